//
// Generated by NVIDIA NVVM Compiler
//
// Compiler Build ID: CL-36424714
// Cuda compilation tools, release 13.0, V13.0.88
// Based on NVVM 20.0.0
//

.version 9.0
.target sm_100
.address_size 64

	// .globl	_Z9CopyGraphPiS_i
.global .align 4 .b8 precalc_xorwow_matrix[102400];
.global .align 4 .b8 precalc_xorwow_offset_matrix[102400];
.global .align 4 .b8 mrg32k3aM1[2304];
.global .align 4 .b8 mrg32k3aM2[2304];
.global .align 4 .b8 mrg32k3aM1SubSeq[2016];
.global .align 4 .b8 mrg32k3aM2SubSeq[2016];
.global .align 4 .b8 mrg32k3aM1Seq[2304];
.global .align 4 .b8 mrg32k3aM2Seq[2304];
.const .align 8 .b8 __cr_lgamma_table[72];
// _ZZN3cub18CUB_300001_SM_10006detail4scan16DeviceScanKernelINS2_10policy_hubIiiijN4cuda3std3__44plusIvEEE10Policy1000EPiSC_NS0_13ScanTileStateIiLb1EEES9_NS1_10InputValueIiSC_EEjiLb0EiEEvT0_T1_T2_iT3_T4_T5_E12temp_storage has been demoted
// _ZZN3cub18CUB_300001_SM_10006detail4scan16DeviceScanKernelINS2_10policy_hubIiiimN4cuda3std3__44plusIvEEE10Policy1000EPiSC_NS0_13ScanTileStateIiLb1EEES9_NS1_10InputValueIiSC_EEmiLb0EiEEvT0_T1_T2_iT3_T4_T5_E12temp_storage has been demoted
.global .align 1 .b8 _ZN34_INTERNAL_3450945c_4_k_cu_d90cbfab4cuda3std3__45__cpo5beginE[1];
.global .align 1 .b8 _ZN34_INTERNAL_3450945c_4_k_cu_d90cbfab4cuda3std3__45__cpo3endE[1];
.global .align 1 .b8 _ZN34_INTERNAL_3450945c_4_k_cu_d90cbfab4cuda3std3__45__cpo6cbeginE[1];
.global .align 1 .b8 _ZN34_INTERNAL_3450945c_4_k_cu_d90cbfab4cuda3std3__45__cpo4cendE[1];
.global .align 1 .b8 _ZN34_INTERNAL_3450945c_4_k_cu_d90cbfab4cuda3std3__45__cpo6rbeginE[1];
.global .align 1 .b8 _ZN34_INTERNAL_3450945c_4_k_cu_d90cbfab4cuda3std3__45__cpo4rendE[1];
.global .align 1 .b8 _ZN34_INTERNAL_3450945c_4_k_cu_d90cbfab4cuda3std3__45__cpo7crbeginE[1];
.global .align 1 .b8 _ZN34_INTERNAL_3450945c_4_k_cu_d90cbfab4cuda3std3__45__cpo5crendE[1];
.global .align 1 .b8 _ZN34_INTERNAL_3450945c_4_k_cu_d90cbfab4cuda3std3__436_GLOBAL__N__3450945c_4_k_cu_d90cbfab6ignoreE[1];
.global .align 1 .b8 _ZN34_INTERNAL_3450945c_4_k_cu_d90cbfab4cuda3std3__419piecewise_constructE[1];
.global .align 1 .b8 _ZN34_INTERNAL_3450945c_4_k_cu_d90cbfab4cuda3std3__48in_placeE[1];
.global .align 1 .b8 _ZN34_INTERNAL_3450945c_4_k_cu_d90cbfab4cuda3std3__420unreachable_sentinelE[1];
.global .align 1 .b8 _ZN34_INTERNAL_3450945c_4_k_cu_d90cbfab4cuda3std3__47nulloptE[1];
.global .align 1 .b8 _ZN34_INTERNAL_3450945c_4_k_cu_d90cbfab4cuda3std3__48unexpectE[1];
.global .align 1 .b8 _ZN34_INTERNAL_3450945c_4_k_cu_d90cbfab4cuda3std6ranges3__45__cpo4swapE[1];
.global .align 1 .b8 _ZN34_INTERNAL_3450945c_4_k_cu_d90cbfab4cuda3std6ranges3__45__cpo9iter_moveE[1];
.global .align 1 .b8 _ZN34_INTERNAL_3450945c_4_k_cu_d90cbfab4cuda3std6ranges3__45__cpo5beginE[1];
.global .align 1 .b8 _ZN34_INTERNAL_3450945c_4_k_cu_d90cbfab4cuda3std6ranges3__45__cpo3endE[1];
.global .align 1 .b8 _ZN34_INTERNAL_3450945c_4_k_cu_d90cbfab4cuda3std6ranges3__45__cpo6cbeginE[1];
.global .align 1 .b8 _ZN34_INTERNAL_3450945c_4_k_cu_d90cbfab4cuda3std6ranges3__45__cpo4cendE[1];
.global .align 1 .b8 _ZN34_INTERNAL_3450945c_4_k_cu_d90cbfab4cuda3std6ranges3__45__cpo7advanceE[1];
.global .align 1 .b8 _ZN34_INTERNAL_3450945c_4_k_cu_d90cbfab4cuda3std6ranges3__45__cpo9iter_swapE[1];
.global .align 1 .b8 _ZN34_INTERNAL_3450945c_4_k_cu_d90cbfab4cuda3std6ranges3__45__cpo4nextE[1];
.global .align 1 .b8 _ZN34_INTERNAL_3450945c_4_k_cu_d90cbfab4cuda3std6ranges3__45__cpo4prevE[1];
.global .align 1 .b8 _ZN34_INTERNAL_3450945c_4_k_cu_d90cbfab4cuda3std6ranges3__45__cpo4dataE[1];
.global .align 1 .b8 _ZN34_INTERNAL_3450945c_4_k_cu_d90cbfab4cuda3std6ranges3__45__cpo5cdataE[1];
.global .align 1 .b8 _ZN34_INTERNAL_3450945c_4_k_cu_d90cbfab4cuda3std6ranges3__45__cpo4sizeE[1];
.global .align 1 .b8 _ZN34_INTERNAL_3450945c_4_k_cu_d90cbfab4cuda3std6ranges3__45__cpo5ssizeE[1];
.global .align 1 .b8 _ZN34_INTERNAL_3450945c_4_k_cu_d90cbfab4cuda3std6ranges3__45__cpo8distanceE[1];
.global .align 1 .b8 _ZN34_INTERNAL_3450945c_4_k_cu_d90cbfab6thrust24THRUST_300001_SM_1000_NS8cuda_cub3parE[1];
.global .align 1 .b8 _ZN34_INTERNAL_3450945c_4_k_cu_d90cbfab6thrust24THRUST_300001_SM_1000_NS8cuda_cub10par_nosyncE[1];
.global .align 1 .b8 _ZN34_INTERNAL_3450945c_4_k_cu_d90cbfab6thrust24THRUST_300001_SM_1000_NS6system6detail10sequential3seqE[1];
.global .align 1 .b8 _ZN34_INTERNAL_3450945c_4_k_cu_d90cbfab6thrust24THRUST_300001_SM_1000_NS6system3cpp3parE[1];
.global .align 1 .b8 _ZN34_INTERNAL_3450945c_4_k_cu_d90cbfab6thrust24THRUST_300001_SM_1000_NS12placeholders2_1E[1];
.global .align 1 .b8 _ZN34_INTERNAL_3450945c_4_k_cu_d90cbfab6thrust24THRUST_300001_SM_1000_NS12placeholders2_2E[1];
.global .align 1 .b8 _ZN34_INTERNAL_3450945c_4_k_cu_d90cbfab6thrust24THRUST_300001_SM_1000_NS12placeholders2_3E[1];
.global .align 1 .b8 _ZN34_INTERNAL_3450945c_4_k_cu_d90cbfab6thrust24THRUST_300001_SM_1000_NS12placeholders2_4E[1];
.global .align 1 .b8 _ZN34_INTERNAL_3450945c_4_k_cu_d90cbfab6thrust24THRUST_300001_SM_1000_NS12placeholders2_5E[1];
.global .align 1 .b8 _ZN34_INTERNAL_3450945c_4_k_cu_d90cbfab6thrust24THRUST_300001_SM_1000_NS12placeholders2_6E[1];
.global .align 1 .b8 _ZN34_INTERNAL_3450945c_4_k_cu_d90cbfab6thrust24THRUST_300001_SM_1000_NS12placeholders2_7E[1];
.global .align 1 .b8 _ZN34_INTERNAL_3450945c_4_k_cu_d90cbfab6thrust24THRUST_300001_SM_1000_NS12placeholders2_8E[1];
.global .align 1 .b8 _ZN34_INTERNAL_3450945c_4_k_cu_d90cbfab6thrust24THRUST_300001_SM_1000_NS12placeholders2_9E[1];
.global .align 1 .b8 _ZN34_INTERNAL_3450945c_4_k_cu_d90cbfab6thrust24THRUST_300001_SM_1000_NS12placeholders3_10E[1];
.global .align 1 .b8 _ZN34_INTERNAL_3450945c_4_k_cu_d90cbfab6thrust24THRUST_300001_SM_1000_NS3seqE[1];
.global .align 1 .b8 _ZN34_INTERNAL_3450945c_4_k_cu_d90cbfab6thrust24THRUST_300001_SM_1000_NS6deviceE[1];

.visible .entry _Z9CopyGraphPiS_i(
	.param .u64 .ptr .align 1 _Z9CopyGraphPiS_i_param_0,
	.param .u64 .ptr .align 1 _Z9CopyGraphPiS_i_param_1,
	.param .u32 _Z9CopyGraphPiS_i_param_2
)
{
	.reg .pred 	%p<7>;
	.reg .b32 	%r<36>;
	.reg .b64 	%rd<18>;

	ld.param.u64 	%rd3, [_Z9CopyGraphPiS_i_param_0];
	ld.param.u64 	%rd4, [_Z9CopyGraphPiS_i_param_1];
	ld.param.u32 	%r12, [_Z9CopyGraphPiS_i_param_2];
	cvta.to.global.u64 	%rd1, %rd3;
	cvta.to.global.u64 	%rd2, %rd4;
	mov.u32 	%r13, %tid.x;
	mov.u32 	%r14, %ntid.x;
	mov.u32 	%r15, %ctaid.x;
	mad.lo.s32 	%r34, %r14, %r15, %r13;
	mov.u32 	%r16, %nctaid.x;
	mul.lo.s32 	%r2, %r14, %r16;
	setp.ge.s32 	%p1, %r34, %r12;
	@%p1 bra 	$L__BB0_7;
	add.s32 	%r17, %r34, %r2;
	max.s32 	%r18, %r12, %r17;
	setp.lt.s32 	%p2, %r17, %r12;
	selp.u32 	%r19, 1, 0, %p2;
	add.s32 	%r20, %r17, %r19;
	sub.s32 	%r21, %r18, %r20;
	div.u32 	%r22, %r21, %r2;
	add.s32 	%r3, %r22, %r19;
	and.b32  	%r23, %r3, 3;
	setp.eq.s32 	%p3, %r23, 3;
	@%p3 bra 	$L__BB0_4;
	add.s32 	%r24, %r3, 1;
	and.b32  	%r25, %r24, 3;
	neg.s32 	%r32, %r25;
$L__BB0_3:
	.pragma "nounroll";
	mul.wide.s32 	%rd5, %r34, 4;
	add.s64 	%rd6, %rd1, %rd5;
	add.s64 	%rd7, %rd2, %rd5;
	ld.global.u32 	%r26, [%rd7];
	st.global.u32 	[%rd6], %r26;
	add.s32 	%r34, %r34, %r2;
	add.s32 	%r32, %r32, 1;
	setp.ne.s32 	%p4, %r32, 0;
	@%p4 bra 	$L__BB0_3;
$L__BB0_4:
	setp.lt.u32 	%p5, %r3, 3;
	@%p5 bra 	$L__BB0_7;
	mul.wide.s32 	%rd11, %r2, 4;
	shl.b32 	%r31, %r2, 2;
$L__BB0_6:
	mul.wide.s32 	%rd8, %r34, 4;
	add.s64 	%rd9, %rd2, %rd8;
	ld.global.u32 	%r27, [%rd9];
	add.s64 	%rd10, %rd1, %rd8;
	st.global.u32 	[%rd10], %r27;
	add.s64 	%rd12, %rd9, %rd11;
	ld.global.u32 	%r28, [%rd12];
	add.s64 	%rd13, %rd10, %rd11;
	st.global.u32 	[%rd13], %r28;
	add.s64 	%rd14, %rd12, %rd11;
	ld.global.u32 	%r29, [%rd14];
	add.s64 	%rd15, %rd13, %rd11;
	st.global.u32 	[%rd15], %r29;
	add.s64 	%rd16, %rd14, %rd11;
	ld.global.u32 	%r30, [%rd16];
	add.s64 	%rd17, %rd15, %rd11;
	st.global.u32 	[%rd17], %r30;
	add.s32 	%r34, %r31, %r34;
	setp.lt.s32 	%p6, %r34, %r12;
	@%p6 bra 	$L__BB0_6;
$L__BB0_7:
	ret;

}
	// .globl	_Z14GraphGeneratorPiS_S_iS_
.visible .entry _Z14GraphGeneratorPiS_S_iS_(
	.param .u64 .ptr .align 1 _Z14GraphGeneratorPiS_S_iS__param_0,
	.param .u64 .ptr .align 1 _Z14GraphGeneratorPiS_S_iS__param_1,
	.param .u64 .ptr .align 1 _Z14GraphGeneratorPiS_S_iS__param_2,
	.param .u32 _Z14GraphGeneratorPiS_S_iS__param_3,
	.param .u64 .ptr .align 1 _Z14GraphGeneratorPiS_S_iS__param_4
)
{
	.reg .pred 	%p<74>;
	.reg .b32 	%r<265>;
	.reg .b64 	%rd<95>;

	ld.param.u64 	%rd34, [_Z14GraphGeneratorPiS_S_iS__param_0];
	ld.param.u64 	%rd35, [_Z14GraphGeneratorPiS_S_iS__param_1];
	ld.param.u64 	%rd36, [_Z14GraphGeneratorPiS_S_iS__param_2];
	ld.param.u32 	%r73, [_Z14GraphGeneratorPiS_S_iS__param_3];
	ld.param.u64 	%rd37, [_Z14GraphGeneratorPiS_S_iS__param_4];
	cvta.to.global.u64 	%rd1, %rd37;
	cvta.to.global.u64 	%rd2, %rd34;
	cvta.to.global.u64 	%rd3, %rd36;
	cvta.to.global.u64 	%rd89, %rd35;
	mov.u32 	%r74, %tid.x;
	mov.u32 	%r75, %ntid.x;
	mov.u32 	%r76, %ctaid.x;
	mad.lo.s32 	%r242, %r75, %r76, %r74;
	mov.u32 	%r77, %nctaid.x;
	mul.lo.s32 	%r2, %r75, %r77;
	max.s32 	%r78, %r242, 0;
	setp.lt.s32 	%p1, %r78, %r73;
	setp.ge.s32 	%p2, %r78, %r73;
	@%p2 bra 	$L__BB1_77;
	and.b32  	%r3, %r73, 15;
	add.s32 	%r4, %r3, -1;
	and.b32  	%r5, %r73, 7;
	add.s32 	%r6, %r5, -1;
	and.b32  	%r7, %r73, 2147483632;
	and.b32  	%r8, %r73, 3;
	mov.u32 	%r234, %r242;
$L__BB1_2:
	setp.lt.u32 	%p3, %r73, 16;
	mul.lo.s32 	%r10, %r234, %r73;
	mul.wide.s32 	%rd38, %r234, 4;
	add.s64 	%rd5, %rd89, %rd38;
	mov.b32 	%r237, 0;
	@%p3 bra 	$L__BB1_37;
	mov.b32 	%r235, 0;
$L__BB1_4:
	.pragma "nounroll";
	add.s32 	%r81, %r235, %r10;
	mul.wide.s32 	%rd39, %r81, 4;
	add.s64 	%rd6, %rd2, %rd39;
	ld.global.u32 	%r82, [%rd6];
	setp.eq.s32 	%p4, %r82, 0;
	@%p4 bra 	$L__BB1_6;
	ld.global.u32 	%r83, [%rd5];
	add.s32 	%r84, %r83, 1;
	st.global.u32 	[%rd5], %r84;
$L__BB1_6:
	ld.global.u32 	%r85, [%rd6+4];
	setp.eq.s32 	%p5, %r85, 0;
	@%p5 bra 	$L__BB1_8;
	ld.global.u32 	%r86, [%rd5];
	add.s32 	%r87, %r86, 1;
	st.global.u32 	[%rd5], %r87;
$L__BB1_8:
	ld.global.u32 	%r88, [%rd6+8];
	setp.eq.s32 	%p6, %r88, 0;
	@%p6 bra 	$L__BB1_10;
	ld.global.u32 	%r89, [%rd5];
	add.s32 	%r90, %r89, 1;
	st.global.u32 	[%rd5], %r90;
$L__BB1_10:
	ld.global.u32 	%r91, [%rd6+12];
	setp.eq.s32 	%p7, %r91, 0;
	@%p7 bra 	$L__BB1_12;
	ld.global.u32 	%r92, [%rd5];
	add.s32 	%r93, %r92, 1;
	st.global.u32 	[%rd5], %r93;
$L__BB1_12:
	ld.global.u32 	%r94, [%rd6+16];
	setp.eq.s32 	%p8, %r94, 0;
	@%p8 bra 	$L__BB1_14;
	ld.global.u32 	%r95, [%rd5];
	add.s32 	%r96, %r95, 1;
	st.global.u32 	[%rd5], %r96;
$L__BB1_14:
	ld.global.u32 	%r97, [%rd6+20];
	setp.eq.s32 	%p9, %r97, 0;
	@%p9 bra 	$L__BB1_16;
	ld.global.u32 	%r98, [%rd5];
	add.s32 	%r99, %r98, 1;
	st.global.u32 	[%rd5], %r99;
$L__BB1_16:
	ld.global.u32 	%r100, [%rd6+24];
	setp.eq.s32 	%p10, %r100, 0;
	@%p10 bra 	$L__BB1_18;
	ld.global.u32 	%r101, [%rd5];
	add.s32 	%r102, %r101, 1;
	st.global.u32 	[%rd5], %r102;
$L__BB1_18:
	ld.global.u32 	%r103, [%rd6+28];
	setp.eq.s32 	%p11, %r103, 0;
	@%p11 bra 	$L__BB1_20;
	ld.global.u32 	%r104, [%rd5];
	add.s32 	%r105, %r104, 1;
	st.global.u32 	[%rd5], %r105;
$L__BB1_20:
	ld.global.u32 	%r106, [%rd6+32];
	setp.eq.s32 	%p12, %r106, 0;
	@%p12 bra 	$L__BB1_22;
	ld.global.u32 	%r107, [%rd5];
	add.s32 	%r108, %r107, 1;
	st.global.u32 	[%rd5], %r108;
$L__BB1_22:
	ld.global.u32 	%r109, [%rd6+36];
	setp.eq.s32 	%p13, %r109, 0;
	@%p13 bra 	$L__BB1_24;
	ld.global.u32 	%r110, [%rd5];
	add.s32 	%r111, %r110, 1;
	st.global.u32 	[%rd5], %r111;
$L__BB1_24:
	ld.global.u32 	%r112, [%rd6+40];
	setp.eq.s32 	%p14, %r112, 0;
	@%p14 bra 	$L__BB1_26;
	ld.global.u32 	%r113, [%rd5];
	add.s32 	%r114, %r113, 1;
	st.global.u32 	[%rd5], %r114;
$L__BB1_26:
	ld.global.u32 	%r115, [%rd6+44];
	setp.eq.s32 	%p15, %r115, 0;
	@%p15 bra 	$L__BB1_28;
	ld.global.u32 	%r116, [%rd5];
	add.s32 	%r117, %r116, 1;
	st.global.u32 	[%rd5], %r117;
$L__BB1_28:
	ld.global.u32 	%r118, [%rd6+48];
	setp.eq.s32 	%p16, %r118, 0;
	@%p16 bra 	$L__BB1_30;
	ld.global.u32 	%r119, [%rd5];
	add.s32 	%r120, %r119, 1;
	st.global.u32 	[%rd5], %r120;
$L__BB1_30:
	ld.global.u32 	%r121, [%rd6+52];
	setp.eq.s32 	%p17, %r121, 0;
	@%p17 bra 	$L__BB1_32;
	ld.global.u32 	%r122, [%rd5];
	add.s32 	%r123, %r122, 1;
	st.global.u32 	[%rd5], %r123;
$L__BB1_32:
	ld.global.u32 	%r124, [%rd6+56];
	setp.eq.s32 	%p18, %r124, 0;
	@%p18 bra 	$L__BB1_34;
	ld.global.u32 	%r125, [%rd5];
	add.s32 	%r126, %r125, 1;
	st.global.u32 	[%rd5], %r126;
$L__BB1_34:
	ld.global.u32 	%r127, [%rd6+60];
	setp.eq.s32 	%p19, %r127, 0;
	@%p19 bra 	$L__BB1_36;
	ld.global.u32 	%r128, [%rd5];
	add.s32 	%r129, %r128, 1;
	st.global.u32 	[%rd5], %r129;
$L__BB1_36:
	add.s32 	%r235, %r235, 16;
	setp.ne.s32 	%p20, %r235, %r7;
	mov.u32 	%r237, %r7;
	@%p20 bra 	$L__BB1_4;
$L__BB1_37:
	setp.eq.s32 	%p21, %r3, 0;
	@%p21 bra 	$L__BB1_76;
	setp.lt.u32 	%p22, %r4, 7;
	@%p22 bra 	$L__BB1_56;
	add.s32 	%r130, %r237, %r10;
	mul.wide.s32 	%rd40, %r130, 4;
	add.s64 	%rd7, %rd2, %rd40;
	ld.global.u32 	%r131, [%rd7];
	setp.eq.s32 	%p23, %r131, 0;
	@%p23 bra 	$L__BB1_41;
	ld.global.u32 	%r132, [%rd5];
	add.s32 	%r133, %r132, 1;
	st.global.u32 	[%rd5], %r133;
$L__BB1_41:
	ld.global.u32 	%r134, [%rd7+4];
	setp.eq.s32 	%p24, %r134, 0;
	@%p24 bra 	$L__BB1_43;
	ld.global.u32 	%r135, [%rd5];
	add.s32 	%r136, %r135, 1;
	st.global.u32 	[%rd5], %r136;
$L__BB1_43:
	ld.global.u32 	%r137, [%rd7+8];
	setp.eq.s32 	%p25, %r137, 0;
	@%p25 bra 	$L__BB1_45;
	ld.global.u32 	%r138, [%rd5];
	add.s32 	%r139, %r138, 1;
	st.global.u32 	[%rd5], %r139;
$L__BB1_45:
	ld.global.u32 	%r140, [%rd7+12];
	setp.eq.s32 	%p26, %r140, 0;
	@%p26 bra 	$L__BB1_47;
	ld.global.u32 	%r141, [%rd5];
	add.s32 	%r142, %r141, 1;
	st.global.u32 	[%rd5], %r142;
$L__BB1_47:
	ld.global.u32 	%r143, [%rd7+16];
	setp.eq.s32 	%p27, %r143, 0;
	@%p27 bra 	$L__BB1_49;
	ld.global.u32 	%r144, [%rd5];
	add.s32 	%r145, %r144, 1;
	st.global.u32 	[%rd5], %r145;
$L__BB1_49:
	ld.global.u32 	%r146, [%rd7+20];
	setp.eq.s32 	%p28, %r146, 0;
	@%p28 bra 	$L__BB1_51;
	ld.global.u32 	%r147, [%rd5];
	add.s32 	%r148, %r147, 1;
	st.global.u32 	[%rd5], %r148;
$L__BB1_51:
	ld.global.u32 	%r149, [%rd7+24];
	setp.eq.s32 	%p29, %r149, 0;
	@%p29 bra 	$L__BB1_53;
	ld.global.u32 	%r150, [%rd5];
	add.s32 	%r151, %r150, 1;
	st.global.u32 	[%rd5], %r151;
$L__BB1_53:
	ld.global.u32 	%r152, [%rd7+28];
	setp.eq.s32 	%p30, %r152, 0;
	@%p30 bra 	$L__BB1_55;
	ld.global.u32 	%r153, [%rd5];
	add.s32 	%r154, %r153, 1;
	st.global.u32 	[%rd5], %r154;
$L__BB1_55:
	add.s32 	%r237, %r237, 8;
$L__BB1_56:
	setp.eq.s32 	%p31, %r5, 0;
	@%p31 bra 	$L__BB1_76;
	setp.lt.u32 	%p32, %r6, 3;
	@%p32 bra 	$L__BB1_67;
	add.s32 	%r155, %r237, %r10;
	mul.wide.s32 	%rd41, %r155, 4;
	add.s64 	%rd8, %rd2, %rd41;
	ld.global.u32 	%r156, [%rd8];
	setp.eq.s32 	%p33, %r156, 0;
	@%p33 bra 	$L__BB1_60;
	ld.global.u32 	%r157, [%rd5];
	add.s32 	%r158, %r157, 1;
	st.global.u32 	[%rd5], %r158;
$L__BB1_60:
	ld.global.u32 	%r159, [%rd8+4];
	setp.eq.s32 	%p34, %r159, 0;
	@%p34 bra 	$L__BB1_62;
	ld.global.u32 	%r160, [%rd5];
	add.s32 	%r161, %r160, 1;
	st.global.u32 	[%rd5], %r161;
$L__BB1_62:
	ld.global.u32 	%r162, [%rd8+8];
	setp.eq.s32 	%p35, %r162, 0;
	@%p35 bra 	$L__BB1_64;
	ld.global.u32 	%r163, [%rd5];
	add.s32 	%r164, %r163, 1;
	st.global.u32 	[%rd5], %r164;
$L__BB1_64:
	ld.global.u32 	%r165, [%rd8+12];
	setp.eq.s32 	%p36, %r165, 0;
	@%p36 bra 	$L__BB1_66;
	ld.global.u32 	%r166, [%rd5];
	add.s32 	%r167, %r166, 1;
	st.global.u32 	[%rd5], %r167;
$L__BB1_66:
	add.s32 	%r237, %r237, 4;
$L__BB1_67:
	setp.eq.s32 	%p37, %r8, 0;
	@%p37 bra 	$L__BB1_76;
	add.s32 	%r168, %r237, %r10;
	mul.wide.s32 	%rd42, %r168, 4;
	add.s64 	%rd9, %rd2, %rd42;
	ld.global.u32 	%r169, [%rd9];
	setp.eq.s32 	%p38, %r169, 0;
	@%p38 bra 	$L__BB1_70;
	ld.global.u32 	%r170, [%rd5];
	add.s32 	%r171, %r170, 1;
	st.global.u32 	[%rd5], %r171;
$L__BB1_70:
	setp.eq.s32 	%p39, %r8, 1;
	@%p39 bra 	$L__BB1_76;
	ld.global.u32 	%r172, [%rd9+4];
	setp.eq.s32 	%p40, %r172, 0;
	@%p40 bra 	$L__BB1_73;
	ld.global.u32 	%r173, [%rd5];
	add.s32 	%r174, %r173, 1;
	st.global.u32 	[%rd5], %r174;
$L__BB1_73:
	setp.eq.s32 	%p41, %r8, 2;
	@%p41 bra 	$L__BB1_76;
	ld.global.u32 	%r175, [%rd9+8];
	setp.eq.s32 	%p42, %r175, 0;
	@%p42 bra 	$L__BB1_76;
	ld.global.u32 	%r176, [%rd5];
	add.s32 	%r177, %r176, 1;
	st.global.u32 	[%rd5], %r177;
$L__BB1_76:
	add.s32 	%r234, %r234, %r2;
	setp.lt.s32 	%p43, %r234, %r73;
	@%p43 bra 	$L__BB1_2;
$L__BB1_77:
	bar.sync 	0;
	mul.wide.s32 	%rd10, %r73, 4;
	add.s64 	%rd11, %rd89, %rd10;
	setp.eq.s64 	%p44, %rd10, 0;
	@%p44 bra 	$L__BB1_84;
	ld.global.u32 	%r240, [%rd89];
	mov.b32 	%r178, 0;
	st.global.u32 	[%rd3], %r178;
	setp.eq.s32 	%p45, %r73, 1;
	@%p45 bra 	$L__BB1_84;
	add.s64 	%rd12, %rd10, -8;
	and.b64  	%rd43, %rd12, 12;
	setp.eq.s64 	%p46, %rd43, 12;
	mov.u64 	%rd93, %rd89;
	mov.u64 	%rd94, %rd3;
	@%p46 bra 	$L__BB1_82;
	shr.u64 	%rd45, %rd12, 2;
	add.s64 	%rd46, %rd45, 1;
	and.b64  	%rd13, %rd46, 3;
	mov.b64 	%rd88, 0;
	mov.u64 	%rd86, %rd89;
	mov.u64 	%rd87, %rd3;
$L__BB1_81:
	.pragma "nounroll";
	add.s64 	%rd89, %rd89, 4;
	add.s64 	%rd93, %rd86, 4;
	add.s64 	%rd94, %rd87, 4;
	ld.global.u32 	%r179, [%rd86+4];
	st.global.u32 	[%rd87+4], %r240;
	add.s32 	%r240, %r179, %r240;
	add.s64 	%rd88, %rd88, 1;
	setp.ne.s64 	%p47, %rd88, %rd13;
	mov.u64 	%rd86, %rd93;
	mov.u64 	%rd87, %rd94;
	@%p47 bra 	$L__BB1_81;
$L__BB1_82:
	setp.lt.u64 	%p48, %rd12, 12;
	@%p48 bra 	$L__BB1_84;
$L__BB1_83:
	ld.global.u32 	%r180, [%rd93+4];
	st.global.u32 	[%rd94+4], %r240;
	add.s32 	%r181, %r180, %r240;
	ld.global.u32 	%r182, [%rd93+8];
	st.global.u32 	[%rd94+8], %r181;
	add.s32 	%r183, %r182, %r181;
	ld.global.u32 	%r184, [%rd93+12];
	st.global.u32 	[%rd94+12], %r183;
	add.s32 	%r185, %r184, %r183;
	add.s64 	%rd28, %rd89, 16;
	add.s64 	%rd29, %rd93, 16;
	add.s64 	%rd30, %rd94, 16;
	ld.global.u32 	%r186, [%rd93+16];
	st.global.u32 	[%rd94+16], %r185;
	add.s32 	%r240, %r186, %r185;
	add.s64 	%rd47, %rd89, 20;
	setp.ne.s64 	%p49, %rd47, %rd11;
	mov.u64 	%rd89, %rd28;
	mov.u64 	%rd93, %rd29;
	mov.u64 	%rd94, %rd30;
	@%p49 bra 	$L__BB1_83;
$L__BB1_84:
	not.pred 	%p50, %p1;
	@%p50 bra 	$L__BB1_127;
	and.b32  	%r25, %r73, 7;
	add.s32 	%r26, %r25, -1;
	and.b32  	%r27, %r73, 3;
	and.b32  	%r28, %r73, 2147483640;
	and.b32  	%r29, %r73, 1;
$L__BB1_86:
	setp.lt.u32 	%p51, %r73, 8;
	mul.wide.s32 	%rd48, %r242, 4;
	add.s64 	%rd49, %rd3, %rd48;
	ld.global.u32 	%r31, [%rd49];
	mul.lo.s32 	%r32, %r242, %r73;
	mov.b32 	%r259, 0;
	mov.u32 	%r245, %r259;
	@%p51 bra 	$L__BB1_105;
	mov.b32 	%r243, 0;
	mov.u32 	%r245, %r243;
$L__BB1_88:
	.pragma "nounroll";
	add.s32 	%r189, %r243, %r32;
	mul.wide.s32 	%rd50, %r189, 4;
	add.s64 	%rd31, %rd2, %rd50;
	ld.global.u32 	%r190, [%rd31];
	setp.eq.s32 	%p52, %r190, 0;
	@%p52 bra 	$L__BB1_90;
	add.s32 	%r191, %r245, %r31;
	mul.wide.s32 	%rd51, %r191, 4;
	add.s64 	%rd52, %rd1, %rd51;
	st.global.u32 	[%rd52], %r243;
	add.s32 	%r245, %r245, 1;
$L__BB1_90:
	ld.global.u32 	%r192, [%rd31+4];
	setp.eq.s32 	%p53, %r192, 0;
	@%p53 bra 	$L__BB1_92;
	add.s32 	%r193, %r243, 1;
	add.s32 	%r194, %r245, %r31;
	mul.wide.s32 	%rd53, %r194, 4;
	add.s64 	%rd54, %rd1, %rd53;
	st.global.u32 	[%rd54], %r193;
	add.s32 	%r245, %r245, 1;
$L__BB1_92:
	ld.global.u32 	%r195, [%rd31+8];
	setp.eq.s32 	%p54, %r195, 0;
	@%p54 bra 	$L__BB1_94;
	add.s32 	%r196, %r243, 2;
	add.s32 	%r197, %r245, %r31;
	mul.wide.s32 	%rd55, %r197, 4;
	add.s64 	%rd56, %rd1, %rd55;
	st.global.u32 	[%rd56], %r196;
	add.s32 	%r245, %r245, 1;
$L__BB1_94:
	ld.global.u32 	%r198, [%rd31+12];
	setp.eq.s32 	%p55, %r198, 0;
	@%p55 bra 	$L__BB1_96;
	add.s32 	%r199, %r243, 3;
	add.s32 	%r200, %r245, %r31;
	mul.wide.s32 	%rd57, %r200, 4;
	add.s64 	%rd58, %rd1, %rd57;
	st.global.u32 	[%rd58], %r199;
	add.s32 	%r245, %r245, 1;
$L__BB1_96:
	ld.global.u32 	%r201, [%rd31+16];
	setp.eq.s32 	%p56, %r201, 0;
	@%p56 bra 	$L__BB1_98;
	add.s32 	%r202, %r243, 4;
	add.s32 	%r203, %r245, %r31;
	mul.wide.s32 	%rd59, %r203, 4;
	add.s64 	%rd60, %rd1, %rd59;
	st.global.u32 	[%rd60], %r202;
	add.s32 	%r245, %r245, 1;
$L__BB1_98:
	ld.global.u32 	%r204, [%rd31+20];
	setp.eq.s32 	%p57, %r204, 0;
	@%p57 bra 	$L__BB1_100;
	add.s32 	%r205, %r243, 5;
	add.s32 	%r206, %r245, %r31;
	mul.wide.s32 	%rd61, %r206, 4;
	add.s64 	%rd62, %rd1, %rd61;
	st.global.u32 	[%rd62], %r205;
	add.s32 	%r245, %r245, 1;
$L__BB1_100:
	ld.global.u32 	%r207, [%rd31+24];
	setp.eq.s32 	%p58, %r207, 0;
	@%p58 bra 	$L__BB1_102;
	add.s32 	%r208, %r243, 6;
	add.s32 	%r209, %r245, %r31;
	mul.wide.s32 	%rd63, %r209, 4;
	add.s64 	%rd64, %rd1, %rd63;
	st.global.u32 	[%rd64], %r208;
	add.s32 	%r245, %r245, 1;
$L__BB1_102:
	ld.global.u32 	%r210, [%rd31+28];
	setp.eq.s32 	%p59, %r210, 0;
	@%p59 bra 	$L__BB1_104;
	add.s32 	%r211, %r243, 7;
	add.s32 	%r212, %r245, %r31;
	mul.wide.s32 	%rd65, %r212, 4;
	add.s64 	%rd66, %rd1, %rd65;
	st.global.u32 	[%rd66], %r211;
	add.s32 	%r245, %r245, 1;
$L__BB1_104:
	add.s32 	%r243, %r243, 8;
	setp.ne.s32 	%p60, %r243, %r28;
	mov.u32 	%r259, %r28;
	@%p60 bra 	$L__BB1_88;
$L__BB1_105:
	setp.eq.s32 	%p61, %r25, 0;
	@%p61 bra 	$L__BB1_126;
	setp.lt.u32 	%p62, %r26, 3;
	@%p62 bra 	$L__BB1_116;
	add.s32 	%r213, %r259, %r32;
	mul.wide.s32 	%rd67, %r213, 4;
	add.s64 	%rd32, %rd2, %rd67;
	ld.global.u32 	%r214, [%rd32];
	setp.eq.s32 	%p63, %r214, 0;
	@%p63 bra 	$L__BB1_109;
	add.s32 	%r215, %r245, %r31;
	mul.wide.s32 	%rd68, %r215, 4;
	add.s64 	%rd69, %rd1, %rd68;
	st.global.u32 	[%rd69], %r259;
	add.s32 	%r245, %r245, 1;
$L__BB1_109:
	ld.global.u32 	%r216, [%rd32+4];
	setp.eq.s32 	%p64, %r216, 0;
	@%p64 bra 	$L__BB1_111;
	add.s32 	%r217, %r259, 1;
	add.s32 	%r218, %r245, %r31;
	mul.wide.s32 	%rd70, %r218, 4;
	add.s64 	%rd71, %rd1, %rd70;
	st.global.u32 	[%rd71], %r217;
	add.s32 	%r245, %r245, 1;
$L__BB1_111:
	ld.global.u32 	%r219, [%rd32+8];
	setp.eq.s32 	%p65, %r219, 0;
	@%p65 bra 	$L__BB1_113;
	add.s32 	%r220, %r259, 2;
	add.s32 	%r221, %r245, %r31;
	mul.wide.s32 	%rd72, %r221, 4;
	add.s64 	%rd73, %rd1, %rd72;
	st.global.u32 	[%rd73], %r220;
	add.s32 	%r245, %r245, 1;
$L__BB1_113:
	ld.global.u32 	%r222, [%rd32+12];
	setp.eq.s32 	%p66, %r222, 0;
	@%p66 bra 	$L__BB1_115;
	add.s32 	%r223, %r259, 3;
	add.s32 	%r224, %r245, %r31;
	mul.wide.s32 	%rd74, %r224, 4;
	add.s64 	%rd75, %rd1, %rd74;
	st.global.u32 	[%rd75], %r223;
	add.s32 	%r245, %r245, 1;
$L__BB1_115:
	add.s32 	%r259, %r259, 4;
$L__BB1_116:
	setp.eq.s32 	%p67, %r27, 0;
	@%p67 bra 	$L__BB1_126;
	setp.eq.s32 	%p68, %r27, 1;
	@%p68 bra 	$L__BB1_123;
	add.s32 	%r225, %r259, %r32;
	mul.wide.s32 	%rd76, %r225, 4;
	add.s64 	%rd33, %rd2, %rd76;
	ld.global.u32 	%r226, [%rd33];
	setp.eq.s32 	%p69, %r226, 0;
	@%p69 bra 	$L__BB1_120;
	add.s32 	%r227, %r245, %r31;
	mul.wide.s32 	%rd77, %r227, 4;
	add.s64 	%rd78, %rd1, %rd77;
	st.global.u32 	[%rd78], %r259;
	add.s32 	%r245, %r245, 1;
$L__BB1_120:
	ld.global.u32 	%r228, [%rd33+4];
	setp.eq.s32 	%p70, %r228, 0;
	@%p70 bra 	$L__BB1_122;
	add.s32 	%r229, %r259, 1;
	add.s32 	%r230, %r245, %r31;
	mul.wide.s32 	%rd79, %r230, 4;
	add.s64 	%rd80, %rd1, %rd79;
	st.global.u32 	[%rd80], %r229;
	add.s32 	%r245, %r245, 1;
$L__BB1_122:
	add.s32 	%r259, %r259, 2;
$L__BB1_123:
	setp.eq.s32 	%p71, %r29, 0;
	@%p71 bra 	$L__BB1_126;
	add.s32 	%r231, %r259, %r32;
	mul.wide.s32 	%rd81, %r231, 4;
	add.s64 	%rd82, %rd2, %rd81;
	ld.global.u32 	%r232, [%rd82];
	setp.eq.s32 	%p72, %r232, 0;
	@%p72 bra 	$L__BB1_126;
	add.s32 	%r233, %r245, %r31;
	mul.wide.s32 	%rd83, %r233, 4;
	add.s64 	%rd84, %rd1, %rd83;
	st.global.u32 	[%rd84], %r259;
$L__BB1_126:
	add.s32 	%r242, %r242, %r2;
	setp.lt.s32 	%p73, %r242, %r73;
	@%p73 bra 	$L__BB1_86;
$L__BB1_127:
	ret;

}
	// .globl	_Z20PermutationGeneratoriPiii
.visible .entry _Z20PermutationGeneratoriPiii(
	.param .u32 _Z20PermutationGeneratoriPiii_param_0,
	.param .u64 .ptr .align 1 _Z20PermutationGeneratoriPiii_param_1,
	.param .u32 _Z20PermutationGeneratoriPiii_param_2,
	.param .u32 _Z20PermutationGeneratoriPiii_param_3
)
{
	.local .align 8 .b8 	__local_depot2[48];
	.reg .b64 	%SP;
	.reg .b64 	%SPL;
	.reg .pred 	%p<78>;
	.reg .b32 	%r<1505>;
	.reg .b64 	%rd<61>;

	mov.u64 	%SPL, __local_depot2;
	ld.param.u32 	%r629, [_Z20PermutationGeneratoriPiii_param_0];
	ld.param.u64 	%rd11, [_Z20PermutationGeneratoriPiii_param_1];
	ld.param.u32 	%r630, [_Z20PermutationGeneratoriPiii_param_2];
	ld.param.u32 	%r631, [_Z20PermutationGeneratoriPiii_param_3];
	cvta.to.global.u64 	%rd1, %rd11;
	add.u64 	%rd2, %SPL, 0;
	mov.u32 	%r1, %ntid.x;
	mov.u32 	%r2, %tid.x;
	xor.b32  	%r634, %r1, -1429050551;
	mul.lo.s32 	%r635, %r634, 1099087573;
	add.s32 	%r1504, %r635, -638133224;
	add.s32 	%r1188, %r635, 123456789;
	st.local.v2.u32 	[%rd2], {%r1504, %r1188};
	xor.b32  	%r1187, %r635, 362436069;
	mov.b32 	%r1186, -123459836;
	st.local.v2.u32 	[%rd2+8], {%r1187, %r1186};
	add.s32 	%r1184, %r635, 5783321;
	mov.b32 	%r1185, -589760388;
	st.local.v2.u32 	[%rd2+16], {%r1185, %r1184};
	setp.eq.s32 	%p1, %r2, 0;
	@%p1 bra 	$L__BB2_115;
	cvt.u64.u32 	%rd60, %r2;
	mov.b32 	%r1171, 0;
	mov.b32 	%r1186, -123459836;
	mov.b32 	%r1185, -589760388;
$L__BB2_2:
	mov.u64 	%rd4, %rd60;
	and.b64  	%rd5, %rd4, 3;
	setp.eq.s64 	%p2, %rd5, 0;
	@%p2 bra 	$L__BB2_114;
	mul.wide.u32 	%rd13, %r1171, 3200;
	mov.u64 	%rd14, precalc_xorwow_matrix;
	add.s64 	%rd6, %rd14, %rd13;
	mov.b32 	%r1184, 0;
	mov.u32 	%r1185, %r1184;
	mov.u32 	%r1186, %r1184;
	mov.u32 	%r1187, %r1184;
	mov.u32 	%r1188, %r1184;
	mov.u32 	%r1177, %r1184;
$L__BB2_4:
	mul.wide.u32 	%rd15, %r1177, 4;
	add.s64 	%rd16, %rd2, %rd15;
	ld.local.u32 	%r19, [%rd16+4];
	shl.b32 	%r20, %r1177, 5;
	mov.b32 	%r1183, 0;
$L__BB2_5:
	.pragma "nounroll";
	shr.u32 	%r641, %r19, %r1183;
	and.b32  	%r642, %r641, 1;
	setp.eq.b32 	%p3, %r642, 1;
	not.pred 	%p4, %p3;
	add.s32 	%r643, %r20, %r1183;
	mul.lo.s32 	%r644, %r643, 5;
	mul.wide.u32 	%rd17, %r644, 4;
	add.s64 	%rd7, %rd6, %rd17;
	@%p4 bra 	$L__BB2_7;
	ld.global.u32 	%r645, [%rd7];
	xor.b32  	%r1188, %r1188, %r645;
	ld.global.u32 	%r646, [%rd7+4];
	xor.b32  	%r1187, %r1187, %r646;
	ld.global.u32 	%r647, [%rd7+8];
	xor.b32  	%r1186, %r1186, %r647;
	ld.global.u32 	%r648, [%rd7+12];
	xor.b32  	%r1185, %r1185, %r648;
	ld.global.u32 	%r649, [%rd7+16];
	xor.b32  	%r1184, %r1184, %r649;
$L__BB2_7:
	and.b32  	%r651, %r641, 2;
	setp.eq.s32 	%p5, %r651, 0;
	@%p5 bra 	$L__BB2_9;
	ld.global.u32 	%r652, [%rd7+20];
	xor.b32  	%r1188, %r1188, %r652;
	ld.global.u32 	%r653, [%rd7+24];
	xor.b32  	%r1187, %r1187, %r653;
	ld.global.u32 	%r654, [%rd7+28];
	xor.b32  	%r1186, %r1186, %r654;
	ld.global.u32 	%r655, [%rd7+32];
	xor.b32  	%r1185, %r1185, %r655;
	ld.global.u32 	%r656, [%rd7+36];
	xor.b32  	%r1184, %r1184, %r656;
$L__BB2_9:
	and.b32  	%r658, %r641, 4;
	setp.eq.s32 	%p6, %r658, 0;
	@%p6 bra 	$L__BB2_11;
	ld.global.u32 	%r659, [%rd7+40];
	xor.b32  	%r1188, %r1188, %r659;
	ld.global.u32 	%r660, [%rd7+44];
	xor.b32  	%r1187, %r1187, %r660;
	ld.global.u32 	%r661, [%rd7+48];
	xor.b32  	%r1186, %r1186, %r661;
	ld.global.u32 	%r662, [%rd7+52];
	xor.b32  	%r1185, %r1185, %r662;
	ld.global.u32 	%r663, [%rd7+56];
	xor.b32  	%r1184, %r1184, %r663;
$L__BB2_11:
	and.b32  	%r665, %r641, 8;
	setp.eq.s32 	%p7, %r665, 0;
	@%p7 bra 	$L__BB2_13;
	ld.global.u32 	%r666, [%rd7+60];
	xor.b32  	%r1188, %r1188, %r666;
	ld.global.u32 	%r667, [%rd7+64];
	xor.b32  	%r1187, %r1187, %r667;
	ld.global.u32 	%r668, [%rd7+68];
	xor.b32  	%r1186, %r1186, %r668;
	ld.global.u32 	%r669, [%rd7+72];
	xor.b32  	%r1185, %r1185, %r669;
	ld.global.u32 	%r670, [%rd7+76];
	xor.b32  	%r1184, %r1184, %r670;
$L__BB2_13:
	and.b32  	%r672, %r641, 16;
	setp.eq.s32 	%p8, %r672, 0;
	@%p8 bra 	$L__BB2_15;
	ld.global.u32 	%r673, [%rd7+80];
	xor.b32  	%r1188, %r1188, %r673;
	ld.global.u32 	%r674, [%rd7+84];
	xor.b32  	%r1187, %r1187, %r674;
	ld.global.u32 	%r675, [%rd7+88];
	xor.b32  	%r1186, %r1186, %r675;
	ld.global.u32 	%r676, [%rd7+92];
	xor.b32  	%r1185, %r1185, %r676;
	ld.global.u32 	%r677, [%rd7+96];
	xor.b32  	%r1184, %r1184, %r677;
$L__BB2_15:
	and.b32  	%r679, %r641, 32;
	setp.eq.s32 	%p9, %r679, 0;
	@%p9 bra 	$L__BB2_17;
	ld.global.u32 	%r680, [%rd7+100];
	xor.b32  	%r1188, %r1188, %r680;
	ld.global.u32 	%r681, [%rd7+104];
	xor.b32  	%r1187, %r1187, %r681;
	ld.global.u32 	%r682, [%rd7+108];
	xor.b32  	%r1186, %r1186, %r682;
	ld.global.u32 	%r683, [%rd7+112];
	xor.b32  	%r1185, %r1185, %r683;
	ld.global.u32 	%r684, [%rd7+116];
	xor.b32  	%r1184, %r1184, %r684;
$L__BB2_17:
	and.b32  	%r686, %r641, 64;
	setp.eq.s32 	%p10, %r686, 0;
	@%p10 bra 	$L__BB2_19;
	ld.global.u32 	%r687, [%rd7+120];
	xor.b32  	%r1188, %r1188, %r687;
	ld.global.u32 	%r688, [%rd7+124];
	xor.b32  	%r1187, %r1187, %r688;
	ld.global.u32 	%r689, [%rd7+128];
	xor.b32  	%r1186, %r1186, %r689;
	ld.global.u32 	%r690, [%rd7+132];
	xor.b32  	%r1185, %r1185, %r690;
	ld.global.u32 	%r691, [%rd7+136];
	xor.b32  	%r1184, %r1184, %r691;
$L__BB2_19:
	and.b32  	%r693, %r641, 128;
	setp.eq.s32 	%p11, %r693, 0;
	@%p11 bra 	$L__BB2_21;
	ld.global.u32 	%r694, [%rd7+140];
	xor.b32  	%r1188, %r1188, %r694;
	ld.global.u32 	%r695, [%rd7+144];
	xor.b32  	%r1187, %r1187, %r695;
	ld.global.u32 	%r696, [%rd7+148];
	xor.b32  	%r1186, %r1186, %r696;
	ld.global.u32 	%r697, [%rd7+152];
	xor.b32  	%r1185, %r1185, %r697;
	ld.global.u32 	%r698, [%rd7+156];
	xor.b32  	%r1184, %r1184, %r698;
$L__BB2_21:
	and.b32  	%r700, %r641, 256;
	setp.eq.s32 	%p12, %r700, 0;
	@%p12 bra 	$L__BB2_23;
	ld.global.u32 	%r701, [%rd7+160];
	xor.b32  	%r1188, %r1188, %r701;
	ld.global.u32 	%r702, [%rd7+164];
	xor.b32  	%r1187, %r1187, %r702;
	ld.global.u32 	%r703, [%rd7+168];
	xor.b32  	%r1186, %r1186, %r703;
	ld.global.u32 	%r704, [%rd7+172];
	xor.b32  	%r1185, %r1185, %r704;
	ld.global.u32 	%r705, [%rd7+176];
	xor.b32  	%r1184, %r1184, %r705;
$L__BB2_23:
	and.b32  	%r707, %r641, 512;
	setp.eq.s32 	%p13, %r707, 0;
	@%p13 bra 	$L__BB2_25;
	ld.global.u32 	%r708, [%rd7+180];
	xor.b32  	%r1188, %r1188, %r708;
	ld.global.u32 	%r709, [%rd7+184];
	xor.b32  	%r1187, %r1187, %r709;
	ld.global.u32 	%r710, [%rd7+188];
	xor.b32  	%r1186, %r1186, %r710;
	ld.global.u32 	%r711, [%rd7+192];
	xor.b32  	%r1185, %r1185, %r711;
	ld.global.u32 	%r712, [%rd7+196];
	xor.b32  	%r1184, %r1184, %r712;
$L__BB2_25:
	and.b32  	%r714, %r641, 1024;
	setp.eq.s32 	%p14, %r714, 0;
	@%p14 bra 	$L__BB2_27;
	ld.global.u32 	%r715, [%rd7+200];
	xor.b32  	%r1188, %r1188, %r715;
	ld.global.u32 	%r716, [%rd7+204];
	xor.b32  	%r1187, %r1187, %r716;
	ld.global.u32 	%r717, [%rd7+208];
	xor.b32  	%r1186, %r1186, %r717;
	ld.global.u32 	%r718, [%rd7+212];
	xor.b32  	%r1185, %r1185, %r718;
	ld.global.u32 	%r719, [%rd7+216];
	xor.b32  	%r1184, %r1184, %r719;
$L__BB2_27:
	and.b32  	%r721, %r641, 2048;
	setp.eq.s32 	%p15, %r721, 0;
	@%p15 bra 	$L__BB2_29;
	ld.global.u32 	%r722, [%rd7+220];
	xor.b32  	%r1188, %r1188, %r722;
	ld.global.u32 	%r723, [%rd7+224];
	xor.b32  	%r1187, %r1187, %r723;
	ld.global.u32 	%r724, [%rd7+228];
	xor.b32  	%r1186, %r1186, %r724;
	ld.global.u32 	%r725, [%rd7+232];
	xor.b32  	%r1185, %r1185, %r725;
	ld.global.u32 	%r726, [%rd7+236];
	xor.b32  	%r1184, %r1184, %r726;
$L__BB2_29:
	and.b32  	%r728, %r641, 4096;
	setp.eq.s32 	%p16, %r728, 0;
	@%p16 bra 	$L__BB2_31;
	ld.global.u32 	%r729, [%rd7+240];
	xor.b32  	%r1188, %r1188, %r729;
	ld.global.u32 	%r730, [%rd7+244];
	xor.b32  	%r1187, %r1187, %r730;
	ld.global.u32 	%r731, [%rd7+248];
	xor.b32  	%r1186, %r1186, %r731;
	ld.global.u32 	%r732, [%rd7+252];
	xor.b32  	%r1185, %r1185, %r732;
	ld.global.u32 	%r733, [%rd7+256];
	xor.b32  	%r1184, %r1184, %r733;
$L__BB2_31:
	and.b32  	%r735, %r641, 8192;
	setp.eq.s32 	%p17, %r735, 0;
	@%p17 bra 	$L__BB2_33;
	ld.global.u32 	%r736, [%rd7+260];
	xor.b32  	%r1188, %r1188, %r736;
	ld.global.u32 	%r737, [%rd7+264];
	xor.b32  	%r1187, %r1187, %r737;
	ld.global.u32 	%r738, [%rd7+268];
	xor.b32  	%r1186, %r1186, %r738;
	ld.global.u32 	%r739, [%rd7+272];
	xor.b32  	%r1185, %r1185, %r739;
	ld.global.u32 	%r740, [%rd7+276];
	xor.b32  	%r1184, %r1184, %r740;
$L__BB2_33:
	and.b32  	%r742, %r641, 16384;
	setp.eq.s32 	%p18, %r742, 0;
	@%p18 bra 	$L__BB2_35;
	ld.global.u32 	%r743, [%rd7+280];
	xor.b32  	%r1188, %r1188, %r743;
	ld.global.u32 	%r744, [%rd7+284];
	xor.b32  	%r1187, %r1187, %r744;
	ld.global.u32 	%r745, [%rd7+288];
	xor.b32  	%r1186, %r1186, %r745;
	ld.global.u32 	%r746, [%rd7+292];
	xor.b32  	%r1185, %r1185, %r746;
	ld.global.u32 	%r747, [%rd7+296];
	xor.b32  	%r1184, %r1184, %r747;
$L__BB2_35:
	and.b32  	%r749, %r641, 32768;
	setp.eq.s32 	%p19, %r749, 0;
	@%p19 bra 	$L__BB2_37;
	ld.global.u32 	%r750, [%rd7+300];
	xor.b32  	%r1188, %r1188, %r750;
	ld.global.u32 	%r751, [%rd7+304];
	xor.b32  	%r1187, %r1187, %r751;
	ld.global.u32 	%r752, [%rd7+308];
	xor.b32  	%r1186, %r1186, %r752;
	ld.global.u32 	%r753, [%rd7+312];
	xor.b32  	%r1185, %r1185, %r753;
	ld.global.u32 	%r754, [%rd7+316];
	xor.b32  	%r1184, %r1184, %r754;
$L__BB2_37:
	add.s32 	%r1183, %r1183, 16;
	setp.ne.s32 	%p20, %r1183, 32;
	@%p20 bra 	$L__BB2_5;
	mad.lo.s32 	%r755, %r1177, -31, %r20;
	add.s32 	%r1177, %r755, 1;
	setp.ne.s32 	%p21, %r1177, 5;
	@%p21 bra 	$L__BB2_4;
	st.local.u32 	[%rd2+4], %r1188;
	st.local.v2.u32 	[%rd2+8], {%r1187, %r1186};
	st.local.v2.u32 	[%rd2+16], {%r1185, %r1184};
	setp.eq.s64 	%p22, %rd5, 1;
	@%p22 bra 	$L__BB2_114;
	mov.b32 	%r1184, 0;
	mov.u32 	%r1185, %r1184;
	mov.u32 	%r1186, %r1184;
	mov.u32 	%r1187, %r1184;
	mov.u32 	%r1188, %r1184;
	mov.u32 	%r1269, %r1184;
$L__BB2_41:
	mul.wide.u32 	%rd18, %r1269, 4;
	add.s64 	%rd19, %rd2, %rd18;
	ld.local.u32 	%r195, [%rd19+4];
	shl.b32 	%r196, %r1269, 5;
	mov.b32 	%r1275, 0;
$L__BB2_42:
	.pragma "nounroll";
	shr.u32 	%r758, %r195, %r1275;
	and.b32  	%r759, %r758, 1;
	setp.eq.b32 	%p23, %r759, 1;
	not.pred 	%p24, %p23;
	add.s32 	%r760, %r196, %r1275;
	mul.lo.s32 	%r761, %r760, 5;
	mul.wide.u32 	%rd20, %r761, 4;
	add.s64 	%rd8, %rd6, %rd20;
	@%p24 bra 	$L__BB2_44;
	ld.global.u32 	%r762, [%rd8];
	xor.b32  	%r1188, %r1188, %r762;
	ld.global.u32 	%r763, [%rd8+4];
	xor.b32  	%r1187, %r1187, %r763;
	ld.global.u32 	%r764, [%rd8+8];
	xor.b32  	%r1186, %r1186, %r764;
	ld.global.u32 	%r765, [%rd8+12];
	xor.b32  	%r1185, %r1185, %r765;
	ld.global.u32 	%r766, [%rd8+16];
	xor.b32  	%r1184, %r1184, %r766;
$L__BB2_44:
	and.b32  	%r768, %r758, 2;
	setp.eq.s32 	%p25, %r768, 0;
	@%p25 bra 	$L__BB2_46;
	ld.global.u32 	%r769, [%rd8+20];
	xor.b32  	%r1188, %r1188, %r769;
	ld.global.u32 	%r770, [%rd8+24];
	xor.b32  	%r1187, %r1187, %r770;
	ld.global.u32 	%r771, [%rd8+28];
	xor.b32  	%r1186, %r1186, %r771;
	ld.global.u32 	%r772, [%rd8+32];
	xor.b32  	%r1185, %r1185, %r772;
	ld.global.u32 	%r773, [%rd8+36];
	xor.b32  	%r1184, %r1184, %r773;
$L__BB2_46:
	and.b32  	%r775, %r758, 4;
	setp.eq.s32 	%p26, %r775, 0;
	@%p26 bra 	$L__BB2_48;
	ld.global.u32 	%r776, [%rd8+40];
	xor.b32  	%r1188, %r1188, %r776;
	ld.global.u32 	%r777, [%rd8+44];
	xor.b32  	%r1187, %r1187, %r777;
	ld.global.u32 	%r778, [%rd8+48];
	xor.b32  	%r1186, %r1186, %r778;
	ld.global.u32 	%r779, [%rd8+52];
	xor.b32  	%r1185, %r1185, %r779;
	ld.global.u32 	%r780, [%rd8+56];
	xor.b32  	%r1184, %r1184, %r780;
$L__BB2_48:
	and.b32  	%r782, %r758, 8;
	setp.eq.s32 	%p27, %r782, 0;
	@%p27 bra 	$L__BB2_50;
	ld.global.u32 	%r783, [%rd8+60];
	xor.b32  	%r1188, %r1188, %r783;
	ld.global.u32 	%r784, [%rd8+64];
	xor.b32  	%r1187, %r1187, %r784;
	ld.global.u32 	%r785, [%rd8+68];
	xor.b32  	%r1186, %r1186, %r785;
	ld.global.u32 	%r786, [%rd8+72];
	xor.b32  	%r1185, %r1185, %r786;
	ld.global.u32 	%r787, [%rd8+76];
	xor.b32  	%r1184, %r1184, %r787;
$L__BB2_50:
	and.b32  	%r789, %r758, 16;
	setp.eq.s32 	%p28, %r789, 0;
	@%p28 bra 	$L__BB2_52;
	ld.global.u32 	%r790, [%rd8+80];
	xor.b32  	%r1188, %r1188, %r790;
	ld.global.u32 	%r791, [%rd8+84];
	xor.b32  	%r1187, %r1187, %r791;
	ld.global.u32 	%r792, [%rd8+88];
	xor.b32  	%r1186, %r1186, %r792;
	ld.global.u32 	%r793, [%rd8+92];
	xor.b32  	%r1185, %r1185, %r793;
	ld.global.u32 	%r794, [%rd8+96];
	xor.b32  	%r1184, %r1184, %r794;
$L__BB2_52:
	and.b32  	%r796, %r758, 32;
	setp.eq.s32 	%p29, %r796, 0;
	@%p29 bra 	$L__BB2_54;
	ld.global.u32 	%r797, [%rd8+100];
	xor.b32  	%r1188, %r1188, %r797;
	ld.global.u32 	%r798, [%rd8+104];
	xor.b32  	%r1187, %r1187, %r798;
	ld.global.u32 	%r799, [%rd8+108];
	xor.b32  	%r1186, %r1186, %r799;
	ld.global.u32 	%r800, [%rd8+112];
	xor.b32  	%r1185, %r1185, %r800;
	ld.global.u32 	%r801, [%rd8+116];
	xor.b32  	%r1184, %r1184, %r801;
$L__BB2_54:
	and.b32  	%r803, %r758, 64;
	setp.eq.s32 	%p30, %r803, 0;
	@%p30 bra 	$L__BB2_56;
	ld.global.u32 	%r804, [%rd8+120];
	xor.b32  	%r1188, %r1188, %r804;
	ld.global.u32 	%r805, [%rd8+124];
	xor.b32  	%r1187, %r1187, %r805;
	ld.global.u32 	%r806, [%rd8+128];
	xor.b32  	%r1186, %r1186, %r806;
	ld.global.u32 	%r807, [%rd8+132];
	xor.b32  	%r1185, %r1185, %r807;
	ld.global.u32 	%r808, [%rd8+136];
	xor.b32  	%r1184, %r1184, %r808;
$L__BB2_56:
	and.b32  	%r810, %r758, 128;
	setp.eq.s32 	%p31, %r810, 0;
	@%p31 bra 	$L__BB2_58;
	ld.global.u32 	%r811, [%rd8+140];
	xor.b32  	%r1188, %r1188, %r811;
	ld.global.u32 	%r812, [%rd8+144];
	xor.b32  	%r1187, %r1187, %r812;
	ld.global.u32 	%r813, [%rd8+148];
	xor.b32  	%r1186, %r1186, %r813;
	ld.global.u32 	%r814, [%rd8+152];
	xor.b32  	%r1185, %r1185, %r814;
	ld.global.u32 	%r815, [%rd8+156];
	xor.b32  	%r1184, %r1184, %r815;
$L__BB2_58:
	and.b32  	%r817, %r758, 256;
	setp.eq.s32 	%p32, %r817, 0;
	@%p32 bra 	$L__BB2_60;
	ld.global.u32 	%r818, [%rd8+160];
	xor.b32  	%r1188, %r1188, %r818;
	ld.global.u32 	%r819, [%rd8+164];
	xor.b32  	%r1187, %r1187, %r819;
	ld.global.u32 	%r820, [%rd8+168];
	xor.b32  	%r1186, %r1186, %r820;
	ld.global.u32 	%r821, [%rd8+172];
	xor.b32  	%r1185, %r1185, %r821;
	ld.global.u32 	%r822, [%rd8+176];
	xor.b32  	%r1184, %r1184, %r822;
$L__BB2_60:
	and.b32  	%r824, %r758, 512;
	setp.eq.s32 	%p33, %r824, 0;
	@%p33 bra 	$L__BB2_62;
	ld.global.u32 	%r825, [%rd8+180];
	xor.b32  	%r1188, %r1188, %r825;
	ld.global.u32 	%r826, [%rd8+184];
	xor.b32  	%r1187, %r1187, %r826;
	ld.global.u32 	%r827, [%rd8+188];
	xor.b32  	%r1186, %r1186, %r827;
	ld.global.u32 	%r828, [%rd8+192];
	xor.b32  	%r1185, %r1185, %r828;
	ld.global.u32 	%r829, [%rd8+196];
	xor.b32  	%r1184, %r1184, %r829;
$L__BB2_62:
	and.b32  	%r831, %r758, 1024;
	setp.eq.s32 	%p34, %r831, 0;
	@%p34 bra 	$L__BB2_64;
	ld.global.u32 	%r832, [%rd8+200];
	xor.b32  	%r1188, %r1188, %r832;
	ld.global.u32 	%r833, [%rd8+204];
	xor.b32  	%r1187, %r1187, %r833;
	ld.global.u32 	%r834, [%rd8+208];
	xor.b32  	%r1186, %r1186, %r834;
	ld.global.u32 	%r835, [%rd8+212];
	xor.b32  	%r1185, %r1185, %r835;
	ld.global.u32 	%r836, [%rd8+216];
	xor.b32  	%r1184, %r1184, %r836;
$L__BB2_64:
	and.b32  	%r838, %r758, 2048;
	setp.eq.s32 	%p35, %r838, 0;
	@%p35 bra 	$L__BB2_66;
	ld.global.u32 	%r839, [%rd8+220];
	xor.b32  	%r1188, %r1188, %r839;
	ld.global.u32 	%r840, [%rd8+224];
	xor.b32  	%r1187, %r1187, %r840;
	ld.global.u32 	%r841, [%rd8+228];
	xor.b32  	%r1186, %r1186, %r841;
	ld.global.u32 	%r842, [%rd8+232];
	xor.b32  	%r1185, %r1185, %r842;
	ld.global.u32 	%r843, [%rd8+236];
	xor.b32  	%r1184, %r1184, %r843;
$L__BB2_66:
	and.b32  	%r845, %r758, 4096;
	setp.eq.s32 	%p36, %r845, 0;
	@%p36 bra 	$L__BB2_68;
	ld.global.u32 	%r846, [%rd8+240];
	xor.b32  	%r1188, %r1188, %r846;
	ld.global.u32 	%r847, [%rd8+244];
	xor.b32  	%r1187, %r1187, %r847;
	ld.global.u32 	%r848, [%rd8+248];
	xor.b32  	%r1186, %r1186, %r848;
	ld.global.u32 	%r849, [%rd8+252];
	xor.b32  	%r1185, %r1185, %r849;
	ld.global.u32 	%r850, [%rd8+256];
	xor.b32  	%r1184, %r1184, %r850;
$L__BB2_68:
	and.b32  	%r852, %r758, 8192;
	setp.eq.s32 	%p37, %r852, 0;
	@%p37 bra 	$L__BB2_70;
	ld.global.u32 	%r853, [%rd8+260];
	xor.b32  	%r1188, %r1188, %r853;
	ld.global.u32 	%r854, [%rd8+264];
	xor.b32  	%r1187, %r1187, %r854;
	ld.global.u32 	%r855, [%rd8+268];
	xor.b32  	%r1186, %r1186, %r855;
	ld.global.u32 	%r856, [%rd8+272];
	xor.b32  	%r1185, %r1185, %r856;
	ld.global.u32 	%r857, [%rd8+276];
	xor.b32  	%r1184, %r1184, %r857;
$L__BB2_70:
	and.b32  	%r859, %r758, 16384;
	setp.eq.s32 	%p38, %r859, 0;
	@%p38 bra 	$L__BB2_72;
	ld.global.u32 	%r860, [%rd8+280];
	xor.b32  	%r1188, %r1188, %r860;
	ld.global.u32 	%r861, [%rd8+284];
	xor.b32  	%r1187, %r1187, %r861;
	ld.global.u32 	%r862, [%rd8+288];
	xor.b32  	%r1186, %r1186, %r862;
	ld.global.u32 	%r863, [%rd8+292];
	xor.b32  	%r1185, %r1185, %r863;
	ld.global.u32 	%r864, [%rd8+296];
	xor.b32  	%r1184, %r1184, %r864;
$L__BB2_72:
	and.b32  	%r866, %r758, 32768;
	setp.eq.s32 	%p39, %r866, 0;
	@%p39 bra 	$L__BB2_74;
	ld.global.u32 	%r867, [%rd8+300];
	xor.b32  	%r1188, %r1188, %r867;
	ld.global.u32 	%r868, [%rd8+304];
	xor.b32  	%r1187, %r1187, %r868;
	ld.global.u32 	%r869, [%rd8+308];
	xor.b32  	%r1186, %r1186, %r869;
	ld.global.u32 	%r870, [%rd8+312];
	xor.b32  	%r1185, %r1185, %r870;
	ld.global.u32 	%r871, [%rd8+316];
	xor.b32  	%r1184, %r1184, %r871;
$L__BB2_74:
	add.s32 	%r1275, %r1275, 16;
	setp.ne.s32 	%p40, %r1275, 32;
	@%p40 bra 	$L__BB2_42;
	mad.lo.s32 	%r872, %r1269, -31, %r196;
	add.s32 	%r1269, %r872, 1;
	setp.ne.s32 	%p41, %r1269, 5;
	@%p41 bra 	$L__BB2_41;
	st.local.u32 	[%rd2+4], %r1188;
	st.local.v2.u32 	[%rd2+8], {%r1187, %r1186};
	st.local.v2.u32 	[%rd2+16], {%r1185, %r1184};
	setp.ne.s64 	%p42, %rd5, 3;
	@%p42 bra 	$L__BB2_114;
	mov.b32 	%r1184, 0;
	mov.u32 	%r1185, %r1184;
	mov.u32 	%r1186, %r1184;
	mov.u32 	%r1187, %r1184;
	mov.u32 	%r1188, %r1184;
	mov.u32 	%r1361, %r1184;
$L__BB2_78:
	mul.wide.u32 	%rd21, %r1361, 4;
	add.s64 	%rd22, %rd2, %rd21;
	ld.local.u32 	%r371, [%rd22+4];
	shl.b32 	%r372, %r1361, 5;
	mov.b32 	%r1367, 0;
$L__BB2_79:
	.pragma "nounroll";
	shr.u32 	%r875, %r371, %r1367;
	and.b32  	%r876, %r875, 1;
	setp.eq.b32 	%p43, %r876, 1;
	not.pred 	%p44, %p43;
	add.s32 	%r877, %r372, %r1367;
	mul.lo.s32 	%r878, %r877, 5;
	mul.wide.u32 	%rd23, %r878, 4;
	add.s64 	%rd9, %rd6, %rd23;
	@%p44 bra 	$L__BB2_81;
	ld.global.u32 	%r879, [%rd9];
	xor.b32  	%r1188, %r1188, %r879;
	ld.global.u32 	%r880, [%rd9+4];
	xor.b32  	%r1187, %r1187, %r880;
	ld.global.u32 	%r881, [%rd9+8];
	xor.b32  	%r1186, %r1186, %r881;
	ld.global.u32 	%r882, [%rd9+12];
	xor.b32  	%r1185, %r1185, %r882;
	ld.global.u32 	%r883, [%rd9+16];
	xor.b32  	%r1184, %r1184, %r883;
$L__BB2_81:
	and.b32  	%r885, %r875, 2;
	setp.eq.s32 	%p45, %r885, 0;
	@%p45 bra 	$L__BB2_83;
	ld.global.u32 	%r886, [%rd9+20];
	xor.b32  	%r1188, %r1188, %r886;
	ld.global.u32 	%r887, [%rd9+24];
	xor.b32  	%r1187, %r1187, %r887;
	ld.global.u32 	%r888, [%rd9+28];
	xor.b32  	%r1186, %r1186, %r888;
	ld.global.u32 	%r889, [%rd9+32];
	xor.b32  	%r1185, %r1185, %r889;
	ld.global.u32 	%r890, [%rd9+36];
	xor.b32  	%r1184, %r1184, %r890;
$L__BB2_83:
	and.b32  	%r892, %r875, 4;
	setp.eq.s32 	%p46, %r892, 0;
	@%p46 bra 	$L__BB2_85;
	ld.global.u32 	%r893, [%rd9+40];
	xor.b32  	%r1188, %r1188, %r893;
	ld.global.u32 	%r894, [%rd9+44];
	xor.b32  	%r1187, %r1187, %r894;
	ld.global.u32 	%r895, [%rd9+48];
	xor.b32  	%r1186, %r1186, %r895;
	ld.global.u32 	%r896, [%rd9+52];
	xor.b32  	%r1185, %r1185, %r896;
	ld.global.u32 	%r897, [%rd9+56];
	xor.b32  	%r1184, %r1184, %r897;
$L__BB2_85:
	and.b32  	%r899, %r875, 8;
	setp.eq.s32 	%p47, %r899, 0;
	@%p47 bra 	$L__BB2_87;
	ld.global.u32 	%r900, [%rd9+60];
	xor.b32  	%r1188, %r1188, %r900;
	ld.global.u32 	%r901, [%rd9+64];
	xor.b32  	%r1187, %r1187, %r901;
	ld.global.u32 	%r902, [%rd9+68];
	xor.b32  	%r1186, %r1186, %r902;
	ld.global.u32 	%r903, [%rd9+72];
	xor.b32  	%r1185, %r1185, %r903;
	ld.global.u32 	%r904, [%rd9+76];
	xor.b32  	%r1184, %r1184, %r904;
$L__BB2_87:
	and.b32  	%r906, %r875, 16;
	setp.eq.s32 	%p48, %r906, 0;
	@%p48 bra 	$L__BB2_89;
	ld.global.u32 	%r907, [%rd9+80];
	xor.b32  	%r1188, %r1188, %r907;
	ld.global.u32 	%r908, [%rd9+84];
	xor.b32  	%r1187, %r1187, %r908;
	ld.global.u32 	%r909, [%rd9+88];
	xor.b32  	%r1186, %r1186, %r909;
	ld.global.u32 	%r910, [%rd9+92];
	xor.b32  	%r1185, %r1185, %r910;
	ld.global.u32 	%r911, [%rd9+96];
	xor.b32  	%r1184, %r1184, %r911;
$L__BB2_89:
	and.b32  	%r913, %r875, 32;
	setp.eq.s32 	%p49, %r913, 0;
	@%p49 bra 	$L__BB2_91;
	ld.global.u32 	%r914, [%rd9+100];
	xor.b32  	%r1188, %r1188, %r914;
	ld.global.u32 	%r915, [%rd9+104];
	xor.b32  	%r1187, %r1187, %r915;
	ld.global.u32 	%r916, [%rd9+108];
	xor.b32  	%r1186, %r1186, %r916;
	ld.global.u32 	%r917, [%rd9+112];
	xor.b32  	%r1185, %r1185, %r917;
	ld.global.u32 	%r918, [%rd9+116];
	xor.b32  	%r1184, %r1184, %r918;
$L__BB2_91:
	and.b32  	%r920, %r875, 64;
	setp.eq.s32 	%p50, %r920, 0;
	@%p50 bra 	$L__BB2_93;
	ld.global.u32 	%r921, [%rd9+120];
	xor.b32  	%r1188, %r1188, %r921;
	ld.global.u32 	%r922, [%rd9+124];
	xor.b32  	%r1187, %r1187, %r922;
	ld.global.u32 	%r923, [%rd9+128];
	xor.b32  	%r1186, %r1186, %r923;
	ld.global.u32 	%r924, [%rd9+132];
	xor.b32  	%r1185, %r1185, %r924;
	ld.global.u32 	%r925, [%rd9+136];
	xor.b32  	%r1184, %r1184, %r925;
$L__BB2_93:
	and.b32  	%r927, %r875, 128;
	setp.eq.s32 	%p51, %r927, 0;
	@%p51 bra 	$L__BB2_95;
	ld.global.u32 	%r928, [%rd9+140];
	xor.b32  	%r1188, %r1188, %r928;
	ld.global.u32 	%r929, [%rd9+144];
	xor.b32  	%r1187, %r1187, %r929;
	ld.global.u32 	%r930, [%rd9+148];
	xor.b32  	%r1186, %r1186, %r930;
	ld.global.u32 	%r931, [%rd9+152];
	xor.b32  	%r1185, %r1185, %r931;
	ld.global.u32 	%r932, [%rd9+156];
	xor.b32  	%r1184, %r1184, %r932;
$L__BB2_95:
	and.b32  	%r934, %r875, 256;
	setp.eq.s32 	%p52, %r934, 0;
	@%p52 bra 	$L__BB2_97;
	ld.global.u32 	%r935, [%rd9+160];
	xor.b32  	%r1188, %r1188, %r935;
	ld.global.u32 	%r936, [%rd9+164];
	xor.b32  	%r1187, %r1187, %r936;
	ld.global.u32 	%r937, [%rd9+168];
	xor.b32  	%r1186, %r1186, %r937;
	ld.global.u32 	%r938, [%rd9+172];
	xor.b32  	%r1185, %r1185, %r938;
	ld.global.u32 	%r939, [%rd9+176];
	xor.b32  	%r1184, %r1184, %r939;
$L__BB2_97:
	and.b32  	%r941, %r875, 512;
	setp.eq.s32 	%p53, %r941, 0;
	@%p53 bra 	$L__BB2_99;
	ld.global.u32 	%r942, [%rd9+180];
	xor.b32  	%r1188, %r1188, %r942;
	ld.global.u32 	%r943, [%rd9+184];
	xor.b32  	%r1187, %r1187, %r943;
	ld.global.u32 	%r944, [%rd9+188];
	xor.b32  	%r1186, %r1186, %r944;
	ld.global.u32 	%r945, [%rd9+192];
	xor.b32  	%r1185, %r1185, %r945;
	ld.global.u32 	%r946, [%rd9+196];
	xor.b32  	%r1184, %r1184, %r946;
$L__BB2_99:
	and.b32  	%r948, %r875, 1024;
	setp.eq.s32 	%p54, %r948, 0;
	@%p54 bra 	$L__BB2_101;
	ld.global.u32 	%r949, [%rd9+200];
	xor.b32  	%r1188, %r1188, %r949;
	ld.global.u32 	%r950, [%rd9+204];
	xor.b32  	%r1187, %r1187, %r950;
	ld.global.u32 	%r951, [%rd9+208];
	xor.b32  	%r1186, %r1186, %r951;
	ld.global.u32 	%r952, [%rd9+212];
	xor.b32  	%r1185, %r1185, %r952;
	ld.global.u32 	%r953, [%rd9+216];
	xor.b32  	%r1184, %r1184, %r953;
$L__BB2_101:
	and.b32  	%r955, %r875, 2048;
	setp.eq.s32 	%p55, %r955, 0;
	@%p55 bra 	$L__BB2_103;
	ld.global.u32 	%r956, [%rd9+220];
	xor.b32  	%r1188, %r1188, %r956;
	ld.global.u32 	%r957, [%rd9+224];
	xor.b32  	%r1187, %r1187, %r957;
	ld.global.u32 	%r958, [%rd9+228];
	xor.b32  	%r1186, %r1186, %r958;
	ld.global.u32 	%r959, [%rd9+232];
	xor.b32  	%r1185, %r1185, %r959;
	ld.global.u32 	%r960, [%rd9+236];
	xor.b32  	%r1184, %r1184, %r960;
$L__BB2_103:
	and.b32  	%r962, %r875, 4096;
	setp.eq.s32 	%p56, %r962, 0;
	@%p56 bra 	$L__BB2_105;
	ld.global.u32 	%r963, [%rd9+240];
	xor.b32  	%r1188, %r1188, %r963;
	ld.global.u32 	%r964, [%rd9+244];
	xor.b32  	%r1187, %r1187, %r964;
	ld.global.u32 	%r965, [%rd9+248];
	xor.b32  	%r1186, %r1186, %r965;
	ld.global.u32 	%r966, [%rd9+252];
	xor.b32  	%r1185, %r1185, %r966;
	ld.global.u32 	%r967, [%rd9+256];
	xor.b32  	%r1184, %r1184, %r967;
$L__BB2_105:
	and.b32  	%r969, %r875, 8192;
	setp.eq.s32 	%p57, %r969, 0;
	@%p57 bra 	$L__BB2_107;
	ld.global.u32 	%r970, [%rd9+260];
	xor.b32  	%r1188, %r1188, %r970;
	ld.global.u32 	%r971, [%rd9+264];
	xor.b32  	%r1187, %r1187, %r971;
	ld.global.u32 	%r972, [%rd9+268];
	xor.b32  	%r1186, %r1186, %r972;
	ld.global.u32 	%r973, [%rd9+272];
	xor.b32  	%r1185, %r1185, %r973;
	ld.global.u32 	%r974, [%rd9+276];
	xor.b32  	%r1184, %r1184, %r974;
$L__BB2_107:
	and.b32  	%r976, %r875, 16384;
	setp.eq.s32 	%p58, %r976, 0;
	@%p58 bra 	$L__BB2_109;
	ld.global.u32 	%r977, [%rd9+280];
	xor.b32  	%r1188, %r1188, %r977;
	ld.global.u32 	%r978, [%rd9+284];
	xor.b32  	%r1187, %r1187, %r978;
	ld.global.u32 	%r979, [%rd9+288];
	xor.b32  	%r1186, %r1186, %r979;
	ld.global.u32 	%r980, [%rd9+292];
	xor.b32  	%r1185, %r1185, %r980;
	ld.global.u32 	%r981, [%rd9+296];
	xor.b32  	%r1184, %r1184, %r981;
$L__BB2_109:
	and.b32  	%r983, %r875, 32768;
	setp.eq.s32 	%p59, %r983, 0;
	@%p59 bra 	$L__BB2_111;
	ld.global.u32 	%r984, [%rd9+300];
	xor.b32  	%r1188, %r1188, %r984;
	ld.global.u32 	%r985, [%rd9+304];
	xor.b32  	%r1187, %r1187, %r985;
	ld.global.u32 	%r986, [%rd9+308];
	xor.b32  	%r1186, %r1186, %r986;
	ld.global.u32 	%r987, [%rd9+312];
	xor.b32  	%r1185, %r1185, %r987;
	ld.global.u32 	%r988, [%rd9+316];
	xor.b32  	%r1184, %r1184, %r988;
$L__BB2_111:
	add.s32 	%r1367, %r1367, 16;
	setp.ne.s32 	%p60, %r1367, 32;
	@%p60 bra 	$L__BB2_79;
	mad.lo.s32 	%r989, %r1361, -31, %r372;
	add.s32 	%r1361, %r989, 1;
	setp.ne.s32 	%p61, %r1361, 5;
	@%p61 bra 	$L__BB2_78;
	st.local.u32 	[%rd2+4], %r1188;
	st.local.v2.u32 	[%rd2+8], {%r1187, %r1186};
	st.local.v2.u32 	[%rd2+16], {%r1185, %r1184};
$L__BB2_114:
	shr.u64 	%rd60, %rd4, 2;
	add.s32 	%r1171, %r1171, 1;
	setp.gt.u64 	%p62, %rd4, 3;
	@%p62 bra 	$L__BB2_2;
$L__BB2_115:
	mov.u32 	%r990, %ctaid.x;
	mad.lo.s32 	%r1468, %r1, %r990, %r2;
	mov.u32 	%r991, %nctaid.x;
	mul.lo.s32 	%r553, %r1, %r991;
	mul.lo.s32 	%r554, %r630, %r629;
	setp.ge.s32 	%p63, %r1468, %r554;
	@%p63 bra 	$L__BB2_122;
	add.s32 	%r992, %r1468, %r553;
	max.s32 	%r993, %r554, %r992;
	setp.lt.s32 	%p64, %r992, %r554;
	selp.u32 	%r994, 1, 0, %p64;
	add.s32 	%r995, %r992, %r994;
	sub.s32 	%r996, %r993, %r995;
	div.u32 	%r997, %r996, %r553;
	add.s32 	%r555, %r997, %r994;
	and.b32  	%r998, %r555, 3;
	setp.eq.s32 	%p65, %r998, 3;
	mov.u32 	%r1460, %r1468;
	@%p65 bra 	$L__BB2_119;
	add.s32 	%r1000, %r555, 1;
	and.b32  	%r556, %r1000, 3;
	mov.b32 	%r1459, 0;
	mov.u32 	%r1460, %r1468;
$L__BB2_118:
	.pragma "nounroll";
	rem.s32 	%r1001, %r1460, %r629;
	mul.wide.s32 	%rd24, %r1460, 4;
	add.s64 	%rd25, %rd1, %rd24;
	st.global.u32 	[%rd25], %r1001;
	add.s32 	%r1460, %r1460, %r553;
	add.s32 	%r1459, %r1459, 1;
	setp.ne.s32 	%p66, %r1459, %r556;
	@%p66 bra 	$L__BB2_118;
$L__BB2_119:
	setp.lt.u32 	%p67, %r555, 3;
	@%p67 bra 	$L__BB2_122;
	mul.wide.s32 	%rd28, %r553, 4;
$L__BB2_121:
	rem.s32 	%r1002, %r1460, %r629;
	mul.wide.s32 	%rd26, %r1460, 4;
	add.s64 	%rd27, %rd1, %rd26;
	st.global.u32 	[%rd27], %r1002;
	add.s32 	%r1003, %r1460, %r553;
	rem.s32 	%r1004, %r1003, %r629;
	add.s64 	%rd29, %rd27, %rd28;
	st.global.u32 	[%rd29], %r1004;
	add.s32 	%r1005, %r1003, %r553;
	rem.s32 	%r1006, %r1005, %r629;
	add.s64 	%rd30, %rd29, %rd28;
	st.global.u32 	[%rd30], %r1006;
	add.s32 	%r1007, %r1005, %r553;
	rem.s32 	%r1008, %r1007, %r629;
	add.s64 	%rd31, %rd30, %rd28;
	st.global.u32 	[%rd31], %r1008;
	add.s32 	%r1460, %r1007, %r553;
	setp.lt.s32 	%p68, %r1460, %r554;
	@%p68 bra 	$L__BB2_121;
$L__BB2_122:
	bar.sync 	0;
	setp.ge.s32 	%p69, %r1468, %r630;
	setp.lt.s32 	%p70, %r631, 1;
	or.pred  	%p71, %p69, %p70;
	@%p71 bra 	$L__BB2_134;
	and.b32  	%r564, %r631, 3;
	and.b32  	%r565, %r631, 1;
	and.b32  	%r1009, %r631, 2147483644;
	neg.s32 	%r566, %r1009;
$L__BB2_124:
	setp.lt.u32 	%p72, %r631, 4;
	mul.lo.s32 	%r574, %r1468, %r629;
	@%p72 bra 	$L__BB2_128;
	add.s32 	%r1470, %r1504, 1449748;
	mov.u32 	%r1469, %r566;
$L__BB2_126:
	.pragma "nounroll";
	shr.u32 	%r1011, %r1188, 2;
	xor.b32  	%r1012, %r1011, %r1188;
	shl.b32 	%r1013, %r1184, 4;
	shl.b32 	%r1014, %r1012, 1;
	xor.b32  	%r1015, %r1014, %r1013;
	xor.b32  	%r1016, %r1015, %r1012;
	xor.b32  	%r1017, %r1016, %r1184;
	add.s32 	%r1018, %r1470, %r1017;
	add.s32 	%r1019, %r1018, -1087311;
	rem.u32 	%r1020, %r1019, %r629;
	add.s32 	%r1021, %r1020, %r574;
	shr.u32 	%r1022, %r1187, 2;
	xor.b32  	%r1023, %r1022, %r1187;
	shl.b32 	%r1024, %r1017, 4;
	shl.b32 	%r1025, %r1023, 1;
	xor.b32  	%r1026, %r1025, %r1024;
	xor.b32  	%r1027, %r1026, %r1023;
	xor.b32  	%r1028, %r1027, %r1017;
	add.s32 	%r1029, %r1470, %r1028;
	add.s32 	%r1030, %r1029, -724874;
	rem.u32 	%r1031, %r1030, %r629;
	add.s32 	%r1032, %r1031, %r574;
	mul.wide.s32 	%rd32, %r1021, 4;
	add.s64 	%rd33, %rd1, %rd32;
	ld.global.u32 	%r1033, [%rd33];
	mul.wide.s32 	%rd34, %r1032, 4;
	add.s64 	%rd35, %rd1, %rd34;
	ld.global.u32 	%r1034, [%rd35];
	st.global.u32 	[%rd33], %r1034;
	st.global.u32 	[%rd35], %r1033;
	shr.u32 	%r1035, %r1186, 2;
	xor.b32  	%r1036, %r1035, %r1186;
	shl.b32 	%r1037, %r1028, 4;
	shl.b32 	%r1038, %r1036, 1;
	xor.b32  	%r1039, %r1038, %r1037;
	xor.b32  	%r1040, %r1039, %r1036;
	xor.b32  	%r1041, %r1040, %r1028;
	add.s32 	%r1042, %r1470, %r1041;
	add.s32 	%r1043, %r1042, -362437;
	rem.u32 	%r1044, %r1043, %r629;
	add.s32 	%r1045, %r1044, %r574;
	shr.u32 	%r1046, %r1185, 2;
	xor.b32  	%r1047, %r1046, %r1185;
	shl.b32 	%r1048, %r1041, 4;
	shl.b32 	%r1049, %r1047, 1;
	xor.b32  	%r1050, %r1049, %r1048;
	xor.b32  	%r1051, %r1050, %r1047;
	xor.b32  	%r1188, %r1051, %r1041;
	shr.u32 	%r1052, %r1184, 2;
	xor.b32  	%r1053, %r1052, %r1184;
	shl.b32 	%r1054, %r1188, 4;
	shl.b32 	%r1055, %r1053, 1;
	xor.b32  	%r1056, %r1055, %r1054;
	xor.b32  	%r1057, %r1056, %r1053;
	xor.b32  	%r1187, %r1057, %r1188;
	shr.u32 	%r1058, %r1017, 2;
	xor.b32  	%r1059, %r1058, %r1017;
	shl.b32 	%r1060, %r1187, 4;
	shl.b32 	%r1061, %r1059, 1;
	xor.b32  	%r1062, %r1061, %r1060;
	xor.b32  	%r1063, %r1062, %r1059;
	xor.b32  	%r1186, %r1063, %r1187;
	shr.u32 	%r1064, %r1028, 2;
	xor.b32  	%r1065, %r1064, %r1028;
	shl.b32 	%r1066, %r1186, 4;
	shl.b32 	%r1067, %r1065, 1;
	xor.b32  	%r1068, %r1067, %r1066;
	xor.b32  	%r1069, %r1068, %r1065;
	xor.b32  	%r1185, %r1069, %r1186;
	shr.u32 	%r1070, %r1041, 2;
	xor.b32  	%r1071, %r1070, %r1041;
	shl.b32 	%r1072, %r1185, 4;
	shl.b32 	%r1073, %r1071, 1;
	xor.b32  	%r1074, %r1073, %r1072;
	xor.b32  	%r1075, %r1074, %r1071;
	xor.b32  	%r1184, %r1075, %r1185;
	add.s32 	%r1076, %r1470, %r1184;
	add.s32 	%r1077, %r1188, %r1470;
	rem.u32 	%r1078, %r1077, %r629;
	add.s32 	%r1079, %r1078, %r574;
	mul.wide.s32 	%rd36, %r1045, 4;
	add.s64 	%rd37, %rd1, %rd36;
	ld.global.u32 	%r1080, [%rd37];
	mul.wide.s32 	%rd38, %r1079, 4;
	add.s64 	%rd39, %rd1, %rd38;
	ld.global.u32 	%r1081, [%rd39];
	st.global.u32 	[%rd37], %r1081;
	st.global.u32 	[%rd39], %r1080;
	add.s32 	%r1082, %r1470, %r1187;
	add.s32 	%r1083, %r1082, 362437;
	rem.u32 	%r1084, %r1083, %r629;
	add.s32 	%r1085, %r1084, %r574;
	add.s32 	%r1086, %r1470, %r1186;
	add.s32 	%r1087, %r1086, 724874;
	rem.u32 	%r1088, %r1087, %r629;
	add.s32 	%r1089, %r1088, %r574;
	mul.wide.s32 	%rd40, %r1085, 4;
	add.s64 	%rd41, %rd1, %rd40;
	ld.global.u32 	%r1090, [%rd41];
	mul.wide.s32 	%rd42, %r1089, 4;
	add.s64 	%rd43, %rd1, %rd42;
	ld.global.u32 	%r1091, [%rd43];
	st.global.u32 	[%rd41], %r1091;
	st.global.u32 	[%rd43], %r1090;
	add.s32 	%r1092, %r1470, %r1185;
	add.s32 	%r1093, %r1092, 1087311;
	rem.u32 	%r1094, %r1093, %r629;
	add.s32 	%r1095, %r1094, %r574;
	add.s32 	%r1096, %r1076, 1449748;
	rem.u32 	%r1097, %r1096, %r629;
	add.s32 	%r1098, %r1097, %r574;
	mul.wide.s32 	%rd44, %r1095, 4;
	add.s64 	%rd45, %rd1, %rd44;
	ld.global.u32 	%r1099, [%rd45];
	mul.wide.s32 	%rd46, %r1098, 4;
	add.s64 	%rd47, %rd1, %rd46;
	ld.global.u32 	%r1100, [%rd47];
	st.global.u32 	[%rd45], %r1100;
	st.global.u32 	[%rd47], %r1099;
	add.s32 	%r1470, %r1470, 2899496;
	add.s32 	%r1469, %r1469, 4;
	setp.ne.s32 	%p73, %r1469, 0;
	@%p73 bra 	$L__BB2_126;
	add.s32 	%r1504, %r1470, -1449748;
$L__BB2_128:
	mov.u32 	%r1498, %r1188;
	mov.u32 	%r1497, %r1187;
	mov.u32 	%r1496, %r1186;
	mov.u32 	%r1495, %r1185;
	mov.u32 	%r598, %r1184;
	setp.eq.s32 	%p74, %r564, 0;
	@%p74 bra 	$L__BB2_133;
	setp.eq.s32 	%p75, %r564, 1;
	mov.u32 	%r1184, %r598;
	@%p75 bra 	$L__BB2_131;
	shr.u32 	%r1102, %r1498, 2;
	xor.b32  	%r1103, %r1102, %r1498;
	shl.b32 	%r1104, %r598, 4;
	shl.b32 	%r1105, %r1103, 1;
	xor.b32  	%r1106, %r1105, %r1104;
	xor.b32  	%r1107, %r1106, %r1103;
	xor.b32  	%r1187, %r1107, %r598;
	add.s32 	%r1108, %r1504, %r1187;
	add.s32 	%r1109, %r1108, 362437;
	rem.u32 	%r1110, %r1109, %r629;
	add.s32 	%r1111, %r1110, %r574;
	shr.u32 	%r1112, %r1497, 2;
	xor.b32  	%r1113, %r1112, %r1497;
	shl.b32 	%r1114, %r1187, 4;
	shl.b32 	%r1115, %r1113, 1;
	xor.b32  	%r1116, %r1115, %r1114;
	xor.b32  	%r1117, %r1116, %r1113;
	xor.b32  	%r1186, %r1117, %r1187;
	add.s32 	%r1118, %r1504, %r1186;
	add.s32 	%r1119, %r1118, 724874;
	rem.u32 	%r1120, %r1119, %r629;
	add.s32 	%r1121, %r1120, %r574;
	mul.wide.s32 	%rd48, %r1111, 4;
	add.s64 	%rd49, %rd1, %rd48;
	ld.global.u32 	%r1122, [%rd49];
	mul.wide.s32 	%rd50, %r1121, 4;
	add.s64 	%rd51, %rd1, %rd50;
	ld.global.u32 	%r1123, [%rd51];
	st.global.u32 	[%rd49], %r1123;
	st.global.u32 	[%rd51], %r1122;
	shr.u32 	%r1124, %r1496, 2;
	xor.b32  	%r1125, %r1124, %r1496;
	shl.b32 	%r1126, %r1186, 4;
	shl.b32 	%r1127, %r1125, 1;
	xor.b32  	%r1128, %r1127, %r1126;
	xor.b32  	%r1129, %r1128, %r1125;
	xor.b32  	%r1185, %r1129, %r1186;
	add.s32 	%r1130, %r1504, %r1185;
	add.s32 	%r1131, %r1130, 1087311;
	rem.u32 	%r1132, %r1131, %r629;
	add.s32 	%r1133, %r1132, %r574;
	shr.u32 	%r1134, %r1495, 2;
	xor.b32  	%r1135, %r1134, %r1495;
	shl.b32 	%r1136, %r1185, 4;
	shl.b32 	%r1137, %r1135, 1;
	xor.b32  	%r1138, %r1137, %r1136;
	xor.b32  	%r1139, %r1138, %r1135;
	xor.b32  	%r1184, %r1139, %r1185;
	add.s32 	%r1504, %r1504, 1449748;
	add.s32 	%r1140, %r1184, %r1504;
	rem.u32 	%r1141, %r1140, %r629;
	add.s32 	%r1142, %r1141, %r574;
	mul.wide.s32 	%rd52, %r1133, 4;
	add.s64 	%rd53, %rd1, %rd52;
	ld.global.u32 	%r1143, [%rd53];
	mul.wide.s32 	%rd54, %r1142, 4;
	add.s64 	%rd55, %rd1, %rd54;
	ld.global.u32 	%r1144, [%rd55];
	st.global.u32 	[%rd53], %r1144;
	st.global.u32 	[%rd55], %r1143;
	mov.u32 	%r1495, %r1185;
	mov.u32 	%r1496, %r1186;
	mov.u32 	%r1497, %r1187;
	mov.u32 	%r1498, %r598;
$L__BB2_131:
	setp.eq.s32 	%p76, %r565, 0;
	mov.u32 	%r1188, %r598;
	@%p76 bra 	$L__BB2_133;
	shr.u32 	%r1145, %r1498, 2;
	xor.b32  	%r1146, %r1145, %r1498;
	shl.b32 	%r1147, %r1184, 4;
	shl.b32 	%r1148, %r1146, 1;
	xor.b32  	%r1149, %r1148, %r1147;
	xor.b32  	%r1150, %r1149, %r1146;
	xor.b32  	%r1185, %r1150, %r1184;
	add.s32 	%r1151, %r1504, %r1185;
	add.s32 	%r1152, %r1151, 362437;
	rem.u32 	%r1153, %r1152, %r629;
	add.s32 	%r1154, %r1153, %r574;
	shr.u32 	%r1155, %r1497, 2;
	xor.b32  	%r1156, %r1155, %r1497;
	shl.b32 	%r1157, %r1185, 4;
	shl.b32 	%r1158, %r1156, 1;
	xor.b32  	%r1159, %r1158, %r1157;
	xor.b32  	%r1160, %r1159, %r1156;
	xor.b32  	%r620, %r1160, %r1185;
	add.s32 	%r1504, %r1504, 724874;
	add.s32 	%r1161, %r620, %r1504;
	rem.u32 	%r1162, %r1161, %r629;
	add.s32 	%r1163, %r1162, %r574;
	mul.wide.s32 	%rd56, %r1154, 4;
	add.s64 	%rd57, %rd1, %rd56;
	ld.global.u32 	%r1164, [%rd57];
	mul.wide.s32 	%rd58, %r1163, 4;
	add.s64 	%rd59, %rd1, %rd58;
	ld.global.u32 	%r1165, [%rd59];
	st.global.u32 	[%rd57], %r1165;
	st.global.u32 	[%rd59], %r1164;
	mov.u32 	%r1186, %r1184;
	mov.u32 	%r1187, %r1495;
	mov.u32 	%r1188, %r1496;
	mov.u32 	%r1184, %r620;
$L__BB2_133:
	add.s32 	%r1468, %r1468, %r553;
	setp.lt.s32 	%p77, %r1468, %r630;
	@%p77 bra 	$L__BB2_124;
$L__BB2_134:
	ret;

}
	// .globl	_Z24RandomizedParallelGreedyPiS_S_S_iiS_
.visible .entry _Z24RandomizedParallelGreedyPiS_S_S_iiS_(
	.param .u64 .ptr .align 1 _Z24RandomizedParallelGreedyPiS_S_S_iiS__param_0,
	.param .u64 .ptr .align 1 _Z24RandomizedParallelGreedyPiS_S_S_iiS__param_1,
	.param .u64 .ptr .align 1 _Z24RandomizedParallelGreedyPiS_S_S_iiS__param_2,
	.param .u64 .ptr .align 1 _Z24RandomizedParallelGreedyPiS_S_S_iiS__param_3,
	.param .u32 _Z24RandomizedParallelGreedyPiS_S_S_iiS__param_4,
	.param .u32 _Z24RandomizedParallelGreedyPiS_S_S_iiS__param_5,
	.param .u64 .ptr .align 1 _Z24RandomizedParallelGreedyPiS_S_S_iiS__param_6
)
{
	.reg .pred 	%p<8>;
	.reg .b32 	%r<39>;
	.reg .b64 	%rd<22>;

	ld.param.u64 	%rd6, [_Z24RandomizedParallelGreedyPiS_S_S_iiS__param_0];
	ld.param.u64 	%rd7, [_Z24RandomizedParallelGreedyPiS_S_S_iiS__param_1];
	ld.param.u64 	%rd8, [_Z24RandomizedParallelGreedyPiS_S_S_iiS__param_2];
	ld.param.u64 	%rd9, [_Z24RandomizedParallelGreedyPiS_S_S_iiS__param_3];
	ld.param.u32 	%r17, [_Z24RandomizedParallelGreedyPiS_S_S_iiS__param_4];
	ld.param.u32 	%r18, [_Z24RandomizedParallelGreedyPiS_S_S_iiS__param_5];
	ld.param.u64 	%rd10, [_Z24RandomizedParallelGreedyPiS_S_S_iiS__param_6];
	cvta.to.global.u64 	%rd1, %rd10;
	mov.u32 	%r19, %tid.x;
	mov.u32 	%r1, %ntid.x;
	mov.u32 	%r20, %ctaid.x;
	mad.lo.s32 	%r34, %r1, %r20, %r19;
	bar.sync 	0;
	bar.sync 	0;
	setp.ge.s32 	%p1, %r34, %r18;
	@%p1 bra 	$L__BB3_9;
	mov.u32 	%r21, %nctaid.x;
	mul.lo.s32 	%r3, %r1, %r21;
	cvta.to.global.u64 	%rd2, %rd9;
	cvta.to.global.u64 	%rd3, %rd8;
	cvta.to.global.u64 	%rd4, %rd7;
	cvta.to.global.u64 	%rd5, %rd6;
$L__BB3_2:
	setp.lt.s32 	%p2, %r17, 1;
	@%p2 bra 	$L__BB3_8;
	mul.lo.s32 	%r5, %r34, %r17;
	mov.b32 	%r35, 0;
$L__BB3_4:
	add.s32 	%r24, %r35, %r5;
	mul.wide.s32 	%rd11, %r24, 4;
	add.s64 	%rd12, %rd2, %rd11;
	ld.global.u32 	%r7, [%rd12];
	mul.wide.s32 	%rd13, %r7, 4;
	add.s64 	%rd14, %rd3, %rd13;
	ld.global.u32 	%r8, [%rd14];
	add.s64 	%rd15, %rd4, %rd13;
	ld.global.u32 	%r9, [%rd15];
	setp.lt.s32 	%p3, %r9, 1;
	mov.b32 	%r38, 1;
	@%p3 bra 	$L__BB3_7;
	mov.b32 	%r38, 1;
	mov.b32 	%r36, 0;
$L__BB3_6:
	add.s32 	%r27, %r36, %r8;
	mul.wide.s32 	%rd16, %r27, 4;
	add.s64 	%rd17, %rd5, %rd16;
	ld.global.u32 	%r28, [%rd17];
	add.s32 	%r29, %r28, %r5;
	mul.wide.s32 	%rd18, %r29, 4;
	add.s64 	%rd19, %rd1, %rd18;
	ld.global.u32 	%r30, [%rd19];
	setp.eq.s32 	%p4, %r38, %r30;
	selp.u32 	%r31, 1, 0, %p4;
	add.s32 	%r38, %r38, %r31;
	add.s32 	%r32, %r36, 1;
	selp.b32 	%r36, 0, %r32, %p4;
	setp.lt.s32 	%p5, %r36, %r9;
	@%p5 bra 	$L__BB3_6;
$L__BB3_7:
	add.s32 	%r33, %r7, %r5;
	mul.wide.s32 	%rd20, %r33, 4;
	add.s64 	%rd21, %rd1, %rd20;
	st.global.u32 	[%rd21], %r38;
	bar.sync 	0;
	add.s32 	%r35, %r35, 1;
	setp.ne.s32 	%p6, %r35, %r17;
	@%p6 bra 	$L__BB3_4;
$L__BB3_8:
	add.s32 	%r34, %r34, %r3;
	setp.lt.s32 	%p7, %r34, %r18;
	@%p7 bra 	$L__BB3_2;
$L__BB3_9:
	ret;

}
	// .globl	_ZN3cub18CUB_300001_SM_10006detail11EmptyKernelIvEEvv
.visible .entry _ZN3cub18CUB_300001_SM_10006detail11EmptyKernelIvEEvv()
{


	ret;

}
	// .globl	_ZN3cub18CUB_300001_SM_10006detail4scan20DeviceScanInitKernelINS0_13ScanTileStateIiLb1EEEEEvT_i
.visible .entry _ZN3cub18CUB_300001_SM_10006detail4scan20DeviceScanInitKernelINS0_13ScanTileStateIiLb1EEEEEvT_i(
	.param .align 8 .b8 _ZN3cub18CUB_300001_SM_10006detail4scan20DeviceScanInitKernelINS0_13ScanTileStateIiLb1EEEEEvT_i_param_0[8],
	.param .u32 _ZN3cub18CUB_300001_SM_10006detail4scan20DeviceScanInitKernelINS0_13ScanTileStateIiLb1EEEEEvT_i_param_1
)
{
	.reg .pred 	%p<5>;
	.reg .b32 	%r<10>;
	.reg .b64 	%rd<7>;

	ld.param.u64 	%rd2, [_ZN3cub18CUB_300001_SM_10006detail4scan20DeviceScanInitKernelINS0_13ScanTileStateIiLb1EEEEEvT_i_param_0];
	ld.param.u32 	%r4, [_ZN3cub18CUB_300001_SM_10006detail4scan20DeviceScanInitKernelINS0_13ScanTileStateIiLb1EEEEEvT_i_param_1];
	cvta.to.global.u64 	%rd1, %rd2;
	mov.u32 	%r1, %ctaid.x;
	mov.u32 	%r5, %ntid.x;
	mov.u32 	%r2, %tid.x;
	mad.lo.s32 	%r3, %r1, %r5, %r2;
	setp.ge.s32 	%p1, %r3, %r4;
	@%p1 bra 	$L__BB5_2;
	mul.wide.s32 	%rd3, %r3, 8;
	add.s64 	%rd4, %rd1, %rd3;
	mov.b32 	%r6, 0;
	mov.b32 	%r7, 99;
	st.global.v2.u32 	[%rd4+256], {%r7, %r6};
$L__BB5_2:
	setp.ne.s32 	%p2, %r1, 0;
	setp.gt.u32 	%p3, %r2, 31;
	or.pred  	%p4, %p2, %p3;
	@%p4 bra 	$L__BB5_4;
	mul.wide.u32 	%rd5, %r2, 8;
	add.s64 	%rd6, %rd1, %rd5;
	mov.b32 	%r9, 0;
	st.global.v2.u32 	[%rd6], {%r9, %r9};
$L__BB5_4:
	ret;

}
	// .globl	_ZN3cub18CUB_300001_SM_10006detail4scan16DeviceScanKernelINS2_10policy_hubIiiijN4cuda3std3__44plusIvEEE10Policy1000EPiSC_NS0_13ScanTileStateIiLb1EEES9_NS1_10InputValueIiSC_EEjiLb0EiEEvT0_T1_T2_iT3_T4_T5_
.visible .entry _ZN3cub18CUB_300001_SM_10006detail4scan16DeviceScanKernelINS2_10policy_hubIiiijN4cuda3std3__44plusIvEEE10Policy1000EPiSC_NS0_13ScanTileStateIiLb1EEES9_NS1_10InputValueIiSC_EEjiLb0EiEEvT0_T1_T2_iT3_T4_T5_(
	.param .u64 .ptr .align 1 _ZN3cub18CUB_300001_SM_10006detail4scan16DeviceScanKernelINS2_10policy_hubIiiijN4cuda3std3__44plusIvEEE10Policy1000EPiSC_NS0_13ScanTileStateIiLb1EEES9_NS1_10InputValueIiSC_EEjiLb0EiEEvT0_T1_T2_iT3_T4_T5__param_0,
	.param .u64 .ptr .align 1 _ZN3cub18CUB_300001_SM_10006detail4scan16DeviceScanKernelINS2_10policy_hubIiiijN4cuda3std3__44plusIvEEE10Policy1000EPiSC_NS0_13ScanTileStateIiLb1EEES9_NS1_10InputValueIiSC_EEjiLb0EiEEvT0_T1_T2_iT3_T4_T5__param_1,
	.param .align 8 .b8 _ZN3cub18CUB_300001_SM_10006detail4scan16DeviceScanKernelINS2_10policy_hubIiiijN4cuda3std3__44plusIvEEE10Policy1000EPiSC_NS0_13ScanTileStateIiLb1EEES9_NS1_10InputValueIiSC_EEjiLb0EiEEvT0_T1_T2_iT3_T4_T5__param_2[8],
	.param .u32 _ZN3cub18CUB_300001_SM_10006detail4scan16DeviceScanKernelINS2_10policy_hubIiiijN4cuda3std3__44plusIvEEE10Policy1000EPiSC_NS0_13ScanTileStateIiLb1EEES9_NS1_10InputValueIiSC_EEjiLb0EiEEvT0_T1_T2_iT3_T4_T5__param_3,
	.param .align 1 .b8 _ZN3cub18CUB_300001_SM_10006detail4scan16DeviceScanKernelINS2_10policy_hubIiiijN4cuda3std3__44plusIvEEE10Policy1000EPiSC_NS0_13ScanTileStateIiLb1EEES9_NS1_10InputValueIiSC_EEjiLb0EiEEvT0_T1_T2_iT3_T4_T5__param_4[1],
	.param .align 8 .b8 _ZN3cub18CUB_300001_SM_10006detail4scan16DeviceScanKernelINS2_10policy_hubIiiijN4cuda3std3__44plusIvEEE10Policy1000EPiSC_NS0_13ScanTileStateIiLb1EEES9_NS1_10InputValueIiSC_EEjiLb0EiEEvT0_T1_T2_iT3_T4_T5__param_5[16],
	.param .u32 _ZN3cub18CUB_300001_SM_10006detail4scan16DeviceScanKernelINS2_10policy_hubIiiijN4cuda3std3__44plusIvEEE10Policy1000EPiSC_NS0_13ScanTileStateIiLb1EEES9_NS1_10InputValueIiSC_EEjiLb0EiEEvT0_T1_T2_iT3_T4_T5__param_6
)
.maxntid 384
{
	.reg .pred 	%p<160>;
	.reg .b16 	%rs<3>;
	.reg .b32 	%r<1038>;
	.reg .b64 	%rd<61>;
	// demoted variable
	.shared .align 16 .b8 _ZZN3cub18CUB_300001_SM_10006detail4scan16DeviceScanKernelINS2_10policy_hubIiiijN4cuda3std3__44plusIvEEE10Policy1000EPiSC_NS0_13ScanTileStateIiLb1EEES9_NS1_10InputValueIiSC_EEjiLb0EiEEvT0_T1_T2_iT3_T4_T5_E12temp_storage[33808];
	ld.param.u32 	%r241, [_ZN3cub18CUB_300001_SM_10006detail4scan16DeviceScanKernelINS2_10policy_hubIiiijN4cuda3std3__44plusIvEEE10Policy1000EPiSC_NS0_13ScanTileStateIiLb1EEES9_NS1_10InputValueIiSC_EEjiLb0EiEEvT0_T1_T2_iT3_T4_T5__param_5];
	bfe.u32 	%r242, %r241, 0, 8;
	cvt.u16.u32 	%rs1, %r242;
	and.b16  	%rs2, %rs1, 255;
	ld.param.u64 	%rd14, [_ZN3cub18CUB_300001_SM_10006detail4scan16DeviceScanKernelINS2_10policy_hubIiiijN4cuda3std3__44plusIvEEE10Policy1000EPiSC_NS0_13ScanTileStateIiLb1EEES9_NS1_10InputValueIiSC_EEjiLb0EiEEvT0_T1_T2_iT3_T4_T5__param_2];
	ld.param.u64 	%rd2, [_ZN3cub18CUB_300001_SM_10006detail4scan16DeviceScanKernelINS2_10policy_hubIiiijN4cuda3std3__44plusIvEEE10Policy1000EPiSC_NS0_13ScanTileStateIiLb1EEES9_NS1_10InputValueIiSC_EEjiLb0EiEEvT0_T1_T2_iT3_T4_T5__param_5+8];
	ld.param.u64 	%rd15, [_ZN3cub18CUB_300001_SM_10006detail4scan16DeviceScanKernelINS2_10policy_hubIiiijN4cuda3std3__44plusIvEEE10Policy1000EPiSC_NS0_13ScanTileStateIiLb1EEES9_NS1_10InputValueIiSC_EEjiLb0EiEEvT0_T1_T2_iT3_T4_T5__param_0];
	ld.param.u32 	%r240, [_ZN3cub18CUB_300001_SM_10006detail4scan16DeviceScanKernelINS2_10policy_hubIiiijN4cuda3std3__44plusIvEEE10Policy1000EPiSC_NS0_13ScanTileStateIiLb1EEES9_NS1_10InputValueIiSC_EEjiLb0EiEEvT0_T1_T2_iT3_T4_T5__param_6];
	cvta.to.global.u64 	%rd1, %rd15;
	setp.eq.s16 	%p1, %rs2, 0;
	@%p1 bra 	$L__BB6_2;
	cvta.to.global.u64 	%rd16, %rd2;
	ld.global.u32 	%r985, [%rd16];
	bra.uni 	$L__BB6_3;
$L__BB6_2:
	cvt.u32.u64 	%r985, %rd2;
$L__BB6_3:
	ld.param.u32 	%r983, [_ZN3cub18CUB_300001_SM_10006detail4scan16DeviceScanKernelINS2_10policy_hubIiiijN4cuda3std3__44plusIvEEE10Policy1000EPiSC_NS0_13ScanTileStateIiLb1EEES9_NS1_10InputValueIiSC_EEjiLb0EiEEvT0_T1_T2_iT3_T4_T5__param_3];
	mov.u32 	%r243, %ctaid.x;
	add.s32 	%r986, %r983, %r243;
	mul.lo.s32 	%r5, %r986, 8448;
	sub.s32 	%r6, %r240, %r5;
	setp.lt.u32 	%p2, %r6, 8449;
	@%p2 bra 	$L__BB6_29;
	cvt.u64.u32 	%rd40, %r5;
	mov.u32 	%r7, %tid.x;
	and.b32  	%r628, %r7, 31;
	and.b32  	%r629, %r7, 992;
	mul.lo.s32 	%r630, %r629, 22;
	or.b32  	%r631, %r630, %r628;
	cvt.u64.u32 	%rd41, %r631;
	add.s64 	%rd4, %rd41, %rd40;
	shl.b64 	%rd42, %rd4, 2;
	add.s64 	%rd43, %rd1, %rd42;
	ld.global.u32 	%r632, [%rd43];
	ld.global.u32 	%r633, [%rd43+128];
	ld.global.u32 	%r634, [%rd43+256];
	ld.global.u32 	%r635, [%rd43+384];
	ld.global.u32 	%r636, [%rd43+512];
	ld.global.u32 	%r637, [%rd43+640];
	ld.global.u32 	%r638, [%rd43+768];
	ld.global.u32 	%r639, [%rd43+896];
	ld.global.u32 	%r640, [%rd43+1024];
	ld.global.u32 	%r641, [%rd43+1152];
	ld.global.u32 	%r642, [%rd43+1280];
	ld.global.u32 	%r643, [%rd43+1408];
	ld.global.u32 	%r644, [%rd43+1536];
	ld.global.u32 	%r645, [%rd43+1664];
	ld.global.u32 	%r646, [%rd43+1792];
	ld.global.u32 	%r647, [%rd43+1920];
	ld.global.u32 	%r648, [%rd43+2048];
	ld.global.u32 	%r649, [%rd43+2176];
	ld.global.u32 	%r650, [%rd43+2304];
	ld.global.u32 	%r651, [%rd43+2432];
	ld.global.u32 	%r652, [%rd43+2560];
	ld.global.u32 	%r653, [%rd43+2688];
	// begin inline asm
	mov.u32 %r627, %laneid;
	// end inline asm
	shr.u32 	%r9, %r7, 5;
	mad.lo.s32 	%r654, %r9, 704, %r627;
	shl.b32 	%r655, %r654, 2;
	mov.u32 	%r656, _ZZN3cub18CUB_300001_SM_10006detail4scan16DeviceScanKernelINS2_10policy_hubIiiijN4cuda3std3__44plusIvEEE10Policy1000EPiSC_NS0_13ScanTileStateIiLb1EEES9_NS1_10InputValueIiSC_EEjiLb0EiEEvT0_T1_T2_iT3_T4_T5_E12temp_storage;
	add.s32 	%r10, %r656, %r655;
	st.shared.u32 	[%r10], %r632;
	st.shared.u32 	[%r10+128], %r633;
	st.shared.u32 	[%r10+256], %r634;
	st.shared.u32 	[%r10+384], %r635;
	st.shared.u32 	[%r10+512], %r636;
	st.shared.u32 	[%r10+640], %r637;
	st.shared.u32 	[%r10+768], %r638;
	st.shared.u32 	[%r10+896], %r639;
	st.shared.u32 	[%r10+1024], %r640;
	st.shared.u32 	[%r10+1152], %r641;
	st.shared.u32 	[%r10+1280], %r642;
	st.shared.u32 	[%r10+1408], %r643;
	st.shared.u32 	[%r10+1536], %r644;
	st.shared.u32 	[%r10+1664], %r645;
	st.shared.u32 	[%r10+1792], %r646;
	st.shared.u32 	[%r10+1920], %r647;
	st.shared.u32 	[%r10+2048], %r648;
	st.shared.u32 	[%r10+2176], %r649;
	st.shared.u32 	[%r10+2304], %r650;
	st.shared.u32 	[%r10+2432], %r651;
	st.shared.u32 	[%r10+2560], %r652;
	st.shared.u32 	[%r10+2688], %r653;
	bar.warp.sync 	-1;
	mad.lo.s32 	%r11, %r627, 84, %r10;
	ld.shared.v2.u32 	{%r12, %r13}, [%r11];
	ld.shared.v2.u32 	{%r14, %r15}, [%r11+8];
	ld.shared.v2.u32 	{%r16, %r17}, [%r11+16];
	ld.shared.v2.u32 	{%r18, %r19}, [%r11+24];
	ld.shared.v2.u32 	{%r20, %r21}, [%r11+32];
	ld.shared.v2.u32 	{%r22, %r23}, [%r11+40];
	ld.shared.v2.u32 	{%r24, %r25}, [%r11+48];
	ld.shared.v2.u32 	{%r26, %r27}, [%r11+56];
	ld.shared.v2.u32 	{%r28, %r29}, [%r11+64];
	ld.shared.v2.u32 	{%r30, %r31}, [%r11+72];
	ld.shared.v2.u32 	{%r32, %r33}, [%r11+80];
	bar.sync 	0;
	setp.ne.s32 	%p104, %r986, 0;
	@%p104 bra 	$L__BB6_9;
	add.s32 	%r878, %r13, %r12;
	add.s32 	%r879, %r14, %r878;
	add.s32 	%r880, %r15, %r879;
	add.s32 	%r881, %r16, %r880;
	add.s32 	%r882, %r17, %r881;
	add.s32 	%r883, %r18, %r882;
	add.s32 	%r884, %r19, %r883;
	add.s32 	%r885, %r20, %r884;
	add.s32 	%r886, %r21, %r885;
	add.s32 	%r887, %r22, %r886;
	add.s32 	%r888, %r23, %r887;
	add.s32 	%r889, %r24, %r888;
	add.s32 	%r890, %r25, %r889;
	add.s32 	%r891, %r26, %r890;
	add.s32 	%r892, %r27, %r891;
	add.s32 	%r893, %r28, %r892;
	add.s32 	%r894, %r29, %r893;
	add.s32 	%r895, %r30, %r894;
	add.s32 	%r896, %r31, %r895;
	add.s32 	%r897, %r32, %r896;
	add.s32 	%r852, %r33, %r897;
	mov.b32 	%r850, 1;
	mov.b32 	%r875, 0;
	mov.b32 	%r877, -1;
	// begin inline asm
	{  .reg .s32 r0;  .reg .pred p;  shfl.sync.up.b32 r0|p, %r852, %r850, %r875, %r877;  @p add.s32 r0, r0, %r852;  mov.s32 %r848, r0;}
	// end inline asm
	mov.b32 	%r856, 2;
	// begin inline asm
	{  .reg .s32 r0;  .reg .pred p;  shfl.sync.up.b32 r0|p, %r848, %r856, %r875, %r877;  @p add.s32 r0, r0, %r848;  mov.s32 %r854, r0;}
	// end inline asm
	mov.b32 	%r862, 4;
	// begin inline asm
	{  .reg .s32 r0;  .reg .pred p;  shfl.sync.up.b32 r0|p, %r854, %r862, %r875, %r877;  @p add.s32 r0, r0, %r854;  mov.s32 %r860, r0;}
	// end inline asm
	mov.b32 	%r868, 8;
	// begin inline asm
	{  .reg .s32 r0;  .reg .pred p;  shfl.sync.up.b32 r0|p, %r860, %r868, %r875, %r877;  @p add.s32 r0, r0, %r860;  mov.s32 %r866, r0;}
	// end inline asm
	mov.b32 	%r874, 16;
	// begin inline asm
	{  .reg .s32 r0;  .reg .pred p;  shfl.sync.up.b32 r0|p, %r866, %r874, %r875, %r877;  @p add.s32 r0, r0, %r866;  mov.s32 %r872, r0;}
	// end inline asm
	setp.ne.s32 	%p146, %r627, 31;
	@%p146 bra 	$L__BB6_7;
	shl.b32 	%r898, %r9, 2;
	add.s32 	%r900, %r656, %r898;
	st.shared.u32 	[%r900+16], %r872;
$L__BB6_7:
	bar.sync 	0;
	ld.shared.v4.u32 	{%r901, %r902, %r903, %r904}, [_ZZN3cub18CUB_300001_SM_10006detail4scan16DeviceScanKernelINS2_10policy_hubIiiijN4cuda3std3__44plusIvEEE10Policy1000EPiSC_NS0_13ScanTileStateIiLb1EEES9_NS1_10InputValueIiSC_EEjiLb0EiEEvT0_T1_T2_iT3_T4_T5_E12temp_storage+16];
	add.s32 	%r905, %r902, %r901;
	setp.eq.s32 	%p147, %r9, 2;
	selp.b32 	%r906, %r905, %r901, %p147;
	add.s32 	%r907, %r905, %r903;
	setp.eq.s32 	%p148, %r9, 3;
	selp.b32 	%r908, %r907, %r906, %p148;
	add.s32 	%r909, %r907, %r904;
	setp.eq.s32 	%p149, %r9, 4;
	selp.b32 	%r910, %r909, %r908, %p149;
	ld.shared.v4.u32 	{%r911, %r912, %r913, %r914}, [_ZZN3cub18CUB_300001_SM_10006detail4scan16DeviceScanKernelINS2_10policy_hubIiiijN4cuda3std3__44plusIvEEE10Policy1000EPiSC_NS0_13ScanTileStateIiLb1EEES9_NS1_10InputValueIiSC_EEjiLb0EiEEvT0_T1_T2_iT3_T4_T5_E12temp_storage+32];
	add.s32 	%r915, %r909, %r911;
	setp.eq.s32 	%p150, %r9, 5;
	selp.b32 	%r916, %r915, %r910, %p150;
	add.s32 	%r917, %r915, %r912;
	setp.eq.s32 	%p151, %r9, 6;
	selp.b32 	%r918, %r917, %r916, %p151;
	add.s32 	%r919, %r917, %r913;
	setp.eq.s32 	%p152, %r9, 7;
	selp.b32 	%r920, %r919, %r918, %p152;
	add.s32 	%r921, %r919, %r914;
	setp.eq.s32 	%p153, %r9, 8;
	selp.b32 	%r922, %r921, %r920, %p153;
	ld.shared.v4.u32 	{%r923, %r924, %r925, %r926}, [_ZZN3cub18CUB_300001_SM_10006detail4scan16DeviceScanKernelINS2_10policy_hubIiiijN4cuda3std3__44plusIvEEE10Policy1000EPiSC_NS0_13ScanTileStateIiLb1EEES9_NS1_10InputValueIiSC_EEjiLb0EiEEvT0_T1_T2_iT3_T4_T5_E12temp_storage+48];
	add.s32 	%r927, %r921, %r923;
	setp.eq.s32 	%p154, %r9, 9;
	selp.b32 	%r928, %r927, %r922, %p154;
	add.s32 	%r929, %r927, %r924;
	setp.eq.s32 	%p155, %r9, 10;
	selp.b32 	%r930, %r929, %r928, %p155;
	add.s32 	%r931, %r929, %r925;
	setp.eq.s32 	%p156, %r9, 11;
	selp.b32 	%r932, %r931, %r930, %p156;
	setp.lt.u32 	%p157, %r7, 32;
	selp.b32 	%r933, 0, %r932, %p157;
	setp.eq.s32 	%p158, %r627, 0;
	sub.s32 	%r934, %r872, %r852;
	selp.b32 	%r935, 0, %r934, %p158;
	add.s32 	%r936, %r935, %r985;
	add.s32 	%r1000, %r936, %r933;
	add.s32 	%r937, %r926, %r985;
	add.s32 	%r37, %r937, %r931;
	setp.ne.s32 	%p159, %r7, 0;
	@%p159 bra 	$L__BB6_28;
	add.s64 	%rd55, %rd14, 256;
	mov.b32 	%r938, 101;
	// begin inline asm
	st.relaxed.gpu.v2.u32 [%rd55], {%r938, %r37};
	// end inline asm
	bra.uni 	$L__BB6_28;
$L__BB6_9:
	add.s32 	%r687, %r13, %r12;
	add.s32 	%r688, %r14, %r687;
	add.s32 	%r689, %r15, %r688;
	add.s32 	%r690, %r16, %r689;
	add.s32 	%r691, %r17, %r690;
	add.s32 	%r692, %r18, %r691;
	add.s32 	%r693, %r19, %r692;
	add.s32 	%r694, %r20, %r693;
	add.s32 	%r695, %r21, %r694;
	add.s32 	%r696, %r22, %r695;
	add.s32 	%r697, %r23, %r696;
	add.s32 	%r698, %r24, %r697;
	add.s32 	%r699, %r25, %r698;
	add.s32 	%r700, %r26, %r699;
	add.s32 	%r701, %r27, %r700;
	add.s32 	%r702, %r28, %r701;
	add.s32 	%r703, %r29, %r702;
	add.s32 	%r704, %r30, %r703;
	add.s32 	%r705, %r31, %r704;
	add.s32 	%r706, %r32, %r705;
	add.s32 	%r661, %r33, %r706;
	mov.b32 	%r659, 1;
	mov.b32 	%r684, 0;
	mov.b32 	%r686, -1;
	// begin inline asm
	{  .reg .s32 r0;  .reg .pred p;  shfl.sync.up.b32 r0|p, %r661, %r659, %r684, %r686;  @p add.s32 r0, r0, %r661;  mov.s32 %r657, r0;}
	// end inline asm
	mov.b32 	%r665, 2;
	// begin inline asm
	{  .reg .s32 r0;  .reg .pred p;  shfl.sync.up.b32 r0|p, %r657, %r665, %r684, %r686;  @p add.s32 r0, r0, %r657;  mov.s32 %r663, r0;}
	// end inline asm
	mov.b32 	%r671, 4;
	// begin inline asm
	{  .reg .s32 r0;  .reg .pred p;  shfl.sync.up.b32 r0|p, %r663, %r671, %r684, %r686;  @p add.s32 r0, r0, %r663;  mov.s32 %r669, r0;}
	// end inline asm
	mov.b32 	%r677, 8;
	// begin inline asm
	{  .reg .s32 r0;  .reg .pred p;  shfl.sync.up.b32 r0|p, %r669, %r677, %r684, %r686;  @p add.s32 r0, r0, %r669;  mov.s32 %r675, r0;}
	// end inline asm
	mov.b32 	%r683, 16;
	// begin inline asm
	{  .reg .s32 r0;  .reg .pred p;  shfl.sync.up.b32 r0|p, %r675, %r683, %r684, %r686;  @p add.s32 r0, r0, %r675;  mov.s32 %r681, r0;}
	// end inline asm
	setp.ne.s32 	%p105, %r627, 31;
	@%p105 bra 	$L__BB6_11;
	shl.b32 	%r707, %r9, 2;
	add.s32 	%r709, %r656, %r707;
	st.shared.u32 	[%r709+16], %r681;
$L__BB6_11:
	sub.s32 	%r710, %r681, %r661;
	bar.sync 	0;
	ld.shared.v4.u32 	{%r711, %r712, %r713, %r714}, [_ZZN3cub18CUB_300001_SM_10006detail4scan16DeviceScanKernelINS2_10policy_hubIiiijN4cuda3std3__44plusIvEEE10Policy1000EPiSC_NS0_13ScanTileStateIiLb1EEES9_NS1_10InputValueIiSC_EEjiLb0EiEEvT0_T1_T2_iT3_T4_T5_E12temp_storage+16];
	add.s32 	%r715, %r712, %r711;
	setp.eq.s32 	%p106, %r9, 2;
	selp.b32 	%r716, %r715, %r711, %p106;
	add.s32 	%r717, %r715, %r713;
	setp.eq.s32 	%p107, %r9, 3;
	selp.b32 	%r718, %r717, %r716, %p107;
	add.s32 	%r719, %r717, %r714;
	setp.eq.s32 	%p108, %r9, 4;
	selp.b32 	%r720, %r719, %r718, %p108;
	ld.shared.v4.u32 	{%r721, %r722, %r723, %r724}, [_ZZN3cub18CUB_300001_SM_10006detail4scan16DeviceScanKernelINS2_10policy_hubIiiijN4cuda3std3__44plusIvEEE10Policy1000EPiSC_NS0_13ScanTileStateIiLb1EEES9_NS1_10InputValueIiSC_EEjiLb0EiEEvT0_T1_T2_iT3_T4_T5_E12temp_storage+32];
	add.s32 	%r725, %r719, %r721;
	setp.eq.s32 	%p109, %r9, 5;
	selp.b32 	%r726, %r725, %r720, %p109;
	add.s32 	%r727, %r725, %r722;
	setp.eq.s32 	%p110, %r9, 6;
	selp.b32 	%r728, %r727, %r726, %p110;
	add.s32 	%r729, %r727, %r723;
	setp.eq.s32 	%p111, %r9, 7;
	selp.b32 	%r730, %r729, %r728, %p111;
	add.s32 	%r731, %r729, %r724;
	setp.eq.s32 	%p112, %r9, 8;
	selp.b32 	%r732, %r731, %r730, %p112;
	ld.shared.v4.u32 	{%r733, %r734, %r735, %r736}, [_ZZN3cub18CUB_300001_SM_10006detail4scan16DeviceScanKernelINS2_10policy_hubIiiijN4cuda3std3__44plusIvEEE10Policy1000EPiSC_NS0_13ScanTileStateIiLb1EEES9_NS1_10InputValueIiSC_EEjiLb0EiEEvT0_T1_T2_iT3_T4_T5_E12temp_storage+48];
	add.s32 	%r737, %r731, %r733;
	setp.eq.s32 	%p113, %r9, 9;
	selp.b32 	%r738, %r737, %r732, %p113;
	add.s32 	%r739, %r737, %r734;
	setp.eq.s32 	%p114, %r9, 10;
	selp.b32 	%r740, %r739, %r738, %p114;
	add.s32 	%r741, %r739, %r735;
	setp.eq.s32 	%p115, %r9, 11;
	selp.b32 	%r742, %r741, %r740, %p115;
	add.s32 	%r40, %r741, %r736;
	setp.gt.u32 	%p116, %r7, 31;
	setp.lt.u32 	%p117, %r7, 32;
	setp.eq.s32 	%p118, %r627, 0;
	selp.b32 	%r743, 0, %r710, %p118;
	add.s32 	%r999, %r742, %r743;
	selp.b32 	%r42, %r710, %r999, %p117;
	@%p116 bra 	$L__BB6_27;
	setp.ne.s32 	%p119, %r7, 0;
	mul.wide.s32 	%rd44, %r986, 8;
	add.s64 	%rd5, %rd14, %rd44;
	@%p119 bra 	$L__BB6_14;
	st.shared.u32 	[_ZZN3cub18CUB_300001_SM_10006detail4scan16DeviceScanKernelINS2_10policy_hubIiiijN4cuda3std3__44plusIvEEE10Policy1000EPiSC_NS0_13ScanTileStateIiLb1EEES9_NS1_10InputValueIiSC_EEjiLb0EiEEvT0_T1_T2_iT3_T4_T5_E12temp_storage+12], %r40;
	add.s64 	%rd45, %rd5, 256;
	mov.b32 	%r744, 100;
	// begin inline asm
	st.relaxed.gpu.v2.u32 [%rd45], {%r744, %r40};
	// end inline asm
$L__BB6_14:
	not.b32 	%r750, %r7;
	add.s32 	%r994, %r986, %r750;
	mov.b32 	%r746, 830;
	// begin inline asm
	nanosleep.u32 %r746;
	// end inline asm
	mul.wide.s32 	%rd47, %r994, 8;
	add.s64 	%rd48, %rd14, %rd47;
	add.s64 	%rd46, %rd48, 256;
	// begin inline asm
	ld.relaxed.gpu.v2.u32 {%r996, %r988}, [%rd46];
	// end inline asm
	mov.b32 	%r989, 952;
$L__BB6_15:
	setp.eq.s32 	%p120, %r996, 99;
	mov.b32 	%r751, -1;
	vote.sync.any.pred 	%p121, %p120, %r751;
	not.pred 	%p122, %p121;
	@%p122 bra 	$L__BB6_17;
	mul.lo.s32 	%r846, %r986, 16807;
	and.b32  	%r986, %r846, 2147483647;
	add.s32 	%r847, %r989, 1;
	rem.u32 	%r843, %r986, %r847;
	// begin inline asm
	nanosleep.u32 %r843;
	// end inline asm
	shr.u32 	%r989, %r989, 1;
	// begin inline asm
	ld.relaxed.gpu.v2.u32 {%r996, %r988}, [%rd46];
	// end inline asm
	bra.uni 	$L__BB6_15;
$L__BB6_17:
	setp.eq.s32 	%p123, %r996, 101;
	mov.b32 	%r778, -1;
	vote.sync.ballot.b32 	%r780, %p123, %r778;
	// begin inline asm
	mov.u32 %r753, %lanemask_ge;
	// end inline asm
	and.b32  	%r781, %r780, %r753;
	or.b32  	%r782, %r781, -2147483648;
	add.s32 	%r783, %r782, -1;
	not.b32 	%r784, %r782;
	and.b32  	%r785, %r784, %r783;
	popc.b32 	%r757, %r785;
	mov.b32 	%r756, 1;
	// begin inline asm
	shfl.sync.down.b32 %r754, %r988, %r756, %r757, %r778;
	// end inline asm
	setp.lt.s32 	%p125, %r627, %r757;
	selp.b32 	%r786, %r754, 0, %p125;
	add.s32 	%r760, %r786, %r988;
	mov.b32 	%r761, 2;
	// begin inline asm
	shfl.sync.down.b32 %r759, %r760, %r761, %r757, %r778;
	// end inline asm
	add.s32 	%r57, %r627, 2;
	setp.gt.s32 	%p126, %r57, %r757;
	selp.b32 	%r787, 0, %r759, %p126;
	add.s32 	%r765, %r760, %r787;
	mov.b32 	%r766, 4;
	// begin inline asm
	shfl.sync.down.b32 %r764, %r765, %r766, %r757, %r778;
	// end inline asm
	add.s32 	%r58, %r627, 4;
	setp.gt.s32 	%p127, %r58, %r757;
	selp.b32 	%r788, 0, %r764, %p127;
	add.s32 	%r770, %r765, %r788;
	mov.b32 	%r771, 8;
	// begin inline asm
	shfl.sync.down.b32 %r769, %r770, %r771, %r757, %r778;
	// end inline asm
	add.s32 	%r59, %r627, 8;
	setp.gt.s32 	%p128, %r59, %r757;
	selp.b32 	%r789, 0, %r769, %p128;
	add.s32 	%r775, %r770, %r789;
	mov.b32 	%r776, 16;
	// begin inline asm
	shfl.sync.down.b32 %r774, %r775, %r776, %r757, %r778;
	// end inline asm
	add.s32 	%r60, %r627, 16;
	setp.gt.s32 	%p129, %r60, %r757;
	selp.b32 	%r790, 0, %r774, %p129;
	add.s32 	%r993, %r775, %r790;
	add.s64 	%rd7, %rd14, 256;
	mov.b32 	%r990, 952;
$L__BB6_18:
	setp.ne.s32 	%p130, %r996, 101;
	mov.b32 	%r791, -1;
	vote.sync.all.pred 	%p131, %p130, %r791;
	not.pred 	%p132, %p131;
	@%p132 bra 	$L__BB6_23;
	shr.u32 	%r990, %r990, 1;
	mul.wide.s32 	%rd51, %r994, 8;
	add.s64 	%rd52, %rd7, %rd51;
	add.s64 	%rd50, %rd52, -256;
	// begin inline asm
	ld.relaxed.gpu.v2.u32 {%r996, %r997}, [%rd50];
	// end inline asm
	mov.u32 	%r998, %r990;
$L__BB6_20:
	setp.eq.s32 	%p136, %r996, 99;
	mov.b32 	%r799, -1;
	vote.sync.any.pred 	%p137, %p136, %r799;
	not.pred 	%p138, %p137;
	@%p138 bra 	$L__BB6_22;
	mul.lo.s32 	%r841, %r986, 16807;
	and.b32  	%r986, %r841, 2147483647;
	add.s32 	%r842, %r998, 1;
	rem.u32 	%r838, %r986, %r842;
	// begin inline asm
	nanosleep.u32 %r838;
	// end inline asm
	shr.u32 	%r998, %r998, 1;
	// begin inline asm
	ld.relaxed.gpu.v2.u32 {%r996, %r997}, [%rd50];
	// end inline asm
	bra.uni 	$L__BB6_20;
$L__BB6_22:
	setp.eq.s32 	%p139, %r996, 101;
	mov.b32 	%r825, -1;
	vote.sync.ballot.b32 	%r826, %p139, %r825;
	and.b32  	%r827, %r826, %r753;
	or.b32  	%r828, %r827, -2147483648;
	add.s32 	%r829, %r828, -1;
	not.b32 	%r830, %r828;
	and.b32  	%r831, %r830, %r829;
	popc.b32 	%r804, %r831;
	mov.b32 	%r803, 1;
	// begin inline asm
	shfl.sync.down.b32 %r801, %r997, %r803, %r804, %r825;
	// end inline asm
	setp.lt.s32 	%p141, %r627, %r804;
	selp.b32 	%r832, %r801, 0, %p141;
	add.s32 	%r807, %r832, %r997;
	mov.b32 	%r808, 2;
	// begin inline asm
	shfl.sync.down.b32 %r806, %r807, %r808, %r804, %r825;
	// end inline asm
	setp.gt.s32 	%p142, %r57, %r804;
	selp.b32 	%r833, 0, %r806, %p142;
	add.s32 	%r812, %r807, %r833;
	mov.b32 	%r813, 4;
	// begin inline asm
	shfl.sync.down.b32 %r811, %r812, %r813, %r804, %r825;
	// end inline asm
	setp.gt.s32 	%p143, %r58, %r804;
	selp.b32 	%r834, 0, %r811, %p143;
	add.s32 	%r817, %r812, %r834;
	mov.b32 	%r818, 8;
	// begin inline asm
	shfl.sync.down.b32 %r816, %r817, %r818, %r804, %r825;
	// end inline asm
	setp.gt.s32 	%p144, %r59, %r804;
	selp.b32 	%r835, 0, %r816, %p144;
	add.s32 	%r822, %r817, %r835;
	mov.b32 	%r823, 16;
	// begin inline asm
	shfl.sync.down.b32 %r821, %r822, %r823, %r804, %r825;
	// end inline asm
	setp.gt.s32 	%p145, %r60, %r804;
	selp.b32 	%r836, 0, %r821, %p145;
	add.s32 	%r837, %r836, %r993;
	add.s32 	%r993, %r837, %r822;
	add.s32 	%r994, %r994, -32;
	bra.uni 	$L__BB6_18;
$L__BB6_23:
	@%p119 bra 	$L__BB6_25;
	add.s32 	%r794, %r993, %r40;
	add.s64 	%rd49, %rd5, 256;
	mov.b32 	%r793, 101;
	// begin inline asm
	st.relaxed.gpu.v2.u32 [%rd49], {%r793, %r794};
	// end inline asm
	st.shared.u32 	[_ZZN3cub18CUB_300001_SM_10006detail4scan16DeviceScanKernelINS2_10policy_hubIiiijN4cuda3std3__44plusIvEEE10Policy1000EPiSC_NS0_13ScanTileStateIiLb1EEES9_NS1_10InputValueIiSC_EEjiLb0EiEEvT0_T1_T2_iT3_T4_T5_E12temp_storage+4], %r993;
	st.shared.u32 	[_ZZN3cub18CUB_300001_SM_10006detail4scan16DeviceScanKernelINS2_10policy_hubIiiijN4cuda3std3__44plusIvEEE10Policy1000EPiSC_NS0_13ScanTileStateIiLb1EEES9_NS1_10InputValueIiSC_EEjiLb0EiEEvT0_T1_T2_iT3_T4_T5_E12temp_storage+8], %r794;
$L__BB6_25:
	setp.ne.s32 	%p134, %r627, 0;
	mov.u32 	%r999, %r42;
	@%p134 bra 	$L__BB6_27;
	st.shared.u32 	[_ZZN3cub18CUB_300001_SM_10006detail4scan16DeviceScanKernelINS2_10policy_hubIiiijN4cuda3std3__44plusIvEEE10Policy1000EPiSC_NS0_13ScanTileStateIiLb1EEES9_NS1_10InputValueIiSC_EEjiLb0EiEEvT0_T1_T2_iT3_T4_T5_E12temp_storage+76], %r993;
	mov.u32 	%r999, %r993;
$L__BB6_27:
	bar.sync 	0;
	setp.eq.s32 	%p135, %r7, 0;
	ld.shared.u32 	%r795, [_ZZN3cub18CUB_300001_SM_10006detail4scan16DeviceScanKernelINS2_10policy_hubIiiijN4cuda3std3__44plusIvEEE10Policy1000EPiSC_NS0_13ScanTileStateIiLb1EEES9_NS1_10InputValueIiSC_EEjiLb0EiEEvT0_T1_T2_iT3_T4_T5_E12temp_storage+76];
	selp.b32 	%r796, 0, %r795, %p135;
	add.s32 	%r1000, %r796, %r999;
$L__BB6_28:
	ld.param.u64 	%rd60, [_ZN3cub18CUB_300001_SM_10006detail4scan16DeviceScanKernelINS2_10policy_hubIiiijN4cuda3std3__44plusIvEEE10Policy1000EPiSC_NS0_13ScanTileStateIiLb1EEES9_NS1_10InputValueIiSC_EEjiLb0EiEEvT0_T1_T2_iT3_T4_T5__param_1];
	add.s32 	%r940, %r1000, %r12;
	add.s32 	%r941, %r13, %r940;
	add.s32 	%r942, %r14, %r941;
	add.s32 	%r943, %r15, %r942;
	add.s32 	%r944, %r16, %r943;
	add.s32 	%r945, %r17, %r944;
	add.s32 	%r946, %r18, %r945;
	add.s32 	%r947, %r19, %r946;
	add.s32 	%r948, %r20, %r947;
	add.s32 	%r949, %r21, %r948;
	add.s32 	%r950, %r22, %r949;
	add.s32 	%r951, %r23, %r950;
	add.s32 	%r952, %r24, %r951;
	add.s32 	%r953, %r25, %r952;
	add.s32 	%r954, %r26, %r953;
	add.s32 	%r955, %r27, %r954;
	add.s32 	%r956, %r28, %r955;
	add.s32 	%r957, %r29, %r956;
	add.s32 	%r958, %r30, %r957;
	add.s32 	%r959, %r31, %r958;
	add.s32 	%r960, %r32, %r959;
	bar.sync 	0;
	st.shared.v2.u32 	[%r11], {%r1000, %r940};
	st.shared.v2.u32 	[%r11+8], {%r941, %r942};
	st.shared.v2.u32 	[%r11+16], {%r943, %r944};
	st.shared.v2.u32 	[%r11+24], {%r945, %r946};
	st.shared.v2.u32 	[%r11+32], {%r947, %r948};
	st.shared.v2.u32 	[%r11+40], {%r949, %r950};
	st.shared.v2.u32 	[%r11+48], {%r951, %r952};
	st.shared.v2.u32 	[%r11+56], {%r953, %r954};
	st.shared.v2.u32 	[%r11+64], {%r955, %r956};
	st.shared.v2.u32 	[%r11+72], {%r957, %r958};
	st.shared.v2.u32 	[%r11+80], {%r959, %r960};
	bar.warp.sync 	-1;
	ld.shared.u32 	%r961, [%r10];
	ld.shared.u32 	%r962, [%r10+128];
	ld.shared.u32 	%r963, [%r10+256];
	ld.shared.u32 	%r964, [%r10+384];
	ld.shared.u32 	%r965, [%r10+512];
	ld.shared.u32 	%r966, [%r10+640];
	ld.shared.u32 	%r967, [%r10+768];
	ld.shared.u32 	%r968, [%r10+896];
	ld.shared.u32 	%r969, [%r10+1024];
	ld.shared.u32 	%r970, [%r10+1152];
	ld.shared.u32 	%r971, [%r10+1280];
	ld.shared.u32 	%r972, [%r10+1408];
	ld.shared.u32 	%r973, [%r10+1536];
	ld.shared.u32 	%r974, [%r10+1664];
	ld.shared.u32 	%r975, [%r10+1792];
	ld.shared.u32 	%r976, [%r10+1920];
	ld.shared.u32 	%r977, [%r10+2048];
	ld.shared.u32 	%r978, [%r10+2176];
	ld.shared.u32 	%r979, [%r10+2304];
	ld.shared.u32 	%r980, [%r10+2432];
	ld.shared.u32 	%r981, [%r10+2560];
	ld.shared.u32 	%r982, [%r10+2688];
	cvta.to.global.u64 	%rd56, %rd60;
	add.s64 	%rd58, %rd56, %rd42;
	st.global.u32 	[%rd58], %r961;
	st.global.u32 	[%rd58+128], %r962;
	st.global.u32 	[%rd58+256], %r963;
	st.global.u32 	[%rd58+384], %r964;
	st.global.u32 	[%rd58+512], %r965;
	st.global.u32 	[%rd58+640], %r966;
	st.global.u32 	[%rd58+768], %r967;
	st.global.u32 	[%rd58+896], %r968;
	st.global.u32 	[%rd58+1024], %r969;
	st.global.u32 	[%rd58+1152], %r970;
	st.global.u32 	[%rd58+1280], %r971;
	st.global.u32 	[%rd58+1408], %r972;
	st.global.u32 	[%rd58+1536], %r973;
	st.global.u32 	[%rd58+1664], %r974;
	st.global.u32 	[%rd58+1792], %r975;
	st.global.u32 	[%rd58+1920], %r976;
	st.global.u32 	[%rd58+2048], %r977;
	st.global.u32 	[%rd58+2176], %r978;
	st.global.u32 	[%rd58+2304], %r979;
	st.global.u32 	[%rd58+2432], %r980;
	st.global.u32 	[%rd58+2560], %r981;
	st.global.u32 	[%rd58+2688], %r982;
	bra.uni 	$L__BB6_143;
$L__BB6_29:
	setp.eq.s32 	%p3, %r6, 0;
	@%p3 bra 	$L__BB6_143;
	mul.wide.u32 	%rd17, %r5, 4;
	add.s64 	%rd18, %rd1, %rd17;
	mov.u32 	%r85, %tid.x;
	ld.global.u32 	%r1022, [%rd18];
	and.b32  	%r244, %r85, 31;
	and.b32  	%r245, %r85, 992;
	mul.lo.s32 	%r246, %r245, 22;
	or.b32  	%r87, %r246, %r244;
	setp.ge.u32 	%p4, %r87, %r6;
	shl.b32 	%r247, %r87, 2;
	cvt.u64.u32 	%rd19, %r247;
	add.s64 	%rd9, %rd18, %rd19;
	mov.u32 	%r1001, %r1022;
	@%p4 bra 	$L__BB6_32;
	ld.global.u32 	%r1001, [%rd9];
$L__BB6_32:
	add.s32 	%r90, %r87, 32;
	setp.ge.u32 	%p5, %r90, %r6;
	mov.u32 	%r1002, %r1022;
	@%p5 bra 	$L__BB6_34;
	ld.global.u32 	%r1002, [%rd9+128];
$L__BB6_34:
	add.s32 	%r93, %r87, 64;
	setp.ge.u32 	%p6, %r93, %r6;
	mov.u32 	%r1003, %r1022;
	@%p6 bra 	$L__BB6_36;
	ld.global.u32 	%r1003, [%rd9+256];
$L__BB6_36:
	add.s32 	%r96, %r87, 96;
	setp.ge.u32 	%p7, %r96, %r6;
	mov.u32 	%r1004, %r1022;
	@%p7 bra 	$L__BB6_38;
	ld.global.u32 	%r1004, [%rd9+384];
$L__BB6_38:
	add.s32 	%r248, %r87, 128;
	setp.ge.u32 	%p8, %r248, %r6;
	mov.u32 	%r1005, %r1022;
	@%p8 bra 	$L__BB6_40;
	ld.global.u32 	%r1005, [%rd9+512];
$L__BB6_40:
	add.s32 	%r249, %r87, 160;
	setp.ge.u32 	%p9, %r249, %r6;
	mov.u32 	%r1006, %r1022;
	@%p9 bra 	$L__BB6_42;
	ld.global.u32 	%r1006, [%rd9+640];
$L__BB6_42:
	add.s32 	%r103, %r87, 192;
	setp.ge.u32 	%p10, %r103, %r6;
	mov.u32 	%r1007, %r1022;
	@%p10 bra 	$L__BB6_44;
	ld.global.u32 	%r1007, [%rd9+768];
$L__BB6_44:
	add.s32 	%r250, %r87, 224;
	setp.ge.u32 	%p11, %r250, %r6;
	mov.u32 	%r1008, %r1022;
	@%p11 bra 	$L__BB6_46;
	ld.global.u32 	%r1008, [%rd9+896];
$L__BB6_46:
	add.s32 	%r108, %r87, 256;
	setp.ge.u32 	%p12, %r108, %r6;
	mov.u32 	%r1009, %r1022;
	@%p12 bra 	$L__BB6_48;
	ld.global.u32 	%r1009, [%rd9+1024];
$L__BB6_48:
	add.s32 	%r251, %r87, 288;
	setp.ge.u32 	%p13, %r251, %r6;
	mov.u32 	%r1010, %r1022;
	@%p13 bra 	$L__BB6_50;
	ld.global.u32 	%r1010, [%rd9+1152];
$L__BB6_50:
	add.s32 	%r113, %r87, 320;
	setp.ge.u32 	%p14, %r113, %r6;
	mov.u32 	%r1011, %r1022;
	@%p14 bra 	$L__BB6_52;
	ld.global.u32 	%r1011, [%rd9+1280];
$L__BB6_52:
	add.s32 	%r116, %r87, 352;
	setp.ge.u32 	%p15, %r116, %r6;
	mov.u32 	%r1012, %r1022;
	@%p15 bra 	$L__BB6_54;
	ld.global.u32 	%r1012, [%rd9+1408];
$L__BB6_54:
	add.s32 	%r119, %r87, 384;
	setp.ge.u32 	%p16, %r119, %r6;
	mov.u32 	%r1013, %r1022;
	@%p16 bra 	$L__BB6_56;
	ld.global.u32 	%r1013, [%rd9+1536];
$L__BB6_56:
	add.s32 	%r122, %r87, 416;
	setp.ge.u32 	%p17, %r122, %r6;
	mov.u32 	%r1014, %r1022;
	@%p17 bra 	$L__BB6_58;
	ld.global.u32 	%r1014, [%rd9+1664];
$L__BB6_58:
	add.s32 	%r252, %r87, 448;
	setp.ge.u32 	%p18, %r252, %r6;
	mov.u32 	%r1015, %r1022;
	@%p18 bra 	$L__BB6_60;
	ld.global.u32 	%r1015, [%rd9+1792];
$L__BB6_60:
	add.s32 	%r127, %r87, 480;
	setp.ge.u32 	%p19, %r127, %r6;
	mov.u32 	%r1016, %r1022;
	@%p19 bra 	$L__BB6_62;
	ld.global.u32 	%r1016, [%rd9+1920];
$L__BB6_62:
	add.s32 	%r253, %r87, 512;
	setp.ge.u32 	%p20, %r253, %r6;
	mov.u32 	%r1017, %r1022;
	@%p20 bra 	$L__BB6_64;
	ld.global.u32 	%r1017, [%rd9+2048];
$L__BB6_64:
	add.s32 	%r254, %r87, 544;
	setp.ge.u32 	%p21, %r254, %r6;
	mov.u32 	%r1018, %r1022;
	@%p21 bra 	$L__BB6_66;
	ld.global.u32 	%r1018, [%rd9+2176];
$L__BB6_66:
	add.s32 	%r134, %r87, 576;
	setp.ge.u32 	%p22, %r134, %r6;
	mov.u32 	%r1019, %r1022;
	@%p22 bra 	$L__BB6_68;
	ld.global.u32 	%r1019, [%rd9+2304];
$L__BB6_68:
	add.s32 	%r255, %r87, 608;
	setp.ge.u32 	%p23, %r255, %r6;
	mov.u32 	%r1020, %r1022;
	@%p23 bra 	$L__BB6_70;
	ld.global.u32 	%r1020, [%rd9+2432];
$L__BB6_70:
	add.s32 	%r256, %r87, 640;
	setp.ge.u32 	%p24, %r256, %r6;
	mov.u32 	%r1021, %r1022;
	@%p24 bra 	$L__BB6_72;
	ld.global.u32 	%r1021, [%rd9+2560];
$L__BB6_72:
	add.s32 	%r141, %r87, 672;
	setp.ge.u32 	%p25, %r141, %r6;
	@%p25 bra 	$L__BB6_74;
	ld.global.u32 	%r1022, [%rd9+2688];
$L__BB6_74:
	// begin inline asm
	mov.u32 %r257, %laneid;
	// end inline asm
	shr.u32 	%r145, %r85, 5;
	mad.lo.s32 	%r258, %r145, 704, %r257;
	shl.b32 	%r259, %r258, 2;
	mov.u32 	%r260, _ZZN3cub18CUB_300001_SM_10006detail4scan16DeviceScanKernelINS2_10policy_hubIiiijN4cuda3std3__44plusIvEEE10Policy1000EPiSC_NS0_13ScanTileStateIiLb1EEES9_NS1_10InputValueIiSC_EEjiLb0EiEEvT0_T1_T2_iT3_T4_T5_E12temp_storage;
	add.s32 	%r146, %r260, %r259;
	st.shared.u32 	[%r146], %r1001;
	st.shared.u32 	[%r146+128], %r1002;
	st.shared.u32 	[%r146+256], %r1003;
	st.shared.u32 	[%r146+384], %r1004;
	st.shared.u32 	[%r146+512], %r1005;
	st.shared.u32 	[%r146+640], %r1006;
	st.shared.u32 	[%r146+768], %r1007;
	st.shared.u32 	[%r146+896], %r1008;
	st.shared.u32 	[%r146+1024], %r1009;
	st.shared.u32 	[%r146+1152], %r1010;
	st.shared.u32 	[%r146+1280], %r1011;
	st.shared.u32 	[%r146+1408], %r1012;
	st.shared.u32 	[%r146+1536], %r1013;
	st.shared.u32 	[%r146+1664], %r1014;
	st.shared.u32 	[%r146+1792], %r1015;
	st.shared.u32 	[%r146+1920], %r1016;
	st.shared.u32 	[%r146+2048], %r1017;
	st.shared.u32 	[%r146+2176], %r1018;
	st.shared.u32 	[%r146+2304], %r1019;
	st.shared.u32 	[%r146+2432], %r1020;
	st.shared.u32 	[%r146+2560], %r1021;
	st.shared.u32 	[%r146+2688], %r1022;
	bar.warp.sync 	-1;
	mad.lo.s32 	%r147, %r257, 84, %r146;
	ld.shared.v2.u32 	{%r148, %r149}, [%r147];
	ld.shared.v2.u32 	{%r150, %r151}, [%r147+8];
	ld.shared.v2.u32 	{%r152, %r153}, [%r147+16];
	ld.shared.v2.u32 	{%r154, %r155}, [%r147+24];
	ld.shared.v2.u32 	{%r156, %r157}, [%r147+32];
	ld.shared.v2.u32 	{%r158, %r159}, [%r147+40];
	ld.shared.v2.u32 	{%r160, %r161}, [%r147+48];
	ld.shared.v2.u32 	{%r162, %r163}, [%r147+56];
	ld.shared.v2.u32 	{%r164, %r165}, [%r147+64];
	ld.shared.v2.u32 	{%r166, %r167}, [%r147+72];
	ld.shared.v2.u32 	{%r168, %r169}, [%r147+80];
	bar.sync 	0;
	setp.ne.s32 	%p26, %r986, 0;
	@%p26 bra 	$L__BB6_78;
	add.s32 	%r490, %r149, %r148;
	add.s32 	%r491, %r150, %r490;
	add.s32 	%r492, %r151, %r491;
	add.s32 	%r493, %r152, %r492;
	add.s32 	%r494, %r153, %r493;
	add.s32 	%r495, %r154, %r494;
	add.s32 	%r496, %r155, %r495;
	add.s32 	%r497, %r156, %r496;
	add.s32 	%r498, %r157, %r497;
	add.s32 	%r499, %r158, %r498;
	add.s32 	%r500, %r159, %r499;
	add.s32 	%r501, %r160, %r500;
	add.s32 	%r502, %r161, %r501;
	add.s32 	%r503, %r162, %r502;
	add.s32 	%r504, %r163, %r503;
	add.s32 	%r505, %r164, %r504;
	add.s32 	%r506, %r165, %r505;
	add.s32 	%r507, %r166, %r506;
	add.s32 	%r508, %r167, %r507;
	add.s32 	%r509, %r168, %r508;
	add.s32 	%r464, %r169, %r509;
	mov.b32 	%r462, 1;
	mov.b32 	%r487, 0;
	mov.b32 	%r489, -1;
	// begin inline asm
	{  .reg .s32 r0;  .reg .pred p;  shfl.sync.up.b32 r0|p, %r464, %r462, %r487, %r489;  @p add.s32 r0, r0, %r464;  mov.s32 %r460, r0;}
	// end inline asm
	mov.b32 	%r468, 2;
	// begin inline asm
	{  .reg .s32 r0;  .reg .pred p;  shfl.sync.up.b32 r0|p, %r460, %r468, %r487, %r489;  @p add.s32 r0, r0, %r460;  mov.s32 %r466, r0;}
	// end inline asm
	mov.b32 	%r474, 4;
	// begin inline asm
	{  .reg .s32 r0;  .reg .pred p;  shfl.sync.up.b32 r0|p, %r466, %r474, %r487, %r489;  @p add.s32 r0, r0, %r466;  mov.s32 %r472, r0;}
	// end inline asm
	mov.b32 	%r480, 8;
	// begin inline asm
	{  .reg .s32 r0;  .reg .pred p;  shfl.sync.up.b32 r0|p, %r472, %r480, %r487, %r489;  @p add.s32 r0, r0, %r472;  mov.s32 %r478, r0;}
	// end inline asm
	mov.b32 	%r486, 16;
	// begin inline asm
	{  .reg .s32 r0;  .reg .pred p;  shfl.sync.up.b32 r0|p, %r478, %r486, %r487, %r489;  @p add.s32 r0, r0, %r478;  mov.s32 %r484, r0;}
	// end inline asm
	setp.ne.s32 	%p68, %r257, 31;
	@%p68 bra 	$L__BB6_77;
	shl.b32 	%r510, %r145, 2;
	mov.u32 	%r511, _ZZN3cub18CUB_300001_SM_10006detail4scan16DeviceScanKernelINS2_10policy_hubIiiijN4cuda3std3__44plusIvEEE10Policy1000EPiSC_NS0_13ScanTileStateIiLb1EEES9_NS1_10InputValueIiSC_EEjiLb0EiEEvT0_T1_T2_iT3_T4_T5_E12temp_storage;
	add.s32 	%r512, %r511, %r510;
	st.shared.u32 	[%r512+16], %r484;
$L__BB6_77:
	bar.sync 	0;
	ld.shared.v4.u32 	{%r513, %r514, %r515, %r516}, [_ZZN3cub18CUB_300001_SM_10006detail4scan16DeviceScanKernelINS2_10policy_hubIiiijN4cuda3std3__44plusIvEEE10Policy1000EPiSC_NS0_13ScanTileStateIiLb1EEES9_NS1_10InputValueIiSC_EEjiLb0EiEEvT0_T1_T2_iT3_T4_T5_E12temp_storage+16];
	add.s32 	%r517, %r514, %r513;
	setp.eq.s32 	%p69, %r145, 2;
	selp.b32 	%r518, %r517, %r513, %p69;
	add.s32 	%r519, %r517, %r515;
	setp.eq.s32 	%p70, %r145, 3;
	selp.b32 	%r520, %r519, %r518, %p70;
	add.s32 	%r521, %r519, %r516;
	setp.eq.s32 	%p71, %r145, 4;
	selp.b32 	%r522, %r521, %r520, %p71;
	ld.shared.v4.u32 	{%r523, %r524, %r525, %r526}, [_ZZN3cub18CUB_300001_SM_10006detail4scan16DeviceScanKernelINS2_10policy_hubIiiijN4cuda3std3__44plusIvEEE10Policy1000EPiSC_NS0_13ScanTileStateIiLb1EEES9_NS1_10InputValueIiSC_EEjiLb0EiEEvT0_T1_T2_iT3_T4_T5_E12temp_storage+32];
	add.s32 	%r527, %r521, %r523;
	setp.eq.s32 	%p72, %r145, 5;
	selp.b32 	%r528, %r527, %r522, %p72;
	add.s32 	%r529, %r527, %r524;
	setp.eq.s32 	%p73, %r145, 6;
	selp.b32 	%r530, %r529, %r528, %p73;
	add.s32 	%r531, %r529, %r525;
	setp.eq.s32 	%p74, %r145, 7;
	selp.b32 	%r532, %r531, %r530, %p74;
	add.s32 	%r533, %r531, %r526;
	setp.eq.s32 	%p75, %r145, 8;
	selp.b32 	%r534, %r533, %r532, %p75;
	.pragma "used_bytes_mask 4095";
	ld.shared.v4.u32 	{%r535, %r536, %r537, %r538}, [_ZZN3cub18CUB_300001_SM_10006detail4scan16DeviceScanKernelINS2_10policy_hubIiiijN4cuda3std3__44plusIvEEE10Policy1000EPiSC_NS0_13ScanTileStateIiLb1EEES9_NS1_10InputValueIiSC_EEjiLb0EiEEvT0_T1_T2_iT3_T4_T5_E12temp_storage+48];
	add.s32 	%r539, %r533, %r535;
	setp.eq.s32 	%p76, %r145, 9;
	selp.b32 	%r540, %r539, %r534, %p76;
	add.s32 	%r541, %r539, %r536;
	setp.eq.s32 	%p77, %r145, 10;
	selp.b32 	%r542, %r541, %r540, %p77;
	add.s32 	%r543, %r541, %r537;
	setp.eq.s32 	%p78, %r145, 11;
	selp.b32 	%r544, %r543, %r542, %p78;
	setp.lt.u32 	%p79, %r85, 32;
	selp.b32 	%r545, 0, %r544, %p79;
	setp.eq.s32 	%p80, %r257, 0;
	sub.s32 	%r546, %r484, %r464;
	selp.b32 	%r547, 0, %r546, %p80;
	add.s32 	%r548, %r547, %r985;
	add.s32 	%r1037, %r548, %r545;
	bra.uni 	$L__BB6_97;
$L__BB6_78:
	add.s32 	%r291, %r149, %r148;
	add.s32 	%r292, %r150, %r291;
	add.s32 	%r293, %r151, %r292;
	add.s32 	%r294, %r152, %r293;
	add.s32 	%r295, %r153, %r294;
	add.s32 	%r296, %r154, %r295;
	add.s32 	%r297, %r155, %r296;
	add.s32 	%r298, %r156, %r297;
	add.s32 	%r299, %r157, %r298;
	add.s32 	%r300, %r158, %r299;
	add.s32 	%r301, %r159, %r300;
	add.s32 	%r302, %r160, %r301;
	add.s32 	%r303, %r161, %r302;
	add.s32 	%r304, %r162, %r303;
	add.s32 	%r305, %r163, %r304;
	add.s32 	%r306, %r164, %r305;
	add.s32 	%r307, %r165, %r306;
	add.s32 	%r308, %r166, %r307;
	add.s32 	%r309, %r167, %r308;
	add.s32 	%r310, %r168, %r309;
	add.s32 	%r265, %r169, %r310;
	mov.b32 	%r263, 1;
	mov.b32 	%r288, 0;
	mov.b32 	%r290, -1;
	// begin inline asm
	{  .reg .s32 r0;  .reg .pred p;  shfl.sync.up.b32 r0|p, %r265, %r263, %r288, %r290;  @p add.s32 r0, r0, %r265;  mov.s32 %r261, r0;}
	// end inline asm
	mov.b32 	%r269, 2;
	// begin inline asm
	{  .reg .s32 r0;  .reg .pred p;  shfl.sync.up.b32 r0|p, %r261, %r269, %r288, %r290;  @p add.s32 r0, r0, %r261;  mov.s32 %r267, r0;}
	// end inline asm
	mov.b32 	%r275, 4;
	// begin inline asm
	{  .reg .s32 r0;  .reg .pred p;  shfl.sync.up.b32 r0|p, %r267, %r275, %r288, %r290;  @p add.s32 r0, r0, %r267;  mov.s32 %r273, r0;}
	// end inline asm
	mov.b32 	%r281, 8;
	// begin inline asm
	{  .reg .s32 r0;  .reg .pred p;  shfl.sync.up.b32 r0|p, %r273, %r281, %r288, %r290;  @p add.s32 r0, r0, %r273;  mov.s32 %r279, r0;}
	// end inline asm
	mov.b32 	%r287, 16;
	// begin inline asm
	{  .reg .s32 r0;  .reg .pred p;  shfl.sync.up.b32 r0|p, %r279, %r287, %r288, %r290;  @p add.s32 r0, r0, %r279;  mov.s32 %r285, r0;}
	// end inline asm
	setp.ne.s32 	%p27, %r257, 31;
	@%p27 bra 	$L__BB6_80;
	shl.b32 	%r311, %r145, 2;
	mov.u32 	%r312, _ZZN3cub18CUB_300001_SM_10006detail4scan16DeviceScanKernelINS2_10policy_hubIiiijN4cuda3std3__44plusIvEEE10Policy1000EPiSC_NS0_13ScanTileStateIiLb1EEES9_NS1_10InputValueIiSC_EEjiLb0EiEEvT0_T1_T2_iT3_T4_T5_E12temp_storage;
	add.s32 	%r313, %r312, %r311;
	st.shared.u32 	[%r313+16], %r285;
$L__BB6_80:
	sub.s32 	%r314, %r285, %r265;
	bar.sync 	0;
	ld.shared.v4.u32 	{%r315, %r316, %r317, %r318}, [_ZZN3cub18CUB_300001_SM_10006detail4scan16DeviceScanKernelINS2_10policy_hubIiiijN4cuda3std3__44plusIvEEE10Policy1000EPiSC_NS0_13ScanTileStateIiLb1EEES9_NS1_10InputValueIiSC_EEjiLb0EiEEvT0_T1_T2_iT3_T4_T5_E12temp_storage+16];
	add.s32 	%r319, %r316, %r315;
	setp.eq.s32 	%p28, %r145, 2;
	selp.b32 	%r320, %r319, %r315, %p28;
	add.s32 	%r321, %r319, %r317;
	setp.eq.s32 	%p29, %r145, 3;
	selp.b32 	%r322, %r321, %r320, %p29;
	add.s32 	%r323, %r321, %r318;
	setp.eq.s32 	%p30, %r145, 4;
	selp.b32 	%r324, %r323, %r322, %p30;
	ld.shared.v4.u32 	{%r325, %r326, %r327, %r328}, [_ZZN3cub18CUB_300001_SM_10006detail4scan16DeviceScanKernelINS2_10policy_hubIiiijN4cuda3std3__44plusIvEEE10Policy1000EPiSC_NS0_13ScanTileStateIiLb1EEES9_NS1_10InputValueIiSC_EEjiLb0EiEEvT0_T1_T2_iT3_T4_T5_E12temp_storage+32];
	add.s32 	%r329, %r323, %r325;
	setp.eq.s32 	%p31, %r145, 5;
	selp.b32 	%r330, %r329, %r324, %p31;
	add.s32 	%r331, %r329, %r326;
	setp.eq.s32 	%p32, %r145, 6;
	selp.b32 	%r332, %r331, %r330, %p32;
	add.s32 	%r333, %r331, %r327;
	setp.eq.s32 	%p33, %r145, 7;
	selp.b32 	%r334, %r333, %r332, %p33;
	add.s32 	%r335, %r333, %r328;
	setp.eq.s32 	%p34, %r145, 8;
	selp.b32 	%r336, %r335, %r334, %p34;
	ld.shared.v4.u32 	{%r337, %r338, %r339, %r340}, [_ZZN3cub18CUB_300001_SM_10006detail4scan16DeviceScanKernelINS2_10policy_hubIiiijN4cuda3std3__44plusIvEEE10Policy1000EPiSC_NS0_13ScanTileStateIiLb1EEES9_NS1_10InputValueIiSC_EEjiLb0EiEEvT0_T1_T2_iT3_T4_T5_E12temp_storage+48];
	add.s32 	%r341, %r335, %r337;
	setp.eq.s32 	%p35, %r145, 9;
	selp.b32 	%r342, %r341, %r336, %p35;
	add.s32 	%r343, %r341, %r338;
	setp.eq.s32 	%p36, %r145, 10;
	selp.b32 	%r344, %r343, %r342, %p36;
	add.s32 	%r345, %r343, %r339;
	setp.eq.s32 	%p37, %r145, 11;
	selp.b32 	%r346, %r345, %r344, %p37;
	add.s32 	%r175, %r345, %r340;
	setp.gt.u32 	%p38, %r85, 31;
	setp.lt.u32 	%p39, %r85, 32;
	setp.eq.s32 	%p40, %r257, 0;
	selp.b32 	%r347, 0, %r314, %p40;
	add.s32 	%r1036, %r346, %r347;
	selp.b32 	%r177, %r314, %r1036, %p39;
	@%p38 bra 	$L__BB6_96;
	setp.ne.s32 	%p41, %r85, 0;
	mul.wide.s32 	%rd20, %r986, 8;
	add.s64 	%rd10, %rd14, %rd20;
	@%p41 bra 	$L__BB6_83;
	st.shared.u32 	[_ZZN3cub18CUB_300001_SM_10006detail4scan16DeviceScanKernelINS2_10policy_hubIiiijN4cuda3std3__44plusIvEEE10Policy1000EPiSC_NS0_13ScanTileStateIiLb1EEES9_NS1_10InputValueIiSC_EEjiLb0EiEEvT0_T1_T2_iT3_T4_T5_E12temp_storage+12], %r175;
	add.s64 	%rd21, %rd10, 256;
	mov.b32 	%r348, 100;
	// begin inline asm
	st.relaxed.gpu.v2.u32 [%rd21], {%r348, %r175};
	// end inline asm
$L__BB6_83:
	not.b32 	%r354, %r85;
	add.s32 	%r1031, %r986, %r354;
	mov.b32 	%r350, 830;
	// begin inline asm
	nanosleep.u32 %r350;
	// end inline asm
	mul.wide.s32 	%rd23, %r1031, 8;
	add.s64 	%rd24, %rd14, %rd23;
	add.s64 	%rd22, %rd24, 256;
	// begin inline asm
	ld.relaxed.gpu.v2.u32 {%r1033, %r1025}, [%rd22];
	// end inline asm
	mov.b32 	%r1026, 952;
$L__BB6_84:
	setp.eq.s32 	%p42, %r1033, 99;
	mov.b32 	%r355, -1;
	vote.sync.any.pred 	%p43, %p42, %r355;
	not.pred 	%p44, %p43;
	@%p44 bra 	$L__BB6_86;
	mul.lo.s32 	%r458, %r986, 16807;
	and.b32  	%r986, %r458, 2147483647;
	add.s32 	%r459, %r1026, 1;
	rem.u32 	%r455, %r986, %r459;
	// begin inline asm
	nanosleep.u32 %r455;
	// end inline asm
	shr.u32 	%r1026, %r1026, 1;
	// begin inline asm
	ld.relaxed.gpu.v2.u32 {%r1033, %r1025}, [%rd22];
	// end inline asm
	bra.uni 	$L__BB6_84;
$L__BB6_86:
	setp.eq.s32 	%p45, %r1033, 101;
	mov.b32 	%r382, -1;
	vote.sync.ballot.b32 	%r384, %p45, %r382;
	// begin inline asm
	mov.u32 %r357, %lanemask_ge;
	// end inline asm
	and.b32  	%r385, %r384, %r357;
	or.b32  	%r386, %r385, -2147483648;
	add.s32 	%r387, %r386, -1;
	not.b32 	%r388, %r386;
	and.b32  	%r389, %r388, %r387;
	popc.b32 	%r361, %r389;
	mov.b32 	%r360, 1;
	// begin inline asm
	shfl.sync.down.b32 %r358, %r1025, %r360, %r361, %r382;
	// end inline asm
	setp.lt.s32 	%p47, %r257, %r361;
	selp.b32 	%r390, %r358, 0, %p47;
	add.s32 	%r364, %r390, %r1025;
	mov.b32 	%r365, 2;
	// begin inline asm
	shfl.sync.down.b32 %r363, %r364, %r365, %r361, %r382;
	// end inline asm
	add.s32 	%r391, %r257, 2;
	setp.gt.s32 	%p48, %r391, %r361;
	selp.b32 	%r392, 0, %r363, %p48;
	add.s32 	%r369, %r364, %r392;
	mov.b32 	%r370, 4;
	// begin inline asm
	shfl.sync.down.b32 %r368, %r369, %r370, %r361, %r382;
	// end inline asm
	add.s32 	%r393, %r257, 4;
	setp.gt.s32 	%p49, %r393, %r361;
	selp.b32 	%r394, 0, %r368, %p49;
	add.s32 	%r374, %r369, %r394;
	mov.b32 	%r375, 8;
	// begin inline asm
	shfl.sync.down.b32 %r373, %r374, %r375, %r361, %r382;
	// end inline asm
	add.s32 	%r395, %r257, 8;
	setp.gt.s32 	%p50, %r395, %r361;
	selp.b32 	%r396, 0, %r373, %p50;
	add.s32 	%r379, %r374, %r396;
	mov.b32 	%r380, 16;
	// begin inline asm
	shfl.sync.down.b32 %r378, %r379, %r380, %r361, %r382;
	// end inline asm
	add.s32 	%r397, %r257, 16;
	setp.gt.s32 	%p51, %r397, %r361;
	selp.b32 	%r398, 0, %r378, %p51;
	add.s32 	%r1029, %r379, %r398;
	add.s64 	%rd11, %rd14, 256;
	mov.b32 	%r1027, 952;
$L__BB6_87:
	setp.ne.s32 	%p52, %r1033, 101;
	mov.b32 	%r399, -1;
	vote.sync.all.pred 	%p53, %p52, %r399;
	not.pred 	%p54, %p53;
	@%p54 bra 	$L__BB6_92;
	shr.u32 	%r1027, %r1027, 1;
	mul.wide.s32 	%rd27, %r1031, 8;
	add.s64 	%rd28, %rd11, %rd27;
	add.s64 	%rd26, %rd28, -256;
	// begin inline asm
	ld.relaxed.gpu.v2.u32 {%r1033, %r1034}, [%rd26];
	// end inline asm
	mov.u32 	%r1035, %r1027;
$L__BB6_89:
	setp.eq.s32 	%p58, %r1033, 99;
	mov.b32 	%r407, -1;
	vote.sync.any.pred 	%p59, %p58, %r407;
	not.pred 	%p60, %p59;
	@%p60 bra 	$L__BB6_91;
	mul.lo.s32 	%r453, %r986, 16807;
	and.b32  	%r986, %r453, 2147483647;
	add.s32 	%r454, %r1035, 1;
	rem.u32 	%r450, %r986, %r454;
	// begin inline asm
	nanosleep.u32 %r450;
	// end inline asm
	shr.u32 	%r1035, %r1035, 1;
	// begin inline asm
	ld.relaxed.gpu.v2.u32 {%r1033, %r1034}, [%rd26];
	// end inline asm
	bra.uni 	$L__BB6_89;
$L__BB6_91:
	setp.eq.s32 	%p61, %r1033, 101;
	mov.b32 	%r433, -1;
	vote.sync.ballot.b32 	%r434, %p61, %r433;
	and.b32  	%r435, %r434, %r357;
	or.b32  	%r436, %r435, -2147483648;
	add.s32 	%r437, %r436, -1;
	not.b32 	%r438, %r436;
	and.b32  	%r439, %r438, %r437;
	popc.b32 	%r412, %r439;
	mov.b32 	%r411, 1;
	// begin inline asm
	shfl.sync.down.b32 %r409, %r1034, %r411, %r412, %r433;
	// end inline asm
	setp.lt.s32 	%p63, %r257, %r412;
	selp.b32 	%r440, %r409, 0, %p63;
	add.s32 	%r415, %r440, %r1034;
	mov.b32 	%r416, 2;
	// begin inline asm
	shfl.sync.down.b32 %r414, %r415, %r416, %r412, %r433;
	// end inline asm
	add.s32 	%r441, %r257, 2;
	setp.gt.s32 	%p64, %r441, %r412;
	selp.b32 	%r442, 0, %r414, %p64;
	add.s32 	%r420, %r415, %r442;
	mov.b32 	%r421, 4;
	// begin inline asm
	shfl.sync.down.b32 %r419, %r420, %r421, %r412, %r433;
	// end inline asm
	add.s32 	%r443, %r257, 4;
	setp.gt.s32 	%p65, %r443, %r412;
	selp.b32 	%r444, 0, %r419, %p65;
	add.s32 	%r425, %r420, %r444;
	mov.b32 	%r426, 8;
	// begin inline asm
	shfl.sync.down.b32 %r424, %r425, %r426, %r412, %r433;
	// end inline asm
	add.s32 	%r445, %r257, 8;
	setp.gt.s32 	%p66, %r445, %r412;
	selp.b32 	%r446, 0, %r424, %p66;
	add.s32 	%r430, %r425, %r446;
	mov.b32 	%r431, 16;
	// begin inline asm
	shfl.sync.down.b32 %r429, %r430, %r431, %r412, %r433;
	// end inline asm
	add.s32 	%r447, %r257, 16;
	setp.gt.s32 	%p67, %r447, %r412;
	selp.b32 	%r448, 0, %r429, %p67;
	add.s32 	%r449, %r448, %r1029;
	add.s32 	%r1029, %r449, %r430;
	add.s32 	%r1031, %r1031, -32;
	bra.uni 	$L__BB6_87;
$L__BB6_92:
	@%p41 bra 	$L__BB6_94;
	add.s32 	%r402, %r1029, %r175;
	add.s64 	%rd25, %rd10, 256;
	mov.b32 	%r401, 101;
	// begin inline asm
	st.relaxed.gpu.v2.u32 [%rd25], {%r401, %r402};
	// end inline asm
	st.shared.u32 	[_ZZN3cub18CUB_300001_SM_10006detail4scan16DeviceScanKernelINS2_10policy_hubIiiijN4cuda3std3__44plusIvEEE10Policy1000EPiSC_NS0_13ScanTileStateIiLb1EEES9_NS1_10InputValueIiSC_EEjiLb0EiEEvT0_T1_T2_iT3_T4_T5_E12temp_storage+4], %r1029;
	st.shared.u32 	[_ZZN3cub18CUB_300001_SM_10006detail4scan16DeviceScanKernelINS2_10policy_hubIiiijN4cuda3std3__44plusIvEEE10Policy1000EPiSC_NS0_13ScanTileStateIiLb1EEES9_NS1_10InputValueIiSC_EEjiLb0EiEEvT0_T1_T2_iT3_T4_T5_E12temp_storage+8], %r402;
$L__BB6_94:
	setp.ne.s32 	%p56, %r257, 0;
	mov.u32 	%r1036, %r177;
	@%p56 bra 	$L__BB6_96;
	st.shared.u32 	[_ZZN3cub18CUB_300001_SM_10006detail4scan16DeviceScanKernelINS2_10policy_hubIiiijN4cuda3std3__44plusIvEEE10Policy1000EPiSC_NS0_13ScanTileStateIiLb1EEES9_NS1_10InputValueIiSC_EEjiLb0EiEEvT0_T1_T2_iT3_T4_T5_E12temp_storage+76], %r1029;
	mov.u32 	%r1036, %r1029;
$L__BB6_96:
	bar.sync 	0;
	setp.eq.s32 	%p57, %r85, 0;
	ld.shared.u32 	%r403, [_ZZN3cub18CUB_300001_SM_10006detail4scan16DeviceScanKernelINS2_10policy_hubIiiijN4cuda3std3__44plusIvEEE10Policy1000EPiSC_NS0_13ScanTileStateIiLb1EEES9_NS1_10InputValueIiSC_EEjiLb0EiEEvT0_T1_T2_iT3_T4_T5_E12temp_storage+76];
	selp.b32 	%r404, 0, %r403, %p57;
	add.s32 	%r1037, %r404, %r1036;
$L__BB6_97:
	add.s32 	%r549, %r1037, %r148;
	add.s32 	%r550, %r149, %r549;
	add.s32 	%r551, %r150, %r550;
	add.s32 	%r552, %r151, %r551;
	add.s32 	%r553, %r152, %r552;
	add.s32 	%r554, %r153, %r553;
	add.s32 	%r555, %r154, %r554;
	add.s32 	%r556, %r155, %r555;
	add.s32 	%r557, %r156, %r556;
	add.s32 	%r558, %r157, %r557;
	add.s32 	%r559, %r158, %r558;
	add.s32 	%r560, %r159, %r559;
	add.s32 	%r561, %r160, %r560;
	add.s32 	%r562, %r161, %r561;
	add.s32 	%r563, %r162, %r562;
	add.s32 	%r564, %r163, %r563;
	add.s32 	%r565, %r164, %r564;
	add.s32 	%r566, %r165, %r565;
	add.s32 	%r567, %r166, %r566;
	add.s32 	%r568, %r167, %r567;
	add.s32 	%r569, %r168, %r568;
	bar.sync 	0;
	st.shared.v2.u32 	[%r147], {%r1037, %r549};
	st.shared.v2.u32 	[%r147+8], {%r550, %r551};
	st.shared.v2.u32 	[%r147+16], {%r552, %r553};
	st.shared.v2.u32 	[%r147+24], {%r554, %r555};
	st.shared.v2.u32 	[%r147+32], {%r556, %r557};
	st.shared.v2.u32 	[%r147+40], {%r558, %r559};
	st.shared.v2.u32 	[%r147+48], {%r560, %r561};
	st.shared.v2.u32 	[%r147+56], {%r562, %r563};
	st.shared.v2.u32 	[%r147+64], {%r564, %r565};
	st.shared.v2.u32 	[%r147+72], {%r566, %r567};
	st.shared.v2.u32 	[%r147+80], {%r568, %r569};
	bar.warp.sync 	-1;
	ld.shared.u32 	%r216, [%r146];
	ld.shared.u32 	%r217, [%r146+128];
	ld.shared.u32 	%r218, [%r146+256];
	ld.shared.u32 	%r219, [%r146+384];
	ld.shared.u32 	%r220, [%r146+512];
	ld.shared.u32 	%r221, [%r146+640];
	ld.shared.u32 	%r222, [%r146+768];
	ld.shared.u32 	%r223, [%r146+896];
	ld.shared.u32 	%r224, [%r146+1024];
	ld.shared.u32 	%r225, [%r146+1152];
	ld.shared.u32 	%r226, [%r146+1280];
	ld.shared.u32 	%r227, [%r146+1408];
	ld.shared.u32 	%r228, [%r146+1536];
	ld.shared.u32 	%r229, [%r146+1664];
	ld.shared.u32 	%r230, [%r146+1792];
	ld.shared.u32 	%r231, [%r146+1920];
	ld.shared.u32 	%r232, [%r146+2048];
	ld.shared.u32 	%r233, [%r146+2176];
	ld.shared.u32 	%r234, [%r146+2304];
	ld.shared.u32 	%r235, [%r146+2432];
	ld.shared.u32 	%r236, [%r146+2560];
	ld.shared.u32 	%r237, [%r146+2688];
	setp.ne.s32 	%p81, %r85, 0;
	@%p81 bra 	$L__BB6_99;
	st.volatile.shared.u32 	[_ZZN3cub18CUB_300001_SM_10006detail4scan16DeviceScanKernelINS2_10policy_hubIiiijN4cuda3std3__44plusIvEEE10Policy1000EPiSC_NS0_13ScanTileStateIiLb1EEES9_NS1_10InputValueIiSC_EEjiLb0EiEEvT0_T1_T2_iT3_T4_T5_E12temp_storage+33792], %r6;
$L__BB6_99:
	ld.param.u32 	%r984, [_ZN3cub18CUB_300001_SM_10006detail4scan16DeviceScanKernelINS2_10policy_hubIiiijN4cuda3std3__44plusIvEEE10Policy1000EPiSC_NS0_13ScanTileStateIiLb1EEES9_NS1_10InputValueIiSC_EEjiLb0EiEEvT0_T1_T2_iT3_T4_T5__param_3];
	ld.param.u64 	%rd59, [_ZN3cub18CUB_300001_SM_10006detail4scan16DeviceScanKernelINS2_10policy_hubIiiijN4cuda3std3__44plusIvEEE10Policy1000EPiSC_NS0_13ScanTileStateIiLb1EEES9_NS1_10InputValueIiSC_EEjiLb0EiEEvT0_T1_T2_iT3_T4_T5__param_1];
	bar.sync 	0;
	ld.volatile.shared.u32 	%r238, [_ZZN3cub18CUB_300001_SM_10006detail4scan16DeviceScanKernelINS2_10policy_hubIiiijN4cuda3std3__44plusIvEEE10Policy1000EPiSC_NS0_13ScanTileStateIiLb1EEES9_NS1_10InputValueIiSC_EEjiLb0EiEEvT0_T1_T2_iT3_T4_T5_E12temp_storage+33792];
	setp.ge.s32 	%p82, %r87, %r238;
	cvt.u64.u32 	%rd35, %r87;
	mov.u32 	%r570, %ctaid.x;
	add.s32 	%r571, %r984, %r570;
	mul.lo.s32 	%r572, %r571, 8448;
	cvt.u64.u32 	%rd36, %r572;
	add.s64 	%rd37, %rd35, %rd36;
	cvta.to.global.u64 	%rd38, %rd59;
	shl.b64 	%rd39, %rd37, 2;
	add.s64 	%rd12, %rd38, %rd39;
	@%p82 bra 	$L__BB6_101;
	st.global.u32 	[%rd12], %r216;
$L__BB6_101:
	setp.ge.s32 	%p83, %r90, %r238;
	@%p83 bra 	$L__BB6_103;
	st.global.u32 	[%rd12+128], %r217;
$L__BB6_103:
	setp.ge.s32 	%p84, %r93, %r238;
	@%p84 bra 	$L__BB6_105;
	st.global.u32 	[%rd12+256], %r218;
$L__BB6_105:
	setp.ge.s32 	%p85, %r96, %r238;
	@%p85 bra 	$L__BB6_107;
	st.global.u32 	[%rd12+384], %r219;
$L__BB6_107:
	mov.u32 	%r573, %tid.x;
	and.b32  	%r574, %r573, 992;
	mul.lo.s32 	%r575, %r574, 22;
	and.b32  	%r576, %r573, 31;
	or.b32  	%r577, %r575, %r576;
	add.s32 	%r578, %r577, 128;
	setp.ge.s32 	%p86, %r578, %r238;
	@%p86 bra 	$L__BB6_109;
	st.global.u32 	[%rd12+512], %r220;
$L__BB6_109:
	add.s32 	%r584, %r577, 160;
	setp.ge.s32 	%p87, %r584, %r238;
	@%p87 bra 	$L__BB6_111;
	st.global.u32 	[%rd12+640], %r221;
$L__BB6_111:
	setp.ge.s32 	%p88, %r103, %r238;
	@%p88 bra 	$L__BB6_113;
	st.global.u32 	[%rd12+768], %r222;
$L__BB6_113:
	add.s32 	%r590, %r577, 224;
	setp.ge.s32 	%p89, %r590, %r238;
	@%p89 bra 	$L__BB6_115;
	st.global.u32 	[%rd12+896], %r223;
$L__BB6_115:
	setp.ge.s32 	%p90, %r108, %r238;
	@%p90 bra 	$L__BB6_117;
	st.global.u32 	[%rd12+1024], %r224;
$L__BB6_117:
	add.s32 	%r596, %r577, 288;
	setp.ge.s32 	%p91, %r596, %r238;
	@%p91 bra 	$L__BB6_119;
	st.global.u32 	[%rd12+1152], %r225;
$L__BB6_119:
	setp.ge.s32 	%p92, %r113, %r238;
	@%p92 bra 	$L__BB6_121;
	st.global.u32 	[%rd12+1280], %r226;
$L__BB6_121:
	setp.ge.s32 	%p93, %r116, %r238;
	@%p93 bra 	$L__BB6_123;
	st.global.u32 	[%rd12+1408], %r227;
$L__BB6_123:
	setp.ge.s32 	%p94, %r119, %r238;
	@%p94 bra 	$L__BB6_125;
	st.global.u32 	[%rd12+1536], %r228;
$L__BB6_125:
	setp.ge.s32 	%p95, %r122, %r238;
	@%p95 bra 	$L__BB6_127;
	st.global.u32 	[%rd12+1664], %r229;
$L__BB6_127:
	add.s32 	%r602, %r577, 448;
	setp.ge.s32 	%p96, %r602, %r238;
	@%p96 bra 	$L__BB6_129;
	st.global.u32 	[%rd12+1792], %r230;
$L__BB6_129:
	setp.ge.s32 	%p97, %r127, %r238;
	@%p97 bra 	$L__BB6_131;
	st.global.u32 	[%rd12+1920], %r231;
$L__BB6_131:
	add.s32 	%r608, %r577, 512;
	setp.ge.s32 	%p98, %r608, %r238;
	@%p98 bra 	$L__BB6_133;
	st.global.u32 	[%rd12+2048], %r232;
$L__BB6_133:
	add.s32 	%r614, %r577, 544;
	setp.ge.s32 	%p99, %r614, %r238;
	@%p99 bra 	$L__BB6_135;
	st.global.u32 	[%rd12+2176], %r233;
$L__BB6_135:
	setp.ge.s32 	%p100, %r134, %r238;
	@%p100 bra 	$L__BB6_137;
	st.global.u32 	[%rd12+2304], %r234;
$L__BB6_137:
	add.s32 	%r620, %r577, 608;
	setp.ge.s32 	%p101, %r620, %r238;
	@%p101 bra 	$L__BB6_139;
	st.global.u32 	[%rd12+2432], %r235;
$L__BB6_139:
	add.s32 	%r626, %r577, 640;
	setp.ge.s32 	%p102, %r626, %r238;
	@%p102 bra 	$L__BB6_141;
	st.global.u32 	[%rd12+2560], %r236;
$L__BB6_141:
	setp.ge.s32 	%p103, %r141, %r238;
	@%p103 bra 	$L__BB6_143;
	st.global.u32 	[%rd12+2688], %r237;
$L__BB6_143:
	ret;

}
	// .globl	_ZN3cub18CUB_300001_SM_10006detail4scan16DeviceScanKernelINS2_10policy_hubIiiimN4cuda3std3__44plusIvEEE10Policy1000EPiSC_NS0_13ScanTileStateIiLb1EEES9_NS1_10InputValueIiSC_EEmiLb0EiEEvT0_T1_T2_iT3_T4_T5_
.visible .entry _ZN3cub18CUB_300001_SM_10006detail4scan16DeviceScanKernelINS2_10policy_hubIiiimN4cuda3std3__44plusIvEEE10Policy1000EPiSC_NS0_13ScanTileStateIiLb1EEES9_NS1_10InputValueIiSC_EEmiLb0EiEEvT0_T1_T2_iT3_T4_T5_(
	.param .u64 .ptr .align 1 _ZN3cub18CUB_300001_SM_10006detail4scan16DeviceScanKernelINS2_10policy_hubIiiimN4cuda3std3__44plusIvEEE10Policy1000EPiSC_NS0_13ScanTileStateIiLb1EEES9_NS1_10InputValueIiSC_EEmiLb0EiEEvT0_T1_T2_iT3_T4_T5__param_0,
	.param .u64 .ptr .align 1 _ZN3cub18CUB_300001_SM_10006detail4scan16DeviceScanKernelINS2_10policy_hubIiiimN4cuda3std3__44plusIvEEE10Policy1000EPiSC_NS0_13ScanTileStateIiLb1EEES9_NS1_10InputValueIiSC_EEmiLb0EiEEvT0_T1_T2_iT3_T4_T5__param_1,
	.param .align 8 .b8 _ZN3cub18CUB_300001_SM_10006detail4scan16DeviceScanKernelINS2_10policy_hubIiiimN4cuda3std3__44plusIvEEE10Policy1000EPiSC_NS0_13ScanTileStateIiLb1EEES9_NS1_10InputValueIiSC_EEmiLb0EiEEvT0_T1_T2_iT3_T4_T5__param_2[8],
	.param .u32 _ZN3cub18CUB_300001_SM_10006detail4scan16DeviceScanKernelINS2_10policy_hubIiiimN4cuda3std3__44plusIvEEE10Policy1000EPiSC_NS0_13ScanTileStateIiLb1EEES9_NS1_10InputValueIiSC_EEmiLb0EiEEvT0_T1_T2_iT3_T4_T5__param_3,
	.param .align 1 .b8 _ZN3cub18CUB_300001_SM_10006detail4scan16DeviceScanKernelINS2_10policy_hubIiiimN4cuda3std3__44plusIvEEE10Policy1000EPiSC_NS0_13ScanTileStateIiLb1EEES9_NS1_10InputValueIiSC_EEmiLb0EiEEvT0_T1_T2_iT3_T4_T5__param_4[1],
	.param .align 8 .b8 _ZN3cub18CUB_300001_SM_10006detail4scan16DeviceScanKernelINS2_10policy_hubIiiimN4cuda3std3__44plusIvEEE10Policy1000EPiSC_NS0_13ScanTileStateIiLb1EEES9_NS1_10InputValueIiSC_EEmiLb0EiEEvT0_T1_T2_iT3_T4_T5__param_5[16],
	.param .u64 _ZN3cub18CUB_300001_SM_10006detail4scan16DeviceScanKernelINS2_10policy_hubIiiimN4cuda3std3__44plusIvEEE10Policy1000EPiSC_NS0_13ScanTileStateIiLb1EEES9_NS1_10InputValueIiSC_EEmiLb0EiEEvT0_T1_T2_iT3_T4_T5__param_6
)
.maxntid 416
{
	.reg .pred 	%p<158>;
	.reg .b16 	%rs<3>;
	.reg .b32 	%r<1011>;
	.reg .b64 	%rd<98>;
	// demoted variable
	.shared .align 16 .b8 _ZZN3cub18CUB_300001_SM_10006detail4scan16DeviceScanKernelINS2_10policy_hubIiiimN4cuda3std3__44plusIvEEE10Policy1000EPiSC_NS0_13ScanTileStateIiLb1EEES9_NS1_10InputValueIiSC_EEmiLb0EiEEvT0_T1_T2_iT3_T4_T5_E12temp_storage[31632];
	ld.param.u32 	%r208, [_ZN3cub18CUB_300001_SM_10006detail4scan16DeviceScanKernelINS2_10policy_hubIiiimN4cuda3std3__44plusIvEEE10Policy1000EPiSC_NS0_13ScanTileStateIiLb1EEES9_NS1_10InputValueIiSC_EEmiLb0EiEEvT0_T1_T2_iT3_T4_T5__param_5];
	bfe.u32 	%r209, %r208, 0, 8;
	cvt.u16.u32 	%rs1, %r209;
	and.b16  	%rs2, %rs1, 255;
	ld.param.u64 	%rd16, [_ZN3cub18CUB_300001_SM_10006detail4scan16DeviceScanKernelINS2_10policy_hubIiiimN4cuda3std3__44plusIvEEE10Policy1000EPiSC_NS0_13ScanTileStateIiLb1EEES9_NS1_10InputValueIiSC_EEmiLb0EiEEvT0_T1_T2_iT3_T4_T5__param_2];
	ld.param.u64 	%rd14, [_ZN3cub18CUB_300001_SM_10006detail4scan16DeviceScanKernelINS2_10policy_hubIiiimN4cuda3std3__44plusIvEEE10Policy1000EPiSC_NS0_13ScanTileStateIiLb1EEES9_NS1_10InputValueIiSC_EEmiLb0EiEEvT0_T1_T2_iT3_T4_T5__param_0];
	ld.param.u64 	%rd1, [_ZN3cub18CUB_300001_SM_10006detail4scan16DeviceScanKernelINS2_10policy_hubIiiimN4cuda3std3__44plusIvEEE10Policy1000EPiSC_NS0_13ScanTileStateIiLb1EEES9_NS1_10InputValueIiSC_EEmiLb0EiEEvT0_T1_T2_iT3_T4_T5__param_5+8];
	ld.param.u32 	%r207, [_ZN3cub18CUB_300001_SM_10006detail4scan16DeviceScanKernelINS2_10policy_hubIiiimN4cuda3std3__44plusIvEEE10Policy1000EPiSC_NS0_13ScanTileStateIiLb1EEES9_NS1_10InputValueIiSC_EEmiLb0EiEEvT0_T1_T2_iT3_T4_T5__param_3];
	ld.param.u64 	%rd17, [_ZN3cub18CUB_300001_SM_10006detail4scan16DeviceScanKernelINS2_10policy_hubIiiimN4cuda3std3__44plusIvEEE10Policy1000EPiSC_NS0_13ScanTileStateIiLb1EEES9_NS1_10InputValueIiSC_EEmiLb0EiEEvT0_T1_T2_iT3_T4_T5__param_6];
	setp.eq.s16 	%p1, %rs2, 0;
	@%p1 bra 	$L__BB7_2;
	cvta.to.global.u64 	%rd18, %rd1;
	ld.global.u32 	%r967, [%rd18];
	bra.uni 	$L__BB7_3;
$L__BB7_2:
	cvt.u32.u64 	%r967, %rd1;
$L__BB7_3:
	mov.u32 	%r210, %ctaid.x;
	add.s32 	%r4, %r207, %r210;
	mul.wide.s32 	%rd3, %r4, 7904;
	sub.s64 	%rd4, %rd17, %rd3;
	setp.lt.u64 	%p2, %rd4, 7905;
	@%p2 bra 	$L__BB7_29;
	mov.u32 	%r5, %tid.x;
	and.b32  	%r644, %r5, 31;
	and.b32  	%r645, %r5, 992;
	mul.lo.s32 	%r646, %r645, 19;
	or.b32  	%r647, %r646, %r644;
	cvt.u64.u32 	%rd79, %r647;
	add.s64 	%rd5, %rd3, %rd79;
	shl.b64 	%rd80, %rd5, 2;
	add.s64 	%rd60, %rd14, %rd80;
	// begin inline asm
	ld.ca.u32 %r624, [%rd60];
	// end inline asm
	add.s64 	%rd61, %rd60, 128;
	// begin inline asm
	ld.ca.u32 %r625, [%rd61];
	// end inline asm
	add.s64 	%rd62, %rd60, 256;
	// begin inline asm
	ld.ca.u32 %r626, [%rd62];
	// end inline asm
	add.s64 	%rd63, %rd60, 384;
	// begin inline asm
	ld.ca.u32 %r627, [%rd63];
	// end inline asm
	add.s64 	%rd64, %rd60, 512;
	// begin inline asm
	ld.ca.u32 %r628, [%rd64];
	// end inline asm
	add.s64 	%rd65, %rd60, 640;
	// begin inline asm
	ld.ca.u32 %r629, [%rd65];
	// end inline asm
	add.s64 	%rd66, %rd60, 768;
	// begin inline asm
	ld.ca.u32 %r630, [%rd66];
	// end inline asm
	add.s64 	%rd67, %rd60, 896;
	// begin inline asm
	ld.ca.u32 %r631, [%rd67];
	// end inline asm
	add.s64 	%rd68, %rd60, 1024;
	// begin inline asm
	ld.ca.u32 %r632, [%rd68];
	// end inline asm
	add.s64 	%rd69, %rd60, 1152;
	// begin inline asm
	ld.ca.u32 %r633, [%rd69];
	// end inline asm
	add.s64 	%rd70, %rd60, 1280;
	// begin inline asm
	ld.ca.u32 %r634, [%rd70];
	// end inline asm
	add.s64 	%rd71, %rd60, 1408;
	// begin inline asm
	ld.ca.u32 %r635, [%rd71];
	// end inline asm
	add.s64 	%rd72, %rd60, 1536;
	// begin inline asm
	ld.ca.u32 %r636, [%rd72];
	// end inline asm
	add.s64 	%rd73, %rd60, 1664;
	// begin inline asm
	ld.ca.u32 %r637, [%rd73];
	// end inline asm
	add.s64 	%rd74, %rd60, 1792;
	// begin inline asm
	ld.ca.u32 %r638, [%rd74];
	// end inline asm
	add.s64 	%rd75, %rd60, 1920;
	// begin inline asm
	ld.ca.u32 %r639, [%rd75];
	// end inline asm
	add.s64 	%rd76, %rd60, 2048;
	// begin inline asm
	ld.ca.u32 %r640, [%rd76];
	// end inline asm
	add.s64 	%rd77, %rd60, 2176;
	// begin inline asm
	ld.ca.u32 %r641, [%rd77];
	// end inline asm
	add.s64 	%rd78, %rd60, 2304;
	// begin inline asm
	ld.ca.u32 %r642, [%rd78];
	// end inline asm
	// begin inline asm
	mov.u32 %r643, %laneid;
	// end inline asm
	shr.u32 	%r7, %r5, 5;
	mad.lo.s32 	%r648, %r7, 608, %r643;
	shl.b32 	%r649, %r648, 2;
	mov.u32 	%r650, _ZZN3cub18CUB_300001_SM_10006detail4scan16DeviceScanKernelINS2_10policy_hubIiiimN4cuda3std3__44plusIvEEE10Policy1000EPiSC_NS0_13ScanTileStateIiLb1EEES9_NS1_10InputValueIiSC_EEmiLb0EiEEvT0_T1_T2_iT3_T4_T5_E12temp_storage;
	add.s32 	%r8, %r650, %r649;
	st.shared.u32 	[%r8], %r624;
	st.shared.u32 	[%r8+128], %r625;
	st.shared.u32 	[%r8+256], %r626;
	st.shared.u32 	[%r8+384], %r627;
	st.shared.u32 	[%r8+512], %r628;
	st.shared.u32 	[%r8+640], %r629;
	st.shared.u32 	[%r8+768], %r630;
	st.shared.u32 	[%r8+896], %r631;
	st.shared.u32 	[%r8+1024], %r632;
	st.shared.u32 	[%r8+1152], %r633;
	st.shared.u32 	[%r8+1280], %r634;
	st.shared.u32 	[%r8+1408], %r635;
	st.shared.u32 	[%r8+1536], %r636;
	st.shared.u32 	[%r8+1664], %r637;
	st.shared.u32 	[%r8+1792], %r638;
	st.shared.u32 	[%r8+1920], %r639;
	st.shared.u32 	[%r8+2048], %r640;
	st.shared.u32 	[%r8+2176], %r641;
	st.shared.u32 	[%r8+2304], %r642;
	bar.warp.sync 	-1;
	mad.lo.s32 	%r9, %r643, 72, %r8;
	ld.shared.u32 	%r10, [%r9];
	ld.shared.u32 	%r11, [%r9+4];
	ld.shared.u32 	%r12, [%r9+8];
	ld.shared.u32 	%r13, [%r9+12];
	ld.shared.u32 	%r14, [%r9+16];
	ld.shared.u32 	%r15, [%r9+20];
	ld.shared.u32 	%r16, [%r9+24];
	ld.shared.u32 	%r17, [%r9+28];
	ld.shared.u32 	%r18, [%r9+32];
	ld.shared.u32 	%r19, [%r9+36];
	ld.shared.u32 	%r20, [%r9+40];
	ld.shared.u32 	%r21, [%r9+44];
	ld.shared.u32 	%r22, [%r9+48];
	ld.shared.u32 	%r23, [%r9+52];
	ld.shared.u32 	%r24, [%r9+56];
	ld.shared.u32 	%r25, [%r9+60];
	ld.shared.u32 	%r26, [%r9+64];
	ld.shared.u32 	%r27, [%r9+68];
	ld.shared.u32 	%r28, [%r9+72];
	bar.sync 	0;
	setp.ne.s32 	%p100, %r4, 0;
	@%p100 bra 	$L__BB7_9;
	add.s32 	%r868, %r11, %r10;
	add.s32 	%r869, %r12, %r868;
	add.s32 	%r870, %r13, %r869;
	add.s32 	%r871, %r14, %r870;
	add.s32 	%r872, %r15, %r871;
	add.s32 	%r873, %r16, %r872;
	add.s32 	%r874, %r17, %r873;
	add.s32 	%r875, %r18, %r874;
	add.s32 	%r876, %r19, %r875;
	add.s32 	%r877, %r20, %r876;
	add.s32 	%r878, %r21, %r877;
	add.s32 	%r879, %r22, %r878;
	add.s32 	%r880, %r23, %r879;
	add.s32 	%r881, %r24, %r880;
	add.s32 	%r882, %r25, %r881;
	add.s32 	%r883, %r26, %r882;
	add.s32 	%r884, %r27, %r883;
	add.s32 	%r842, %r28, %r884;
	mov.b32 	%r840, 1;
	mov.b32 	%r865, 0;
	mov.b32 	%r867, -1;
	// begin inline asm
	{  .reg .s32 r0;  .reg .pred p;  shfl.sync.up.b32 r0|p, %r842, %r840, %r865, %r867;  @p add.s32 r0, r0, %r842;  mov.s32 %r838, r0;}
	// end inline asm
	mov.b32 	%r846, 2;
	// begin inline asm
	{  .reg .s32 r0;  .reg .pred p;  shfl.sync.up.b32 r0|p, %r838, %r846, %r865, %r867;  @p add.s32 r0, r0, %r838;  mov.s32 %r844, r0;}
	// end inline asm
	mov.b32 	%r852, 4;
	// begin inline asm
	{  .reg .s32 r0;  .reg .pred p;  shfl.sync.up.b32 r0|p, %r844, %r852, %r865, %r867;  @p add.s32 r0, r0, %r844;  mov.s32 %r850, r0;}
	// end inline asm
	mov.b32 	%r858, 8;
	// begin inline asm
	{  .reg .s32 r0;  .reg .pred p;  shfl.sync.up.b32 r0|p, %r850, %r858, %r865, %r867;  @p add.s32 r0, r0, %r850;  mov.s32 %r856, r0;}
	// end inline asm
	mov.b32 	%r864, 16;
	// begin inline asm
	{  .reg .s32 r0;  .reg .pred p;  shfl.sync.up.b32 r0|p, %r856, %r864, %r865, %r867;  @p add.s32 r0, r0, %r856;  mov.s32 %r862, r0;}
	// end inline asm
	setp.ne.s32 	%p143, %r643, 31;
	@%p143 bra 	$L__BB7_7;
	shl.b32 	%r885, %r7, 2;
	mov.u32 	%r886, _ZZN3cub18CUB_300001_SM_10006detail4scan16DeviceScanKernelINS2_10policy_hubIiiimN4cuda3std3__44plusIvEEE10Policy1000EPiSC_NS0_13ScanTileStateIiLb1EEES9_NS1_10InputValueIiSC_EEmiLb0EiEEvT0_T1_T2_iT3_T4_T5_E12temp_storage;
	add.s32 	%r887, %r886, %r885;
	st.shared.u32 	[%r887+16], %r862;
$L__BB7_7:
	bar.sync 	0;
	ld.shared.v4.u32 	{%r888, %r889, %r890, %r891}, [_ZZN3cub18CUB_300001_SM_10006detail4scan16DeviceScanKernelINS2_10policy_hubIiiimN4cuda3std3__44plusIvEEE10Policy1000EPiSC_NS0_13ScanTileStateIiLb1EEES9_NS1_10InputValueIiSC_EEmiLb0EiEEvT0_T1_T2_iT3_T4_T5_E12temp_storage+16];
	add.s32 	%r892, %r889, %r888;
	setp.eq.s32 	%p144, %r7, 2;
	selp.b32 	%r893, %r892, %r888, %p144;
	add.s32 	%r894, %r892, %r890;
	setp.eq.s32 	%p145, %r7, 3;
	selp.b32 	%r895, %r894, %r893, %p145;
	add.s32 	%r896, %r894, %r891;
	setp.eq.s32 	%p146, %r7, 4;
	selp.b32 	%r897, %r896, %r895, %p146;
	ld.shared.v4.u32 	{%r898, %r899, %r900, %r901}, [_ZZN3cub18CUB_300001_SM_10006detail4scan16DeviceScanKernelINS2_10policy_hubIiiimN4cuda3std3__44plusIvEEE10Policy1000EPiSC_NS0_13ScanTileStateIiLb1EEES9_NS1_10InputValueIiSC_EEmiLb0EiEEvT0_T1_T2_iT3_T4_T5_E12temp_storage+32];
	add.s32 	%r902, %r896, %r898;
	setp.eq.s32 	%p147, %r7, 5;
	selp.b32 	%r903, %r902, %r897, %p147;
	add.s32 	%r904, %r902, %r899;
	setp.eq.s32 	%p148, %r7, 6;
	selp.b32 	%r905, %r904, %r903, %p148;
	add.s32 	%r906, %r904, %r900;
	setp.eq.s32 	%p149, %r7, 7;
	selp.b32 	%r907, %r906, %r905, %p149;
	add.s32 	%r908, %r906, %r901;
	setp.eq.s32 	%p150, %r7, 8;
	selp.b32 	%r909, %r908, %r907, %p150;
	ld.shared.v4.u32 	{%r910, %r911, %r912, %r913}, [_ZZN3cub18CUB_300001_SM_10006detail4scan16DeviceScanKernelINS2_10policy_hubIiiimN4cuda3std3__44plusIvEEE10Policy1000EPiSC_NS0_13ScanTileStateIiLb1EEES9_NS1_10InputValueIiSC_EEmiLb0EiEEvT0_T1_T2_iT3_T4_T5_E12temp_storage+48];
	add.s32 	%r914, %r908, %r910;
	setp.eq.s32 	%p151, %r7, 9;
	selp.b32 	%r915, %r914, %r909, %p151;
	add.s32 	%r916, %r914, %r911;
	setp.eq.s32 	%p152, %r7, 10;
	selp.b32 	%r917, %r916, %r915, %p152;
	add.s32 	%r918, %r916, %r912;
	setp.eq.s32 	%p153, %r7, 11;
	selp.b32 	%r919, %r918, %r917, %p153;
	add.s32 	%r920, %r918, %r913;
	setp.eq.s32 	%p154, %r7, 12;
	selp.b32 	%r921, %r920, %r919, %p154;
	ld.shared.u32 	%r922, [_ZZN3cub18CUB_300001_SM_10006detail4scan16DeviceScanKernelINS2_10policy_hubIiiimN4cuda3std3__44plusIvEEE10Policy1000EPiSC_NS0_13ScanTileStateIiLb1EEES9_NS1_10InputValueIiSC_EEmiLb0EiEEvT0_T1_T2_iT3_T4_T5_E12temp_storage+64];
	setp.lt.u32 	%p155, %r5, 32;
	selp.b32 	%r923, 0, %r921, %p155;
	setp.eq.s32 	%p156, %r643, 0;
	sub.s32 	%r924, %r862, %r842;
	selp.b32 	%r925, 0, %r924, %p156;
	add.s32 	%r926, %r925, %r967;
	add.s32 	%r979, %r926, %r923;
	add.s32 	%r927, %r922, %r967;
	add.s32 	%r32, %r927, %r920;
	setp.ne.s32 	%p157, %r5, 0;
	@%p157 bra 	$L__BB7_28;
	add.s64 	%rd92, %rd16, 256;
	mov.b32 	%r928, 101;
	// begin inline asm
	st.relaxed.gpu.v2.u32 [%rd92], {%r928, %r32};
	// end inline asm
	bra.uni 	$L__BB7_28;
$L__BB7_9:
	add.s32 	%r681, %r11, %r10;
	add.s32 	%r682, %r12, %r681;
	add.s32 	%r683, %r13, %r682;
	add.s32 	%r684, %r14, %r683;
	add.s32 	%r685, %r15, %r684;
	add.s32 	%r686, %r16, %r685;
	add.s32 	%r687, %r17, %r686;
	add.s32 	%r688, %r18, %r687;
	add.s32 	%r689, %r19, %r688;
	add.s32 	%r690, %r20, %r689;
	add.s32 	%r691, %r21, %r690;
	add.s32 	%r692, %r22, %r691;
	add.s32 	%r693, %r23, %r692;
	add.s32 	%r694, %r24, %r693;
	add.s32 	%r695, %r25, %r694;
	add.s32 	%r696, %r26, %r695;
	add.s32 	%r697, %r27, %r696;
	add.s32 	%r655, %r28, %r697;
	mov.b32 	%r653, 1;
	mov.b32 	%r678, 0;
	mov.b32 	%r680, -1;
	// begin inline asm
	{  .reg .s32 r0;  .reg .pred p;  shfl.sync.up.b32 r0|p, %r655, %r653, %r678, %r680;  @p add.s32 r0, r0, %r655;  mov.s32 %r651, r0;}
	// end inline asm
	mov.b32 	%r659, 2;
	// begin inline asm
	{  .reg .s32 r0;  .reg .pred p;  shfl.sync.up.b32 r0|p, %r651, %r659, %r678, %r680;  @p add.s32 r0, r0, %r651;  mov.s32 %r657, r0;}
	// end inline asm
	mov.b32 	%r665, 4;
	// begin inline asm
	{  .reg .s32 r0;  .reg .pred p;  shfl.sync.up.b32 r0|p, %r657, %r665, %r678, %r680;  @p add.s32 r0, r0, %r657;  mov.s32 %r663, r0;}
	// end inline asm
	mov.b32 	%r671, 8;
	// begin inline asm
	{  .reg .s32 r0;  .reg .pred p;  shfl.sync.up.b32 r0|p, %r663, %r671, %r678, %r680;  @p add.s32 r0, r0, %r663;  mov.s32 %r669, r0;}
	// end inline asm
	mov.b32 	%r677, 16;
	// begin inline asm
	{  .reg .s32 r0;  .reg .pred p;  shfl.sync.up.b32 r0|p, %r669, %r677, %r678, %r680;  @p add.s32 r0, r0, %r669;  mov.s32 %r675, r0;}
	// end inline asm
	setp.ne.s32 	%p101, %r643, 31;
	@%p101 bra 	$L__BB7_11;
	shl.b32 	%r698, %r7, 2;
	mov.u32 	%r699, _ZZN3cub18CUB_300001_SM_10006detail4scan16DeviceScanKernelINS2_10policy_hubIiiimN4cuda3std3__44plusIvEEE10Policy1000EPiSC_NS0_13ScanTileStateIiLb1EEES9_NS1_10InputValueIiSC_EEmiLb0EiEEvT0_T1_T2_iT3_T4_T5_E12temp_storage;
	add.s32 	%r700, %r699, %r698;
	st.shared.u32 	[%r700+16], %r675;
$L__BB7_11:
	sub.s32 	%r701, %r675, %r655;
	bar.sync 	0;
	ld.shared.v4.u32 	{%r702, %r703, %r704, %r705}, [_ZZN3cub18CUB_300001_SM_10006detail4scan16DeviceScanKernelINS2_10policy_hubIiiimN4cuda3std3__44plusIvEEE10Policy1000EPiSC_NS0_13ScanTileStateIiLb1EEES9_NS1_10InputValueIiSC_EEmiLb0EiEEvT0_T1_T2_iT3_T4_T5_E12temp_storage+16];
	add.s32 	%r706, %r703, %r702;
	setp.eq.s32 	%p102, %r7, 2;
	selp.b32 	%r707, %r706, %r702, %p102;
	add.s32 	%r708, %r706, %r704;
	setp.eq.s32 	%p103, %r7, 3;
	selp.b32 	%r709, %r708, %r707, %p103;
	add.s32 	%r710, %r708, %r705;
	setp.eq.s32 	%p104, %r7, 4;
	selp.b32 	%r711, %r710, %r709, %p104;
	ld.shared.v4.u32 	{%r712, %r713, %r714, %r715}, [_ZZN3cub18CUB_300001_SM_10006detail4scan16DeviceScanKernelINS2_10policy_hubIiiimN4cuda3std3__44plusIvEEE10Policy1000EPiSC_NS0_13ScanTileStateIiLb1EEES9_NS1_10InputValueIiSC_EEmiLb0EiEEvT0_T1_T2_iT3_T4_T5_E12temp_storage+32];
	add.s32 	%r716, %r710, %r712;
	setp.eq.s32 	%p105, %r7, 5;
	selp.b32 	%r717, %r716, %r711, %p105;
	add.s32 	%r718, %r716, %r713;
	setp.eq.s32 	%p106, %r7, 6;
	selp.b32 	%r719, %r718, %r717, %p106;
	add.s32 	%r720, %r718, %r714;
	setp.eq.s32 	%p107, %r7, 7;
	selp.b32 	%r721, %r720, %r719, %p107;
	add.s32 	%r722, %r720, %r715;
	setp.eq.s32 	%p108, %r7, 8;
	selp.b32 	%r723, %r722, %r721, %p108;
	ld.shared.v4.u32 	{%r724, %r725, %r726, %r727}, [_ZZN3cub18CUB_300001_SM_10006detail4scan16DeviceScanKernelINS2_10policy_hubIiiimN4cuda3std3__44plusIvEEE10Policy1000EPiSC_NS0_13ScanTileStateIiLb1EEES9_NS1_10InputValueIiSC_EEmiLb0EiEEvT0_T1_T2_iT3_T4_T5_E12temp_storage+48];
	add.s32 	%r728, %r722, %r724;
	setp.eq.s32 	%p109, %r7, 9;
	selp.b32 	%r729, %r728, %r723, %p109;
	add.s32 	%r730, %r728, %r725;
	setp.eq.s32 	%p110, %r7, 10;
	selp.b32 	%r731, %r730, %r729, %p110;
	add.s32 	%r732, %r730, %r726;
	setp.eq.s32 	%p111, %r7, 11;
	selp.b32 	%r733, %r732, %r731, %p111;
	add.s32 	%r734, %r732, %r727;
	setp.eq.s32 	%p112, %r7, 12;
	selp.b32 	%r735, %r734, %r733, %p112;
	ld.shared.u32 	%r736, [_ZZN3cub18CUB_300001_SM_10006detail4scan16DeviceScanKernelINS2_10policy_hubIiiimN4cuda3std3__44plusIvEEE10Policy1000EPiSC_NS0_13ScanTileStateIiLb1EEES9_NS1_10InputValueIiSC_EEmiLb0EiEEvT0_T1_T2_iT3_T4_T5_E12temp_storage+64];
	add.s32 	%r35, %r734, %r736;
	setp.gt.u32 	%p113, %r5, 31;
	setp.lt.u32 	%p114, %r5, 32;
	setp.eq.s32 	%p115, %r643, 0;
	selp.b32 	%r737, 0, %r701, %p115;
	add.s32 	%r978, %r735, %r737;
	selp.b32 	%r37, %r701, %r978, %p114;
	@%p113 bra 	$L__BB7_27;
	setp.ne.s32 	%p116, %r5, 0;
	mul.wide.s32 	%rd81, %r4, 8;
	add.s64 	%rd6, %rd16, %rd81;
	@%p116 bra 	$L__BB7_14;
	st.shared.u32 	[_ZZN3cub18CUB_300001_SM_10006detail4scan16DeviceScanKernelINS2_10policy_hubIiiimN4cuda3std3__44plusIvEEE10Policy1000EPiSC_NS0_13ScanTileStateIiLb1EEES9_NS1_10InputValueIiSC_EEmiLb0EiEEvT0_T1_T2_iT3_T4_T5_E12temp_storage+12], %r35;
	add.s64 	%rd82, %rd6, 256;
	mov.b32 	%r738, 100;
	// begin inline asm
	st.relaxed.gpu.v2.u32 [%rd82], {%r738, %r35};
	// end inline asm
$L__BB7_14:
	not.b32 	%r744, %r5;
	add.s32 	%r974, %r4, %r744;
	mov.b32 	%r740, 550;
	// begin inline asm
	nanosleep.u32 %r740;
	// end inline asm
	mul.wide.s32 	%rd84, %r974, 8;
	add.s64 	%rd85, %rd16, %rd84;
	add.s64 	%rd83, %rd85, 256;
	// begin inline asm
	ld.relaxed.gpu.v2.u32 {%r975, %r969}, [%rd83];
	// end inline asm
	mov.b32 	%r970, 478;
$L__BB7_15:
	setp.eq.s32 	%p117, %r975, 99;
	mov.b32 	%r745, -1;
	vote.sync.any.pred 	%p118, %p117, %r745;
	not.pred 	%p119, %p118;
	@%p119 bra 	$L__BB7_17;
	// begin inline asm
	nanosleep.u32 %r970;
	// end inline asm
	shr.u32 	%r970, %r970, 1;
	// begin inline asm
	ld.relaxed.gpu.v2.u32 {%r975, %r969}, [%rd83];
	// end inline asm
	bra.uni 	$L__BB7_15;
$L__BB7_17:
	setp.eq.s32 	%p120, %r975, 101;
	mov.b32 	%r772, -1;
	vote.sync.ballot.b32 	%r774, %p120, %r772;
	// begin inline asm
	mov.u32 %r747, %lanemask_ge;
	// end inline asm
	and.b32  	%r775, %r774, %r747;
	or.b32  	%r776, %r775, -2147483648;
	add.s32 	%r777, %r776, -1;
	not.b32 	%r778, %r776;
	and.b32  	%r779, %r778, %r777;
	popc.b32 	%r751, %r779;
	mov.b32 	%r750, 1;
	// begin inline asm
	shfl.sync.down.b32 %r748, %r969, %r750, %r751, %r772;
	// end inline asm
	setp.lt.s32 	%p122, %r643, %r751;
	selp.b32 	%r780, %r748, 0, %p122;
	add.s32 	%r754, %r780, %r969;
	mov.b32 	%r755, 2;
	// begin inline asm
	shfl.sync.down.b32 %r753, %r754, %r755, %r751, %r772;
	// end inline asm
	add.s32 	%r50, %r643, 2;
	setp.gt.s32 	%p123, %r50, %r751;
	selp.b32 	%r781, 0, %r753, %p123;
	add.s32 	%r759, %r754, %r781;
	mov.b32 	%r760, 4;
	// begin inline asm
	shfl.sync.down.b32 %r758, %r759, %r760, %r751, %r772;
	// end inline asm
	add.s32 	%r51, %r643, 4;
	setp.gt.s32 	%p124, %r51, %r751;
	selp.b32 	%r782, 0, %r758, %p124;
	add.s32 	%r764, %r759, %r782;
	mov.b32 	%r765, 8;
	// begin inline asm
	shfl.sync.down.b32 %r763, %r764, %r765, %r751, %r772;
	// end inline asm
	add.s32 	%r52, %r643, 8;
	setp.gt.s32 	%p125, %r52, %r751;
	selp.b32 	%r783, 0, %r763, %p125;
	add.s32 	%r769, %r764, %r783;
	mov.b32 	%r770, 16;
	// begin inline asm
	shfl.sync.down.b32 %r768, %r769, %r770, %r751, %r772;
	// end inline asm
	add.s32 	%r53, %r643, 16;
	setp.gt.s32 	%p126, %r53, %r751;
	selp.b32 	%r784, 0, %r768, %p126;
	add.s32 	%r973, %r769, %r784;
	add.s64 	%rd8, %rd16, 256;
	mov.b32 	%r971, 478;
$L__BB7_18:
	setp.ne.s32 	%p127, %r975, 101;
	mov.b32 	%r785, -1;
	vote.sync.all.pred 	%p128, %p127, %r785;
	not.pred 	%p129, %p128;
	@%p129 bra 	$L__BB7_23;
	shr.u32 	%r971, %r971, 1;
	mul.wide.s32 	%rd88, %r974, 8;
	add.s64 	%rd89, %rd8, %rd88;
	add.s64 	%rd87, %rd89, -256;
	// begin inline asm
	ld.relaxed.gpu.v2.u32 {%r975, %r976}, [%rd87];
	// end inline asm
	mov.u32 	%r977, %r971;
$L__BB7_20:
	setp.eq.s32 	%p133, %r975, 99;
	mov.b32 	%r793, -1;
	vote.sync.any.pred 	%p134, %p133, %r793;
	not.pred 	%p135, %p134;
	@%p135 bra 	$L__BB7_22;
	// begin inline asm
	nanosleep.u32 %r977;
	// end inline asm
	shr.u32 	%r977, %r977, 1;
	// begin inline asm
	ld.relaxed.gpu.v2.u32 {%r975, %r976}, [%rd87];
	// end inline asm
	bra.uni 	$L__BB7_20;
$L__BB7_22:
	setp.eq.s32 	%p136, %r975, 101;
	mov.b32 	%r819, -1;
	vote.sync.ballot.b32 	%r820, %p136, %r819;
	and.b32  	%r821, %r820, %r747;
	or.b32  	%r822, %r821, -2147483648;
	add.s32 	%r823, %r822, -1;
	not.b32 	%r824, %r822;
	and.b32  	%r825, %r824, %r823;
	popc.b32 	%r798, %r825;
	mov.b32 	%r797, 1;
	// begin inline asm
	shfl.sync.down.b32 %r795, %r976, %r797, %r798, %r819;
	// end inline asm
	setp.lt.s32 	%p138, %r643, %r798;
	selp.b32 	%r826, %r795, 0, %p138;
	add.s32 	%r801, %r826, %r976;
	mov.b32 	%r802, 2;
	// begin inline asm
	shfl.sync.down.b32 %r800, %r801, %r802, %r798, %r819;
	// end inline asm
	setp.gt.s32 	%p139, %r50, %r798;
	selp.b32 	%r827, 0, %r800, %p139;
	add.s32 	%r806, %r801, %r827;
	mov.b32 	%r807, 4;
	// begin inline asm
	shfl.sync.down.b32 %r805, %r806, %r807, %r798, %r819;
	// end inline asm
	setp.gt.s32 	%p140, %r51, %r798;
	selp.b32 	%r828, 0, %r805, %p140;
	add.s32 	%r811, %r806, %r828;
	mov.b32 	%r812, 8;
	// begin inline asm
	shfl.sync.down.b32 %r810, %r811, %r812, %r798, %r819;
	// end inline asm
	setp.gt.s32 	%p141, %r52, %r798;
	selp.b32 	%r829, 0, %r810, %p141;
	add.s32 	%r816, %r811, %r829;
	mov.b32 	%r817, 16;
	// begin inline asm
	shfl.sync.down.b32 %r815, %r816, %r817, %r798, %r819;
	// end inline asm
	setp.gt.s32 	%p142, %r53, %r798;
	selp.b32 	%r830, 0, %r815, %p142;
	add.s32 	%r831, %r830, %r973;
	add.s32 	%r973, %r831, %r816;
	add.s32 	%r974, %r974, -32;
	bra.uni 	$L__BB7_18;
$L__BB7_23:
	@%p116 bra 	$L__BB7_25;
	add.s32 	%r788, %r973, %r35;
	add.s64 	%rd86, %rd6, 256;
	mov.b32 	%r787, 101;
	// begin inline asm
	st.relaxed.gpu.v2.u32 [%rd86], {%r787, %r788};
	// end inline asm
	st.shared.u32 	[_ZZN3cub18CUB_300001_SM_10006detail4scan16DeviceScanKernelINS2_10policy_hubIiiimN4cuda3std3__44plusIvEEE10Policy1000EPiSC_NS0_13ScanTileStateIiLb1EEES9_NS1_10InputValueIiSC_EEmiLb0EiEEvT0_T1_T2_iT3_T4_T5_E12temp_storage+4], %r973;
	st.shared.u32 	[_ZZN3cub18CUB_300001_SM_10006detail4scan16DeviceScanKernelINS2_10policy_hubIiiimN4cuda3std3__44plusIvEEE10Policy1000EPiSC_NS0_13ScanTileStateIiLb1EEES9_NS1_10InputValueIiSC_EEmiLb0EiEEvT0_T1_T2_iT3_T4_T5_E12temp_storage+8], %r788;
$L__BB7_25:
	setp.ne.s32 	%p131, %r643, 0;
	mov.u32 	%r978, %r37;
	@%p131 bra 	$L__BB7_27;
	st.shared.u32 	[_ZZN3cub18CUB_300001_SM_10006detail4scan16DeviceScanKernelINS2_10policy_hubIiiimN4cuda3std3__44plusIvEEE10Policy1000EPiSC_NS0_13ScanTileStateIiLb1EEES9_NS1_10InputValueIiSC_EEmiLb0EiEEvT0_T1_T2_iT3_T4_T5_E12temp_storage+84], %r973;
	mov.u32 	%r978, %r973;
$L__BB7_27:
	bar.sync 	0;
	setp.eq.s32 	%p132, %r5, 0;
	ld.shared.u32 	%r789, [_ZZN3cub18CUB_300001_SM_10006detail4scan16DeviceScanKernelINS2_10policy_hubIiiimN4cuda3std3__44plusIvEEE10Policy1000EPiSC_NS0_13ScanTileStateIiLb1EEES9_NS1_10InputValueIiSC_EEmiLb0EiEEvT0_T1_T2_iT3_T4_T5_E12temp_storage+84];
	selp.b32 	%r790, 0, %r789, %p132;
	add.s32 	%r979, %r790, %r978;
$L__BB7_28:
	ld.param.u64 	%rd97, [_ZN3cub18CUB_300001_SM_10006detail4scan16DeviceScanKernelINS2_10policy_hubIiiimN4cuda3std3__44plusIvEEE10Policy1000EPiSC_NS0_13ScanTileStateIiLb1EEES9_NS1_10InputValueIiSC_EEmiLb0EiEEvT0_T1_T2_iT3_T4_T5__param_1];
	add.s32 	%r930, %r979, %r10;
	add.s32 	%r931, %r11, %r930;
	add.s32 	%r932, %r12, %r931;
	add.s32 	%r933, %r13, %r932;
	add.s32 	%r934, %r14, %r933;
	add.s32 	%r935, %r15, %r934;
	add.s32 	%r936, %r16, %r935;
	add.s32 	%r937, %r17, %r936;
	add.s32 	%r938, %r18, %r937;
	add.s32 	%r939, %r19, %r938;
	add.s32 	%r940, %r20, %r939;
	add.s32 	%r941, %r21, %r940;
	add.s32 	%r942, %r22, %r941;
	add.s32 	%r943, %r23, %r942;
	add.s32 	%r944, %r24, %r943;
	add.s32 	%r945, %r25, %r944;
	add.s32 	%r946, %r26, %r945;
	add.s32 	%r947, %r27, %r946;
	bar.sync 	0;
	st.shared.u32 	[%r9], %r979;
	st.shared.u32 	[%r9+4], %r930;
	st.shared.u32 	[%r9+8], %r931;
	st.shared.u32 	[%r9+12], %r932;
	st.shared.u32 	[%r9+16], %r933;
	st.shared.u32 	[%r9+20], %r934;
	st.shared.u32 	[%r9+24], %r935;
	st.shared.u32 	[%r9+28], %r936;
	st.shared.u32 	[%r9+32], %r937;
	st.shared.u32 	[%r9+36], %r938;
	st.shared.u32 	[%r9+40], %r939;
	st.shared.u32 	[%r9+44], %r940;
	st.shared.u32 	[%r9+48], %r941;
	st.shared.u32 	[%r9+52], %r942;
	st.shared.u32 	[%r9+56], %r943;
	st.shared.u32 	[%r9+60], %r944;
	st.shared.u32 	[%r9+64], %r945;
	st.shared.u32 	[%r9+68], %r946;
	st.shared.u32 	[%r9+72], %r947;
	bar.warp.sync 	-1;
	ld.shared.u32 	%r948, [%r8];
	ld.shared.u32 	%r949, [%r8+128];
	ld.shared.u32 	%r950, [%r8+256];
	ld.shared.u32 	%r951, [%r8+384];
	ld.shared.u32 	%r952, [%r8+512];
	ld.shared.u32 	%r953, [%r8+640];
	ld.shared.u32 	%r954, [%r8+768];
	ld.shared.u32 	%r955, [%r8+896];
	ld.shared.u32 	%r956, [%r8+1024];
	ld.shared.u32 	%r957, [%r8+1152];
	ld.shared.u32 	%r958, [%r8+1280];
	ld.shared.u32 	%r959, [%r8+1408];
	ld.shared.u32 	%r960, [%r8+1536];
	ld.shared.u32 	%r961, [%r8+1664];
	ld.shared.u32 	%r962, [%r8+1792];
	ld.shared.u32 	%r963, [%r8+1920];
	ld.shared.u32 	%r964, [%r8+2048];
	ld.shared.u32 	%r965, [%r8+2176];
	ld.shared.u32 	%r966, [%r8+2304];
	cvta.to.global.u64 	%rd93, %rd97;
	add.s64 	%rd95, %rd93, %rd80;
	st.global.u32 	[%rd95], %r948;
	st.global.u32 	[%rd95+128], %r949;
	st.global.u32 	[%rd95+256], %r950;
	st.global.u32 	[%rd95+384], %r951;
	st.global.u32 	[%rd95+512], %r952;
	st.global.u32 	[%rd95+640], %r953;
	st.global.u32 	[%rd95+768], %r954;
	st.global.u32 	[%rd95+896], %r955;
	st.global.u32 	[%rd95+1024], %r956;
	st.global.u32 	[%rd95+1152], %r957;
	st.global.u32 	[%rd95+1280], %r958;
	st.global.u32 	[%rd95+1408], %r959;
	st.global.u32 	[%rd95+1536], %r960;
	st.global.u32 	[%rd95+1664], %r961;
	st.global.u32 	[%rd95+1792], %r962;
	st.global.u32 	[%rd95+1920], %r963;
	st.global.u32 	[%rd95+2048], %r964;
	st.global.u32 	[%rd95+2176], %r965;
	st.global.u32 	[%rd95+2304], %r966;
	bra.uni 	$L__BB7_131;
$L__BB7_29:
	setp.eq.s64 	%p3, %rd4, 0;
	@%p3 bra 	$L__BB7_131;
	cvt.u32.u64 	%r75, %rd4;
	shl.b64 	%rd20, %rd3, 2;
	add.s64 	%rd19, %rd14, %rd20;
	// begin inline asm
	ld.ca.u32 %r998, [%rd19];
	// end inline asm
	mov.u32 	%r77, %tid.x;
	and.b32  	%r212, %r77, 31;
	and.b32  	%r213, %r77, 992;
	mul.lo.s32 	%r214, %r213, 19;
	or.b32  	%r78, %r214, %r212;
	setp.ge.u32 	%p4, %r78, %r75;
	shl.b32 	%r215, %r78, 2;
	cvt.u64.u32 	%rd21, %r215;
	add.s64 	%rd10, %rd19, %rd21;
	mov.u32 	%r980, %r998;
	@%p4 bra 	$L__BB7_32;
	// begin inline asm
	ld.ca.u32 %r980, [%rd10];
	// end inline asm
$L__BB7_32:
	add.s32 	%r81, %r78, 32;
	setp.ge.u32 	%p5, %r81, %r75;
	mov.u32 	%r981, %r998;
	@%p5 bra 	$L__BB7_34;
	add.s64 	%rd23, %rd10, 128;
	// begin inline asm
	ld.ca.u32 %r981, [%rd23];
	// end inline asm
$L__BB7_34:
	add.s32 	%r218, %r78, 64;
	setp.ge.u32 	%p6, %r218, %r75;
	mov.u32 	%r982, %r998;
	@%p6 bra 	$L__BB7_36;
	add.s64 	%rd24, %rd10, 256;
	// begin inline asm
	ld.ca.u32 %r982, [%rd24];
	// end inline asm
$L__BB7_36:
	add.s32 	%r220, %r78, 96;
	setp.ge.u32 	%p7, %r220, %r75;
	mov.u32 	%r983, %r998;
	@%p7 bra 	$L__BB7_38;
	add.s64 	%rd25, %rd10, 384;
	// begin inline asm
	ld.ca.u32 %r983, [%rd25];
	// end inline asm
$L__BB7_38:
	add.s32 	%r222, %r78, 128;
	setp.ge.u32 	%p8, %r222, %r75;
	mov.u32 	%r984, %r998;
	@%p8 bra 	$L__BB7_40;
	add.s64 	%rd26, %rd10, 512;
	// begin inline asm
	ld.ca.u32 %r984, [%rd26];
	// end inline asm
$L__BB7_40:
	add.s32 	%r224, %r78, 160;
	setp.ge.u32 	%p9, %r224, %r75;
	mov.u32 	%r985, %r998;
	@%p9 bra 	$L__BB7_42;
	add.s64 	%rd27, %rd10, 640;
	// begin inline asm
	ld.ca.u32 %r985, [%rd27];
	// end inline asm
$L__BB7_42:
	add.s32 	%r226, %r78, 192;
	setp.ge.u32 	%p10, %r226, %r75;
	mov.u32 	%r986, %r998;
	@%p10 bra 	$L__BB7_44;
	add.s64 	%rd28, %rd10, 768;
	// begin inline asm
	ld.ca.u32 %r986, [%rd28];
	// end inline asm
$L__BB7_44:
	add.s32 	%r228, %r78, 224;
	setp.ge.u32 	%p11, %r228, %r75;
	mov.u32 	%r987, %r998;
	@%p11 bra 	$L__BB7_46;
	add.s64 	%rd29, %rd10, 896;
	// begin inline asm
	ld.ca.u32 %r987, [%rd29];
	// end inline asm
$L__BB7_46:
	add.s32 	%r96, %r78, 256;
	setp.ge.u32 	%p12, %r96, %r75;
	mov.u32 	%r988, %r998;
	@%p12 bra 	$L__BB7_48;
	add.s64 	%rd30, %rd10, 1024;
	// begin inline asm
	ld.ca.u32 %r988, [%rd30];
	// end inline asm
$L__BB7_48:
	add.s32 	%r99, %r78, 288;
	setp.ge.u32 	%p13, %r99, %r75;
	mov.u32 	%r989, %r998;
	@%p13 bra 	$L__BB7_50;
	add.s64 	%rd31, %rd10, 1152;
	// begin inline asm
	ld.ca.u32 %r989, [%rd31];
	// end inline asm
$L__BB7_50:
	add.s32 	%r232, %r78, 320;
	setp.ge.u32 	%p14, %r232, %r75;
	mov.u32 	%r990, %r998;
	@%p14 bra 	$L__BB7_52;
	add.s64 	%rd32, %rd10, 1280;
	// begin inline asm
	ld.ca.u32 %r990, [%rd32];
	// end inline asm
$L__BB7_52:
	add.s32 	%r234, %r78, 352;
	setp.ge.u32 	%p15, %r234, %r75;
	mov.u32 	%r991, %r998;
	@%p15 bra 	$L__BB7_54;
	add.s64 	%rd33, %rd10, 1408;
	// begin inline asm
	ld.ca.u32 %r991, [%rd33];
	// end inline asm
$L__BB7_54:
	add.s32 	%r236, %r78, 384;
	setp.ge.u32 	%p16, %r236, %r75;
	mov.u32 	%r992, %r998;
	@%p16 bra 	$L__BB7_56;
	add.s64 	%rd34, %rd10, 1536;
	// begin inline asm
	ld.ca.u32 %r992, [%rd34];
	// end inline asm
$L__BB7_56:
	add.s32 	%r238, %r78, 416;
	setp.ge.u32 	%p17, %r238, %r75;
	mov.u32 	%r993, %r998;
	@%p17 bra 	$L__BB7_58;
	add.s64 	%rd35, %rd10, 1664;
	// begin inline asm
	ld.ca.u32 %r993, [%rd35];
	// end inline asm
$L__BB7_58:
	add.s32 	%r110, %r78, 448;
	setp.ge.u32 	%p18, %r110, %r75;
	mov.u32 	%r994, %r998;
	@%p18 bra 	$L__BB7_60;
	add.s64 	%rd36, %rd10, 1792;
	// begin inline asm
	ld.ca.u32 %r994, [%rd36];
	// end inline asm
$L__BB7_60:
	add.s32 	%r241, %r78, 480;
	setp.ge.u32 	%p19, %r241, %r75;
	mov.u32 	%r995, %r998;
	@%p19 bra 	$L__BB7_62;
	add.s64 	%rd37, %rd10, 1920;
	// begin inline asm
	ld.ca.u32 %r995, [%rd37];
	// end inline asm
$L__BB7_62:
	add.s32 	%r243, %r78, 512;
	setp.ge.u32 	%p20, %r243, %r75;
	mov.u32 	%r996, %r998;
	@%p20 bra 	$L__BB7_64;
	add.s64 	%rd38, %rd10, 2048;
	// begin inline asm
	ld.ca.u32 %r996, [%rd38];
	// end inline asm
$L__BB7_64:
	add.s32 	%r117, %r78, 544;
	setp.ge.u32 	%p21, %r117, %r75;
	mov.u32 	%r997, %r998;
	@%p21 bra 	$L__BB7_66;
	add.s64 	%rd39, %rd10, 2176;
	// begin inline asm
	ld.ca.u32 %r997, [%rd39];
	// end inline asm
$L__BB7_66:
	add.s32 	%r120, %r78, 576;
	setp.ge.u32 	%p22, %r120, %r75;
	@%p22 bra 	$L__BB7_68;
	add.s64 	%rd40, %rd10, 2304;
	// begin inline asm
	ld.ca.u32 %r998, [%rd40];
	// end inline asm
$L__BB7_68:
	// begin inline asm
	mov.u32 %r247, %laneid;
	// end inline asm
	shr.u32 	%r124, %r77, 5;
	mad.lo.s32 	%r248, %r124, 608, %r247;
	shl.b32 	%r249, %r248, 2;
	mov.u32 	%r250, _ZZN3cub18CUB_300001_SM_10006detail4scan16DeviceScanKernelINS2_10policy_hubIiiimN4cuda3std3__44plusIvEEE10Policy1000EPiSC_NS0_13ScanTileStateIiLb1EEES9_NS1_10InputValueIiSC_EEmiLb0EiEEvT0_T1_T2_iT3_T4_T5_E12temp_storage;
	add.s32 	%r125, %r250, %r249;
	st.shared.u32 	[%r125], %r980;
	st.shared.u32 	[%r125+128], %r981;
	st.shared.u32 	[%r125+256], %r982;
	st.shared.u32 	[%r125+384], %r983;
	st.shared.u32 	[%r125+512], %r984;
	st.shared.u32 	[%r125+640], %r985;
	st.shared.u32 	[%r125+768], %r986;
	st.shared.u32 	[%r125+896], %r987;
	st.shared.u32 	[%r125+1024], %r988;
	st.shared.u32 	[%r125+1152], %r989;
	st.shared.u32 	[%r125+1280], %r990;
	st.shared.u32 	[%r125+1408], %r991;
	st.shared.u32 	[%r125+1536], %r992;
	st.shared.u32 	[%r125+1664], %r993;
	st.shared.u32 	[%r125+1792], %r994;
	st.shared.u32 	[%r125+1920], %r995;
	st.shared.u32 	[%r125+2048], %r996;
	st.shared.u32 	[%r125+2176], %r997;
	st.shared.u32 	[%r125+2304], %r998;
	bar.warp.sync 	-1;
	mad.lo.s32 	%r126, %r247, 72, %r125;
	ld.shared.u32 	%r127, [%r126];
	ld.shared.u32 	%r128, [%r126+4];
	ld.shared.u32 	%r129, [%r126+8];
	ld.shared.u32 	%r130, [%r126+12];
	ld.shared.u32 	%r131, [%r126+16];
	ld.shared.u32 	%r132, [%r126+20];
	ld.shared.u32 	%r133, [%r126+24];
	ld.shared.u32 	%r134, [%r126+28];
	ld.shared.u32 	%r135, [%r126+32];
	ld.shared.u32 	%r136, [%r126+36];
	ld.shared.u32 	%r137, [%r126+40];
	ld.shared.u32 	%r138, [%r126+44];
	ld.shared.u32 	%r139, [%r126+48];
	ld.shared.u32 	%r140, [%r126+52];
	ld.shared.u32 	%r141, [%r126+56];
	ld.shared.u32 	%r142, [%r126+60];
	ld.shared.u32 	%r143, [%r126+64];
	ld.shared.u32 	%r144, [%r126+68];
	ld.shared.u32 	%r145, [%r126+72];
	bar.sync 	0;
	setp.ne.s32 	%p23, %r4, 0;
	@%p23 bra 	$L__BB7_72;
	add.s32 	%r476, %r128, %r127;
	add.s32 	%r477, %r129, %r476;
	add.s32 	%r478, %r130, %r477;
	add.s32 	%r479, %r131, %r478;
	add.s32 	%r480, %r132, %r479;
	add.s32 	%r481, %r133, %r480;
	add.s32 	%r482, %r134, %r481;
	add.s32 	%r483, %r135, %r482;
	add.s32 	%r484, %r136, %r483;
	add.s32 	%r485, %r137, %r484;
	add.s32 	%r486, %r138, %r485;
	add.s32 	%r487, %r139, %r486;
	add.s32 	%r488, %r140, %r487;
	add.s32 	%r489, %r141, %r488;
	add.s32 	%r490, %r142, %r489;
	add.s32 	%r491, %r143, %r490;
	add.s32 	%r492, %r144, %r491;
	add.s32 	%r450, %r145, %r492;
	mov.b32 	%r448, 1;
	mov.b32 	%r473, 0;
	mov.b32 	%r475, -1;
	// begin inline asm
	{  .reg .s32 r0;  .reg .pred p;  shfl.sync.up.b32 r0|p, %r450, %r448, %r473, %r475;  @p add.s32 r0, r0, %r450;  mov.s32 %r446, r0;}
	// end inline asm
	mov.b32 	%r454, 2;
	// begin inline asm
	{  .reg .s32 r0;  .reg .pred p;  shfl.sync.up.b32 r0|p, %r446, %r454, %r473, %r475;  @p add.s32 r0, r0, %r446;  mov.s32 %r452, r0;}
	// end inline asm
	mov.b32 	%r460, 4;
	// begin inline asm
	{  .reg .s32 r0;  .reg .pred p;  shfl.sync.up.b32 r0|p, %r452, %r460, %r473, %r475;  @p add.s32 r0, r0, %r452;  mov.s32 %r458, r0;}
	// end inline asm
	mov.b32 	%r466, 8;
	// begin inline asm
	{  .reg .s32 r0;  .reg .pred p;  shfl.sync.up.b32 r0|p, %r458, %r466, %r473, %r475;  @p add.s32 r0, r0, %r458;  mov.s32 %r464, r0;}
	// end inline asm
	mov.b32 	%r472, 16;
	// begin inline asm
	{  .reg .s32 r0;  .reg .pred p;  shfl.sync.up.b32 r0|p, %r464, %r472, %r473, %r475;  @p add.s32 r0, r0, %r464;  mov.s32 %r470, r0;}
	// end inline asm
	setp.ne.s32 	%p66, %r247, 31;
	@%p66 bra 	$L__BB7_71;
	shl.b32 	%r493, %r124, 2;
	mov.u32 	%r494, _ZZN3cub18CUB_300001_SM_10006detail4scan16DeviceScanKernelINS2_10policy_hubIiiimN4cuda3std3__44plusIvEEE10Policy1000EPiSC_NS0_13ScanTileStateIiLb1EEES9_NS1_10InputValueIiSC_EEmiLb0EiEEvT0_T1_T2_iT3_T4_T5_E12temp_storage;
	add.s32 	%r495, %r494, %r493;
	st.shared.u32 	[%r495+16], %r470;
$L__BB7_71:
	bar.sync 	0;
	ld.shared.v4.u32 	{%r496, %r497, %r498, %r499}, [_ZZN3cub18CUB_300001_SM_10006detail4scan16DeviceScanKernelINS2_10policy_hubIiiimN4cuda3std3__44plusIvEEE10Policy1000EPiSC_NS0_13ScanTileStateIiLb1EEES9_NS1_10InputValueIiSC_EEmiLb0EiEEvT0_T1_T2_iT3_T4_T5_E12temp_storage+16];
	add.s32 	%r500, %r497, %r496;
	setp.eq.s32 	%p67, %r124, 2;
	selp.b32 	%r501, %r500, %r496, %p67;
	add.s32 	%r502, %r500, %r498;
	setp.eq.s32 	%p68, %r124, 3;
	selp.b32 	%r503, %r502, %r501, %p68;
	add.s32 	%r504, %r502, %r499;
	setp.eq.s32 	%p69, %r124, 4;
	selp.b32 	%r505, %r504, %r503, %p69;
	ld.shared.v4.u32 	{%r506, %r507, %r508, %r509}, [_ZZN3cub18CUB_300001_SM_10006detail4scan16DeviceScanKernelINS2_10policy_hubIiiimN4cuda3std3__44plusIvEEE10Policy1000EPiSC_NS0_13ScanTileStateIiLb1EEES9_NS1_10InputValueIiSC_EEmiLb0EiEEvT0_T1_T2_iT3_T4_T5_E12temp_storage+32];
	add.s32 	%r510, %r504, %r506;
	setp.eq.s32 	%p70, %r124, 5;
	selp.b32 	%r511, %r510, %r505, %p70;
	add.s32 	%r512, %r510, %r507;
	setp.eq.s32 	%p71, %r124, 6;
	selp.b32 	%r513, %r512, %r511, %p71;
	add.s32 	%r514, %r512, %r508;
	setp.eq.s32 	%p72, %r124, 7;
	selp.b32 	%r515, %r514, %r513, %p72;
	add.s32 	%r516, %r514, %r509;
	setp.eq.s32 	%p73, %r124, 8;
	selp.b32 	%r517, %r516, %r515, %p73;
	ld.shared.v4.u32 	{%r518, %r519, %r520, %r521}, [_ZZN3cub18CUB_300001_SM_10006detail4scan16DeviceScanKernelINS2_10policy_hubIiiimN4cuda3std3__44plusIvEEE10Policy1000EPiSC_NS0_13ScanTileStateIiLb1EEES9_NS1_10InputValueIiSC_EEmiLb0EiEEvT0_T1_T2_iT3_T4_T5_E12temp_storage+48];
	add.s32 	%r522, %r516, %r518;
	setp.eq.s32 	%p74, %r124, 9;
	selp.b32 	%r523, %r522, %r517, %p74;
	add.s32 	%r524, %r522, %r519;
	setp.eq.s32 	%p75, %r124, 10;
	selp.b32 	%r525, %r524, %r523, %p75;
	add.s32 	%r526, %r524, %r520;
	setp.eq.s32 	%p76, %r124, 11;
	selp.b32 	%r527, %r526, %r525, %p76;
	add.s32 	%r528, %r526, %r521;
	setp.eq.s32 	%p77, %r124, 12;
	selp.b32 	%r529, %r528, %r527, %p77;
	setp.lt.u32 	%p78, %r77, 32;
	selp.b32 	%r530, 0, %r529, %p78;
	setp.eq.s32 	%p79, %r247, 0;
	sub.s32 	%r531, %r470, %r450;
	selp.b32 	%r532, 0, %r531, %p79;
	add.s32 	%r533, %r532, %r967;
	add.s32 	%r1010, %r533, %r530;
	bra.uni 	$L__BB7_91;
$L__BB7_72:
	add.s32 	%r281, %r128, %r127;
	add.s32 	%r282, %r129, %r281;
	add.s32 	%r283, %r130, %r282;
	add.s32 	%r284, %r131, %r283;
	add.s32 	%r285, %r132, %r284;
	add.s32 	%r286, %r133, %r285;
	add.s32 	%r287, %r134, %r286;
	add.s32 	%r288, %r135, %r287;
	add.s32 	%r289, %r136, %r288;
	add.s32 	%r290, %r137, %r289;
	add.s32 	%r291, %r138, %r290;
	add.s32 	%r292, %r139, %r291;
	add.s32 	%r293, %r140, %r292;
	add.s32 	%r294, %r141, %r293;
	add.s32 	%r295, %r142, %r294;
	add.s32 	%r296, %r143, %r295;
	add.s32 	%r297, %r144, %r296;
	add.s32 	%r255, %r145, %r297;
	mov.b32 	%r253, 1;
	mov.b32 	%r278, 0;
	mov.b32 	%r280, -1;
	// begin inline asm
	{  .reg .s32 r0;  .reg .pred p;  shfl.sync.up.b32 r0|p, %r255, %r253, %r278, %r280;  @p add.s32 r0, r0, %r255;  mov.s32 %r251, r0;}
	// end inline asm
	mov.b32 	%r259, 2;
	// begin inline asm
	{  .reg .s32 r0;  .reg .pred p;  shfl.sync.up.b32 r0|p, %r251, %r259, %r278, %r280;  @p add.s32 r0, r0, %r251;  mov.s32 %r257, r0;}
	// end inline asm
	mov.b32 	%r265, 4;
	// begin inline asm
	{  .reg .s32 r0;  .reg .pred p;  shfl.sync.up.b32 r0|p, %r257, %r265, %r278, %r280;  @p add.s32 r0, r0, %r257;  mov.s32 %r263, r0;}
	// end inline asm
	mov.b32 	%r271, 8;
	// begin inline asm
	{  .reg .s32 r0;  .reg .pred p;  shfl.sync.up.b32 r0|p, %r263, %r271, %r278, %r280;  @p add.s32 r0, r0, %r263;  mov.s32 %r269, r0;}
	// end inline asm
	mov.b32 	%r277, 16;
	// begin inline asm
	{  .reg .s32 r0;  .reg .pred p;  shfl.sync.up.b32 r0|p, %r269, %r277, %r278, %r280;  @p add.s32 r0, r0, %r269;  mov.s32 %r275, r0;}
	// end inline asm
	setp.ne.s32 	%p24, %r247, 31;
	@%p24 bra 	$L__BB7_74;
	shl.b32 	%r298, %r124, 2;
	mov.u32 	%r299, _ZZN3cub18CUB_300001_SM_10006detail4scan16DeviceScanKernelINS2_10policy_hubIiiimN4cuda3std3__44plusIvEEE10Policy1000EPiSC_NS0_13ScanTileStateIiLb1EEES9_NS1_10InputValueIiSC_EEmiLb0EiEEvT0_T1_T2_iT3_T4_T5_E12temp_storage;
	add.s32 	%r300, %r299, %r298;
	st.shared.u32 	[%r300+16], %r275;
$L__BB7_74:
	sub.s32 	%r301, %r275, %r255;
	bar.sync 	0;
	ld.shared.v4.u32 	{%r302, %r303, %r304, %r305}, [_ZZN3cub18CUB_300001_SM_10006detail4scan16DeviceScanKernelINS2_10policy_hubIiiimN4cuda3std3__44plusIvEEE10Policy1000EPiSC_NS0_13ScanTileStateIiLb1EEES9_NS1_10InputValueIiSC_EEmiLb0EiEEvT0_T1_T2_iT3_T4_T5_E12temp_storage+16];
	add.s32 	%r306, %r303, %r302;
	setp.eq.s32 	%p25, %r124, 2;
	selp.b32 	%r307, %r306, %r302, %p25;
	add.s32 	%r308, %r306, %r304;
	setp.eq.s32 	%p26, %r124, 3;
	selp.b32 	%r309, %r308, %r307, %p26;
	add.s32 	%r310, %r308, %r305;
	setp.eq.s32 	%p27, %r124, 4;
	selp.b32 	%r311, %r310, %r309, %p27;
	ld.shared.v4.u32 	{%r312, %r313, %r314, %r315}, [_ZZN3cub18CUB_300001_SM_10006detail4scan16DeviceScanKernelINS2_10policy_hubIiiimN4cuda3std3__44plusIvEEE10Policy1000EPiSC_NS0_13ScanTileStateIiLb1EEES9_NS1_10InputValueIiSC_EEmiLb0EiEEvT0_T1_T2_iT3_T4_T5_E12temp_storage+32];
	add.s32 	%r316, %r310, %r312;
	setp.eq.s32 	%p28, %r124, 5;
	selp.b32 	%r317, %r316, %r311, %p28;
	add.s32 	%r318, %r316, %r313;
	setp.eq.s32 	%p29, %r124, 6;
	selp.b32 	%r319, %r318, %r317, %p29;
	add.s32 	%r320, %r318, %r314;
	setp.eq.s32 	%p30, %r124, 7;
	selp.b32 	%r321, %r320, %r319, %p30;
	add.s32 	%r322, %r320, %r315;
	setp.eq.s32 	%p31, %r124, 8;
	selp.b32 	%r323, %r322, %r321, %p31;
	ld.shared.v4.u32 	{%r324, %r325, %r326, %r327}, [_ZZN3cub18CUB_300001_SM_10006detail4scan16DeviceScanKernelINS2_10policy_hubIiiimN4cuda3std3__44plusIvEEE10Policy1000EPiSC_NS0_13ScanTileStateIiLb1EEES9_NS1_10InputValueIiSC_EEmiLb0EiEEvT0_T1_T2_iT3_T4_T5_E12temp_storage+48];
	add.s32 	%r328, %r322, %r324;
	setp.eq.s32 	%p32, %r124, 9;
	selp.b32 	%r329, %r328, %r323, %p32;
	add.s32 	%r330, %r328, %r325;
	setp.eq.s32 	%p33, %r124, 10;
	selp.b32 	%r331, %r330, %r329, %p33;
	add.s32 	%r332, %r330, %r326;
	setp.eq.s32 	%p34, %r124, 11;
	selp.b32 	%r333, %r332, %r331, %p34;
	add.s32 	%r334, %r332, %r327;
	setp.eq.s32 	%p35, %r124, 12;
	selp.b32 	%r335, %r334, %r333, %p35;
	ld.shared.u32 	%r336, [_ZZN3cub18CUB_300001_SM_10006detail4scan16DeviceScanKernelINS2_10policy_hubIiiimN4cuda3std3__44plusIvEEE10Policy1000EPiSC_NS0_13ScanTileStateIiLb1EEES9_NS1_10InputValueIiSC_EEmiLb0EiEEvT0_T1_T2_iT3_T4_T5_E12temp_storage+64];
	add.s32 	%r151, %r334, %r336;
	setp.gt.u32 	%p36, %r77, 31;
	setp.lt.u32 	%p37, %r77, 32;
	setp.eq.s32 	%p38, %r247, 0;
	selp.b32 	%r337, 0, %r301, %p38;
	add.s32 	%r1009, %r335, %r337;
	selp.b32 	%r153, %r301, %r1009, %p37;
	@%p36 bra 	$L__BB7_90;
	setp.ne.s32 	%p39, %r77, 0;
	mul.wide.s32 	%rd41, %r4, 8;
	add.s64 	%rd11, %rd16, %rd41;
	@%p39 bra 	$L__BB7_77;
	st.shared.u32 	[_ZZN3cub18CUB_300001_SM_10006detail4scan16DeviceScanKernelINS2_10policy_hubIiiimN4cuda3std3__44plusIvEEE10Policy1000EPiSC_NS0_13ScanTileStateIiLb1EEES9_NS1_10InputValueIiSC_EEmiLb0EiEEvT0_T1_T2_iT3_T4_T5_E12temp_storage+12], %r151;
	add.s64 	%rd42, %rd11, 256;
	mov.b32 	%r338, 100;
	// begin inline asm
	st.relaxed.gpu.v2.u32 [%rd42], {%r338, %r151};
	// end inline asm
$L__BB7_77:
	not.b32 	%r344, %r77;
	add.s32 	%r1005, %r4, %r344;
	mov.b32 	%r340, 550;
	// begin inline asm
	nanosleep.u32 %r340;
	// end inline asm
	mul.wide.s32 	%rd44, %r1005, 8;
	add.s64 	%rd45, %rd16, %rd44;
	add.s64 	%rd43, %rd45, 256;
	// begin inline asm
	ld.relaxed.gpu.v2.u32 {%r1006, %r1000}, [%rd43];
	// end inline asm
	mov.b32 	%r1001, 478;
$L__BB7_78:
	setp.eq.s32 	%p40, %r1006, 99;
	mov.b32 	%r345, -1;
	vote.sync.any.pred 	%p41, %p40, %r345;
	not.pred 	%p42, %p41;
	@%p42 bra 	$L__BB7_80;
	// begin inline asm
	nanosleep.u32 %r1001;
	// end inline asm
	shr.u32 	%r1001, %r1001, 1;
	// begin inline asm
	ld.relaxed.gpu.v2.u32 {%r1006, %r1000}, [%rd43];
	// end inline asm
	bra.uni 	$L__BB7_78;
$L__BB7_80:
	setp.eq.s32 	%p43, %r1006, 101;
	mov.b32 	%r372, -1;
	vote.sync.ballot.b32 	%r374, %p43, %r372;
	// begin inline asm
	mov.u32 %r347, %lanemask_ge;
	// end inline asm
	and.b32  	%r375, %r374, %r347;
	or.b32  	%r376, %r375, -2147483648;
	add.s32 	%r377, %r376, -1;
	not.b32 	%r378, %r376;
	and.b32  	%r379, %r378, %r377;
	popc.b32 	%r351, %r379;
	mov.b32 	%r350, 1;
	// begin inline asm
	shfl.sync.down.b32 %r348, %r1000, %r350, %r351, %r372;
	// end inline asm
	setp.lt.s32 	%p45, %r247, %r351;
	selp.b32 	%r380, %r348, 0, %p45;
	add.s32 	%r354, %r380, %r1000;
	mov.b32 	%r355, 2;
	// begin inline asm
	shfl.sync.down.b32 %r353, %r354, %r355, %r351, %r372;
	// end inline asm
	add.s32 	%r381, %r247, 2;
	setp.gt.s32 	%p46, %r381, %r351;
	selp.b32 	%r382, 0, %r353, %p46;
	add.s32 	%r359, %r354, %r382;
	mov.b32 	%r360, 4;
	// begin inline asm
	shfl.sync.down.b32 %r358, %r359, %r360, %r351, %r372;
	// end inline asm
	add.s32 	%r383, %r247, 4;
	setp.gt.s32 	%p47, %r383, %r351;
	selp.b32 	%r384, 0, %r358, %p47;
	add.s32 	%r364, %r359, %r384;
	mov.b32 	%r365, 8;
	// begin inline asm
	shfl.sync.down.b32 %r363, %r364, %r365, %r351, %r372;
	// end inline asm
	add.s32 	%r385, %r247, 8;
	setp.gt.s32 	%p48, %r385, %r351;
	selp.b32 	%r386, 0, %r363, %p48;
	add.s32 	%r369, %r364, %r386;
	mov.b32 	%r370, 16;
	// begin inline asm
	shfl.sync.down.b32 %r368, %r369, %r370, %r351, %r372;
	// end inline asm
	add.s32 	%r387, %r247, 16;
	setp.gt.s32 	%p49, %r387, %r351;
	selp.b32 	%r388, 0, %r368, %p49;
	add.s32 	%r1002, %r369, %r388;
	add.s64 	%rd12, %rd16, 256;
	mov.b32 	%r1003, 478;
$L__BB7_81:
	setp.ne.s32 	%p50, %r1006, 101;
	mov.b32 	%r389, -1;
	vote.sync.all.pred 	%p51, %p50, %r389;
	not.pred 	%p52, %p51;
	@%p52 bra 	$L__BB7_86;
	shr.u32 	%r1003, %r1003, 1;
	mul.wide.s32 	%rd48, %r1005, 8;
	add.s64 	%rd49, %rd12, %rd48;
	add.s64 	%rd47, %rd49, -256;
	// begin inline asm
	ld.relaxed.gpu.v2.u32 {%r1006, %r1007}, [%rd47];
	// end inline asm
	mov.u32 	%r1008, %r1003;
$L__BB7_83:
	setp.eq.s32 	%p56, %r1006, 99;
	mov.b32 	%r397, -1;
	vote.sync.any.pred 	%p57, %p56, %r397;
	not.pred 	%p58, %p57;
	@%p58 bra 	$L__BB7_85;
	// begin inline asm
	nanosleep.u32 %r1008;
	// end inline asm
	shr.u32 	%r1008, %r1008, 1;
	// begin inline asm
	ld.relaxed.gpu.v2.u32 {%r1006, %r1007}, [%rd47];
	// end inline asm
	bra.uni 	$L__BB7_83;
$L__BB7_85:
	setp.eq.s32 	%p59, %r1006, 101;
	mov.b32 	%r423, -1;
	vote.sync.ballot.b32 	%r424, %p59, %r423;
	and.b32  	%r425, %r424, %r347;
	or.b32  	%r426, %r425, -2147483648;
	add.s32 	%r427, %r426, -1;
	not.b32 	%r428, %r426;
	and.b32  	%r429, %r428, %r427;
	popc.b32 	%r402, %r429;
	mov.b32 	%r401, 1;
	// begin inline asm
	shfl.sync.down.b32 %r399, %r1007, %r401, %r402, %r423;
	// end inline asm
	setp.lt.s32 	%p61, %r247, %r402;
	selp.b32 	%r430, %r399, 0, %p61;
	add.s32 	%r405, %r430, %r1007;
	mov.b32 	%r406, 2;
	// begin inline asm
	shfl.sync.down.b32 %r404, %r405, %r406, %r402, %r423;
	// end inline asm
	add.s32 	%r431, %r247, 2;
	setp.gt.s32 	%p62, %r431, %r402;
	selp.b32 	%r432, 0, %r404, %p62;
	add.s32 	%r410, %r405, %r432;
	mov.b32 	%r411, 4;
	// begin inline asm
	shfl.sync.down.b32 %r409, %r410, %r411, %r402, %r423;
	// end inline asm
	add.s32 	%r433, %r247, 4;
	setp.gt.s32 	%p63, %r433, %r402;
	selp.b32 	%r434, 0, %r409, %p63;
	add.s32 	%r415, %r410, %r434;
	mov.b32 	%r416, 8;
	// begin inline asm
	shfl.sync.down.b32 %r414, %r415, %r416, %r402, %r423;
	// end inline asm
	add.s32 	%r435, %r247, 8;
	setp.gt.s32 	%p64, %r435, %r402;
	selp.b32 	%r436, 0, %r414, %p64;
	add.s32 	%r420, %r415, %r436;
	mov.b32 	%r421, 16;
	// begin inline asm
	shfl.sync.down.b32 %r419, %r420, %r421, %r402, %r423;
	// end inline asm
	add.s32 	%r437, %r247, 16;
	setp.gt.s32 	%p65, %r437, %r402;
	selp.b32 	%r438, 0, %r419, %p65;
	add.s32 	%r439, %r438, %r1002;
	add.s32 	%r1002, %r439, %r420;
	add.s32 	%r1005, %r1005, -32;
	bra.uni 	$L__BB7_81;
$L__BB7_86:
	@%p39 bra 	$L__BB7_88;
	add.s32 	%r392, %r1002, %r151;
	add.s64 	%rd46, %rd11, 256;
	mov.b32 	%r391, 101;
	// begin inline asm
	st.relaxed.gpu.v2.u32 [%rd46], {%r391, %r392};
	// end inline asm
	st.shared.u32 	[_ZZN3cub18CUB_300001_SM_10006detail4scan16DeviceScanKernelINS2_10policy_hubIiiimN4cuda3std3__44plusIvEEE10Policy1000EPiSC_NS0_13ScanTileStateIiLb1EEES9_NS1_10InputValueIiSC_EEmiLb0EiEEvT0_T1_T2_iT3_T4_T5_E12temp_storage+4], %r1002;
	st.shared.u32 	[_ZZN3cub18CUB_300001_SM_10006detail4scan16DeviceScanKernelINS2_10policy_hubIiiimN4cuda3std3__44plusIvEEE10Policy1000EPiSC_NS0_13ScanTileStateIiLb1EEES9_NS1_10InputValueIiSC_EEmiLb0EiEEvT0_T1_T2_iT3_T4_T5_E12temp_storage+8], %r392;
$L__BB7_88:
	setp.ne.s32 	%p54, %r247, 0;
	mov.u32 	%r1009, %r153;
	@%p54 bra 	$L__BB7_90;
	st.shared.u32 	[_ZZN3cub18CUB_300001_SM_10006detail4scan16DeviceScanKernelINS2_10policy_hubIiiimN4cuda3std3__44plusIvEEE10Policy1000EPiSC_NS0_13ScanTileStateIiLb1EEES9_NS1_10InputValueIiSC_EEmiLb0EiEEvT0_T1_T2_iT3_T4_T5_E12temp_storage+84], %r1002;
	mov.u32 	%r1009, %r1002;
$L__BB7_90:
	bar.sync 	0;
	setp.eq.s32 	%p55, %r77, 0;
	ld.shared.u32 	%r393, [_ZZN3cub18CUB_300001_SM_10006detail4scan16DeviceScanKernelINS2_10policy_hubIiiimN4cuda3std3__44plusIvEEE10Policy1000EPiSC_NS0_13ScanTileStateIiLb1EEES9_NS1_10InputValueIiSC_EEmiLb0EiEEvT0_T1_T2_iT3_T4_T5_E12temp_storage+84];
	selp.b32 	%r394, 0, %r393, %p55;
	add.s32 	%r1010, %r394, %r1009;
$L__BB7_91:
	add.s32 	%r534, %r1010, %r127;
	add.s32 	%r535, %r128, %r534;
	add.s32 	%r536, %r129, %r535;
	add.s32 	%r537, %r130, %r536;
	add.s32 	%r538, %r131, %r537;
	add.s32 	%r539, %r132, %r538;
	add.s32 	%r540, %r133, %r539;
	add.s32 	%r541, %r134, %r540;
	add.s32 	%r542, %r135, %r541;
	add.s32 	%r543, %r136, %r542;
	add.s32 	%r544, %r137, %r543;
	add.s32 	%r545, %r138, %r544;
	add.s32 	%r546, %r139, %r545;
	add.s32 	%r547, %r140, %r546;
	add.s32 	%r548, %r141, %r547;
	add.s32 	%r549, %r142, %r548;
	add.s32 	%r550, %r143, %r549;
	add.s32 	%r551, %r144, %r550;
	bar.sync 	0;
	st.shared.u32 	[%r126], %r1010;
	st.shared.u32 	[%r126+4], %r534;
	st.shared.u32 	[%r126+8], %r535;
	st.shared.u32 	[%r126+12], %r536;
	st.shared.u32 	[%r126+16], %r537;
	st.shared.u32 	[%r126+20], %r538;
	st.shared.u32 	[%r126+24], %r539;
	st.shared.u32 	[%r126+28], %r540;
	st.shared.u32 	[%r126+32], %r541;
	st.shared.u32 	[%r126+36], %r542;
	st.shared.u32 	[%r126+40], %r543;
	st.shared.u32 	[%r126+44], %r544;
	st.shared.u32 	[%r126+48], %r545;
	st.shared.u32 	[%r126+52], %r546;
	st.shared.u32 	[%r126+56], %r547;
	st.shared.u32 	[%r126+60], %r548;
	st.shared.u32 	[%r126+64], %r549;
	st.shared.u32 	[%r126+68], %r550;
	st.shared.u32 	[%r126+72], %r551;
	bar.warp.sync 	-1;
	ld.shared.u32 	%r187, [%r125];
	ld.shared.u32 	%r188, [%r125+128];
	ld.shared.u32 	%r189, [%r125+256];
	ld.shared.u32 	%r190, [%r125+384];
	ld.shared.u32 	%r191, [%r125+512];
	ld.shared.u32 	%r192, [%r125+640];
	ld.shared.u32 	%r193, [%r125+768];
	ld.shared.u32 	%r194, [%r125+896];
	ld.shared.u32 	%r195, [%r125+1024];
	ld.shared.u32 	%r196, [%r125+1152];
	ld.shared.u32 	%r197, [%r125+1280];
	ld.shared.u32 	%r198, [%r125+1408];
	ld.shared.u32 	%r199, [%r125+1536];
	ld.shared.u32 	%r200, [%r125+1664];
	ld.shared.u32 	%r201, [%r125+1792];
	ld.shared.u32 	%r202, [%r125+1920];
	ld.shared.u32 	%r203, [%r125+2048];
	ld.shared.u32 	%r204, [%r125+2176];
	ld.shared.u32 	%r205, [%r125+2304];
	setp.ne.s32 	%p80, %r77, 0;
	@%p80 bra 	$L__BB7_93;
	st.volatile.shared.u32 	[_ZZN3cub18CUB_300001_SM_10006detail4scan16DeviceScanKernelINS2_10policy_hubIiiimN4cuda3std3__44plusIvEEE10Policy1000EPiSC_NS0_13ScanTileStateIiLb1EEES9_NS1_10InputValueIiSC_EEmiLb0EiEEvT0_T1_T2_iT3_T4_T5_E12temp_storage+31616], %r75;
$L__BB7_93:
	ld.param.u64 	%rd96, [_ZN3cub18CUB_300001_SM_10006detail4scan16DeviceScanKernelINS2_10policy_hubIiiimN4cuda3std3__44plusIvEEE10Policy1000EPiSC_NS0_13ScanTileStateIiLb1EEES9_NS1_10InputValueIiSC_EEmiLb0EiEEvT0_T1_T2_iT3_T4_T5__param_1];
	bar.sync 	0;
	ld.volatile.shared.u32 	%r206, [_ZZN3cub18CUB_300001_SM_10006detail4scan16DeviceScanKernelINS2_10policy_hubIiiimN4cuda3std3__44plusIvEEE10Policy1000EPiSC_NS0_13ScanTileStateIiLb1EEES9_NS1_10InputValueIiSC_EEmiLb0EiEEvT0_T1_T2_iT3_T4_T5_E12temp_storage+31616];
	setp.ge.s32 	%p81, %r78, %r206;
	cvt.u64.u32 	%rd56, %r78;
	add.s64 	%rd57, %rd3, %rd56;
	cvta.to.global.u64 	%rd58, %rd96;
	shl.b64 	%rd59, %rd57, 2;
	add.s64 	%rd13, %rd58, %rd59;
	@%p81 bra 	$L__BB7_95;
	st.global.u32 	[%rd13], %r187;
$L__BB7_95:
	setp.ge.s32 	%p82, %r81, %r206;
	@%p82 bra 	$L__BB7_97;
	st.global.u32 	[%rd13+128], %r188;
$L__BB7_97:
	mov.u32 	%r552, %tid.x;
	and.b32  	%r553, %r552, 992;
	mul.lo.s32 	%r554, %r553, 19;
	and.b32  	%r555, %r552, 31;
	or.b32  	%r556, %r554, %r555;
	add.s32 	%r557, %r556, 64;
	setp.ge.s32 	%p83, %r557, %r206;
	@%p83 bra 	$L__BB7_99;
	st.global.u32 	[%rd13+256], %r189;
$L__BB7_99:
	add.s32 	%r563, %r556, 96;
	setp.ge.s32 	%p84, %r563, %r206;
	@%p84 bra 	$L__BB7_101;
	st.global.u32 	[%rd13+384], %r190;
$L__BB7_101:
	add.s32 	%r569, %r556, 128;
	setp.ge.s32 	%p85, %r569, %r206;
	@%p85 bra 	$L__BB7_103;
	st.global.u32 	[%rd13+512], %r191;
$L__BB7_103:
	add.s32 	%r575, %r556, 160;
	setp.ge.s32 	%p86, %r575, %r206;
	@%p86 bra 	$L__BB7_105;
	st.global.u32 	[%rd13+640], %r192;
$L__BB7_105:
	add.s32 	%r581, %r556, 192;
	setp.ge.s32 	%p87, %r581, %r206;
	@%p87 bra 	$L__BB7_107;
	st.global.u32 	[%rd13+768], %r193;
$L__BB7_107:
	add.s32 	%r587, %r556, 224;
	setp.ge.s32 	%p88, %r587, %r206;
	@%p88 bra 	$L__BB7_109;
	st.global.u32 	[%rd13+896], %r194;
$L__BB7_109:
	setp.ge.s32 	%p89, %r96, %r206;
	@%p89 bra 	$L__BB7_111;
	st.global.u32 	[%rd13+1024], %r195;
$L__BB7_111:
	setp.ge.s32 	%p90, %r99, %r206;
	@%p90 bra 	$L__BB7_113;
	st.global.u32 	[%rd13+1152], %r196;
$L__BB7_113:
	add.s32 	%r593, %r556, 320;
	setp.ge.s32 	%p91, %r593, %r206;
	@%p91 bra 	$L__BB7_115;
	st.global.u32 	[%rd13+1280], %r197;
$L__BB7_115:
	add.s32 	%r599, %r556, 352;
	setp.ge.s32 	%p92, %r599, %r206;
	@%p92 bra 	$L__BB7_117;
	st.global.u32 	[%rd13+1408], %r198;
$L__BB7_117:
	add.s32 	%r605, %r556, 384;
	setp.ge.s32 	%p93, %r605, %r206;
	@%p93 bra 	$L__BB7_119;
	st.global.u32 	[%rd13+1536], %r199;
$L__BB7_119:
	add.s32 	%r611, %r556, 416;
	setp.ge.s32 	%p94, %r611, %r206;
	@%p94 bra 	$L__BB7_121;
	st.global.u32 	[%rd13+1664], %r200;
$L__BB7_121:
	setp.ge.s32 	%p95, %r110, %r206;
	@%p95 bra 	$L__BB7_123;
	st.global.u32 	[%rd13+1792], %r201;
$L__BB7_123:
	add.s32 	%r617, %r556, 480;
	setp.ge.s32 	%p96, %r617, %r206;
	@%p96 bra 	$L__BB7_125;
	st.global.u32 	[%rd13+1920], %r202;
$L__BB7_125:
	add.s32 	%r623, %r556, 512;
	setp.ge.s32 	%p97, %r623, %r206;
	@%p97 bra 	$L__BB7_127;
	st.global.u32 	[%rd13+2048], %r203;
$L__BB7_127:
	setp.ge.s32 	%p98, %r117, %r206;
	@%p98 bra 	$L__BB7_129;
	st.global.u32 	[%rd13+2176], %r204;
$L__BB7_129:
	setp.ge.s32 	%p99, %r120, %r206;
	@%p99 bra 	$L__BB7_131;
	st.global.u32 	[%rd13+2304], %r205;
$L__BB7_131:
	ret;

}


// ===== COMPILED SASS (sm_100) =====

	.target	sm_100

	.elftype	@"ET_EXEC"


//--------------------- .note.nv.tkinfo           --------------------------
	.section	.note.nv.tkinfo,"",@"SHT_NOTE"
	.sectionflags	@"SHF_NOTE_NV_TKINFO"
	.tkinfo
        /*0018*/ 	.word	0x00000002
        /*0030*/ 	.string	""
        /*0030*/ 	.string	"ptxas"
        /*0030*/ 	.string	"Cuda compilation tools, release 13.0, V13.0.88"
        /*0030*/ 	.string	"Build cuda_13.0.r13.0/compiler.36424714_0"
        /*0030*/ 	.string	"-arch sm_100 -m 64 "



//--------------------- .note.nv.cuinfo           --------------------------
	.section	.note.nv.cuinfo,"",@"SHT_NOTE"
	.sectionflags	@"SHF_NOTE_NV_CUINFO"
        /*0018*/ 	.short	0x0002
        /*001a*/ 	.short	0x0064
        /*001c*/ 	.short	0x0082
	.zero		2


//--------------------- .nv.info                  --------------------------
	.section	.nv.info,"",@"SHT_CUDA_INFO"
	.align	4


	//----- nvinfo : EIATTR_REGCOUNT
	.align		4
        /*0000*/ 	.byte	0x04, 0x2f
        /*0002*/ 	.short	(.L_55 - .L_54)
	.align		4
.L_54:
        /*0004*/ 	.word	index@(_Z9CopyGraphPiS_i)
        /*0008*/ 	.word	0x0000001e


	//----- nvinfo : EIATTR_FRAME_SIZE
	.align		4
.L_55:
        /*000c*/ 	.byte	0x04, 0x11
        /*000e*/ 	.short	(.L_57 - .L_56)
	.align		4
.L_56:
        /*0010*/ 	.word	index@(_Z9CopyGraphPiS_i)
        /*0014*/ 	.word	0x00000000


	//----- nvinfo : EIATTR_REGCOUNT
	.align		4
.L_57:
        /*0018*/ 	.byte	0x04, 0x2f
        /*001a*/ 	.short	(.L_59 - .L_58)
	.align		4
.L_58:
        /*001c*/ 	.word	index@(_Z14GraphGeneratorPiS_S_iS_)
        /*0020*/ 	.word	0x0000001a


	//----- nvinfo : EIATTR_FRAME_SIZE
	.align		4
.L_59:
        /*0024*/ 	.byte	0x04, 0x11
        /*0026*/ 	.short	(.L_61 - .L_60)
	.align		4
.L_60:
        /*0028*/ 	.word	index@(_Z14GraphGeneratorPiS_S_iS_)
        /*002c*/ 	.word	0x00000000


	//----- nvinfo : EIATTR_REGCOUNT
	.align		4
.L_61:
        /*0030*/ 	.byte	0x04, 0x2f
        /*0032*/ 	.short	(.L_63 - .L_62)
	.align		4
.L_62:
        /*0034*/ 	.word	index@(_Z20PermutationGeneratoriPiii)
        /*0038*/ 	.word	0x00000020


	//----- nvinfo : EIATTR_FRAME_SIZE
	.align		4
.L_63:
        /*003c*/ 	.byte	0x04, 0x11
        /*003e*/ 	.short	(.L_65 - .L_64)
	.align		4
.L_64:
        /*0040*/ 	.word	index@(_Z20PermutationGeneratoriPiii)
        /*0044*/ 	.word	0x00000030


	//----- nvinfo : EIATTR_REGCOUNT
	.align		4
.L_65:
        /*0048*/ 	.byte	0x04, 0x2f
        /*004a*/ 	.short	(.L_67 - .L_66)
	.align		4
.L_66:
        /*004c*/ 	.word	index@(_Z24RandomizedParallelGreedyPiS_S_S_iiS_)
        /*0050*/ 	.word	0x00000016


	//----- nvinfo : EIATTR_FRAME_SIZE
	.align		4
.L_67:
        /*0054*/ 	.byte	0x04, 0x11
        /*0056*/ 	.short	(.L_69 - .L_68)
	.align		4
.L_68:
        /*0058*/ 	.word	index@(_Z24RandomizedParallelGreedyPiS_S_S_iiS_)
        /*005c*/ 	.word	0x00000000


	//----- nvinfo : EIATTR_REGCOUNT
	.align		4
.L_69:
        /*0060*/ 	.byte	0x04, 0x2f
        /*0062*/ 	.short	(.L_71 - .L_70)
	.align		4
.L_70:
        /*0064*/ 	.word	index@(_ZN3cub18CUB_300001_SM_10006detail11EmptyKernelIvEEvv)
        /*0068*/ 	.word	0x00000004


	//----- nvinfo : EIATTR_FRAME_SIZE
	.align		4
.L_71:
        /*006c*/ 	.byte	0x04, 0x11
        /*006e*/ 	.short	(.L_73 - .L_72)
	.align		4
.L_72:
        /*0070*/ 	.word	index@(_ZN3cub18CUB_300001_SM_10006detail11EmptyKernelIvEEvv)
        /*0074*/ 	.word	0x00000000


	//----- nvinfo : EIATTR_REGCOUNT
	.align		4
.L_73:
        /*0078*/ 	.byte	0x04, 0x2f
        /*007a*/ 	.short	(.L_75 - .L_74)
	.align		4
.L_74:
        /*007c*/ 	.word	index@(_ZN3cub18CUB_300001_SM_10006detail4scan20DeviceScanInitKernelINS0_13ScanTileStateIiLb1EEEEEvT_i)
        /*0080*/ 	.word	0x00000008


	//----- nvinfo : EIATTR_FRAME_SIZE
	.align		4
.L_75:
        /*0084*/ 	.byte	0x04, 0x11
        /*0086*/ 	.short	(.L_77 - .L_76)
	.align		4
.L_76:
        /*0088*/ 	.word	index@(_ZN3cub18CUB_300001_SM_10006detail4scan20DeviceScanInitKernelINS0_13ScanTileStateIiLb1EEEEEvT_i)
        /*008c*/ 	.word	0x00000000


	//----- nvinfo : EIATTR_REGCOUNT
	.align		4
.L_77:
        /*0090*/ 	.byte	0x04, 0x2f
        /*0092*/ 	.short	(.L_79 - .L_78)
	.align		4
.L_78:
        /*0094*/ 	.word	index@(_ZN3cub18CUB_300001_SM_10006detail4scan16DeviceScanKernelINS2_10policy_hubIiiijN4cuda3std3__44plusIvEEE10Policy1000EPiSC_NS0_13ScanTileStateIiLb1EEES9_NS1_10InputValueIiSC_EEjiLb0EiEEvT0_T1_T2_iT3_T4_T5_)
        /*0098*/ 	.word	0x00000038


	//----- nvinfo : EIATTR_FRAME_SIZE
	.align		4
.L_79:
        /*009c*/ 	.byte	0x04, 0x11
        /*009e*/ 	.short	(.L_81 - .L_80)
	.align		4
.L_80:
        /*00a0*/ 	.word	index@(_ZN3cub18CUB_300001_SM_10006detail4scan16DeviceScanKernelINS2_10policy_hubIiiijN4cuda3std3__44plusIvEEE10Policy1000EPiSC_NS0_13ScanTileStateIiLb1EEES9_NS1_10InputValueIiSC_EEjiLb0EiEEvT0_T1_T2_iT3_T4_T5_)
        /*00a4*/ 	.word	0x00000000


	//----- nvinfo : EIATTR_REGCOUNT
	.align		4
.L_81:
        /*00a8*/ 	.byte	0x04, 0x2f
        /*00aa*/ 	.short	(.L_83 - .L_82)
	.align		4
.L_82:
        /*00ac*/ 	.word	index@(_ZN3cub18CUB_300001_SM_10006detail4scan16DeviceScanKernelINS2_10policy_hubIiiimN4cuda3std3__44plusIvEEE10Policy1000EPiSC_NS0_13ScanTileStateIiLb1EEES9_NS1_10InputValueIiSC_EEmiLb0EiEEvT0_T1_T2_iT3_T4_T5_)
        /*00b0*/ 	.word	0x00000030


	//----- nvinfo : EIATTR_FRAME_SIZE
	.align		4
.L_83:
        /*00b4*/ 	.byte	0x04, 0x11
        /*00b6*/ 	.short	(.L_85 - .L_84)
	.align		4
.L_84:
        /*00b8*/ 	.word	index@(_ZN3cub18CUB_300001_SM_10006detail4scan16DeviceScanKernelINS2_10policy_hubIiiimN4cuda3std3__44plusIvEEE10Policy1000EPiSC_NS0_13ScanTileStateIiLb1EEES9_NS1_10InputValueIiSC_EEmiLb0EiEEvT0_T1_T2_iT3_T4_T5_)
        /*00bc*/ 	.word	0x00000000


	//----- nvinfo : EIATTR_MIN_STACK_SIZE
	.align		4
.L_85:
        /*00c0*/ 	.byte	0x04, 0x12
        /*00c2*/ 	.short	(.L_87 - .L_86)
	.align		4
.L_86:
        /*00c4*/ 	.word	index@(_ZN3cub18CUB_300001_SM_10006detail4scan16DeviceScanKernelINS2_10policy_hubIiiimN4cuda3std3__44plusIvEEE10Policy1000EPiSC_NS0_13ScanTileStateIiLb1EEES9_NS1_10InputValueIiSC_EEmiLb0EiEEvT0_T1_T2_iT3_T4_T5_)
        /*00c8*/ 	.word	0x00000000


	//----- nvinfo : EIATTR_MIN_STACK_SIZE
	.align		4
.L_87:
        /*00cc*/ 	.byte	0x04, 0x12
        /*00ce*/ 	.short	(.L_89 - .L_88)
	.align		4
.L_88:
        /*00d0*/ 	.word	index@(_ZN3cub18CUB_300001_SM_10006detail4scan16DeviceScanKernelINS2_10policy_hubIiiijN4cuda3std3__44plusIvEEE10Policy1000EPiSC_NS0_13ScanTileStateIiLb1EEES9_NS1_10InputValueIiSC_EEjiLb0EiEEvT0_T1_T2_iT3_T4_T5_)
        /*00d4*/ 	.word	0x00000000


	//----- nvinfo : EIATTR_MIN_STACK_SIZE
	.align		4
.L_89:
        /*00d8*/ 	.byte	0x04, 0x12
        /*00da*/ 	.short	(.L_91 - .L_90)
	.align		4
.L_90:
        /*00dc*/ 	.word	index@(_ZN3cub18CUB_300001_SM_10006detail4scan20DeviceScanInitKernelINS0_13ScanTileStateIiLb1EEEEEvT_i)
        /*00e0*/ 	.word	0x00000000


	//----- nvinfo : EIATTR_MIN_STACK_SIZE
	.align		4
.L_91:
        /*00e4*/ 	.byte	0x04, 0x12
        /*00e6*/ 	.short	(.L_93 - .L_92)
	.align		4
.L_92:
        /*00e8*/ 	.word	index@(_ZN3cub18CUB_300001_SM_10006detail11EmptyKernelIvEEvv)
        /*00ec*/ 	.word	0x00000000


	//----- nvinfo : EIATTR_MIN_STACK_SIZE
	.align		4
.L_93:
        /*00f0*/ 	.byte	0x04, 0x12
        /*00f2*/ 	.short	(.L_95 - .L_94)
	.align		4
.L_94:
        /*00f4*/ 	.word	index@(_Z24RandomizedParallelGreedyPiS_S_S_iiS_)
        /*00f8*/ 	.word	0x00000000


	//----- nvinfo : EIATTR_MIN_STACK_SIZE
	.align		4
.L_95:
        /*00fc*/ 	.byte	0x04, 0x12
        /*00fe*/ 	.short	(.L_97 - .L_96)
	.align		4
.L_96:
        /*0100*/ 	.word	index@(_Z20PermutationGeneratoriPiii)
        /*0104*/ 	.word	0x00000030


	//----- nvinfo : EIATTR_MIN_STACK_SIZE
	.align		4
.L_97:
        /*0108*/ 	.byte	0x04, 0x12
        /*010a*/ 	.short	(.L_99 - .L_98)
	.align		4
.L_98:
        /*010c*/ 	.word	index@(_Z14GraphGeneratorPiS_S_iS_)
        /*0110*/ 	.word	0x00000000


	//----- nvinfo : EIATTR_MIN_STACK_SIZE
	.align		4
.L_99:
        /*0114*/ 	.byte	0x04, 0x12
        /*0116*/ 	.short	(.L_101 - .L_100)
	.align		4
.L_100:
        /*0118*/ 	.word	index@(_Z9CopyGraphPiS_i)
        /*011c*/ 	.word	0x00000000
.L_101:


//--------------------- .nv.compat                --------------------------
	.section	.nv.compat,"",@"SHT_CUDA_COMPAT_INFO"
	.align	4
        /*0000*/ 	.byte	0x02, 0x09, 0x00, 0x00, 0x02, 0x02, 0x01, 0x00, 0x02, 0x05, 0x05, 0x00, 0x03, 0x07, 0x01, 0x01
        /*0010*/ 	.byte	0x02, 0x03, 0x00, 0x00, 0x02, 0x06, 0x01, 0x00, 0x04, 0x0b, 0x08, 0x00, 0x09, 0x00, 0x00, 0x00
        /*0020*/ 	.byte	0x00, 0x00, 0x00, 0x00


//--------------------- .nv.info._ZN3cub18CUB_300001_SM_10006detail4scan16DeviceScanKernelINS2_10policy_hubIiiimN4cuda3std3__44plusIvEEE10Policy1000EPiSC_NS0_13ScanTileStateIiLb1EEES9_NS1_10InputValueIiSC_EEmiLb0EiEEvT0_T1_T2_iT3_T4_T5_ --------------------------
	.section	.nv.info._ZN3cub18CUB_300001_SM_10006detail4scan16DeviceScanKernelINS2_10policy_hubIiiimN4cuda3std3__44plusIvEEE10Policy1000EPiSC_NS0_13ScanTileStateIiLb1EEES9_NS1_10InputValueIiSC_EEmiLb0EiEEvT0_T1_T2_iT3_T4_T5_,"",@"SHT_CUDA_INFO"
	.sectionflags	@""
	.align	4


	//----- nvinfo : EIATTR_CUDA_API_VERSION
	.align		4
        /*0000*/ 	.byte	0x04, 0x37
        /*0002*/ 	.short	(.L_103 - .L_102)
.L_102:
        /*0004*/ 	.word	0x00000082


	//----- nvinfo : EIATTR_KPARAM_INFO
	.align		4
.L_103:
        /*0008*/ 	.byte	0x04, 0x17
        /*000a*/ 	.short	(.L_105 - .L_104)
.L_104:
        /*000c*/ 	.word	0x00000000
        /*0010*/ 	.short	0x0006
        /*0012*/ 	.short	0x0030
        /*0014*/ 	.byte	0x00, 0xf0, 0x21, 0x00


	//----- nvinfo : EIATTR_KPARAM_INFO
	.align		4
.L_105:
        /*0018*/ 	.byte	0x04, 0x17
        /*001a*/ 	.short	(.L_107 - .L_106)
.L_106:
        /*001c*/ 	.word	0x00000000
        /*0020*/ 	.short	0x0005
        /*0022*/ 	.short	0x0020
        /*0024*/ 	.byte	0x00, 0xf0, 0x41, 0x00


	//----- nvinfo : EIATTR_KPARAM_INFO
	.align		4
.L_107:
        /*0028*/ 	.byte	0x04, 0x17
        /*002a*/ 	.short	(.L_109 - .L_108)
.L_108:
        /*002c*/ 	.word	0x00000000
        /*0030*/ 	.short	0x0004
        /*0032*/ 	.short	0x001c
        /*0034*/ 	.byte	0x00, 0xf0, 0x05, 0x00


	//----- nvinfo : EIATTR_KPARAM_INFO
	.align		4
.L_109:
        /*0038*/ 	.byte	0x04, 0x17
        /*003a*/ 	.short	(.L_111 - .L_110)
.L_110:
        /*003c*/ 	.word	0x00000000
        /*0040*/ 	.short	0x0003
        /*0042*/ 	.short	0x0018
        /*0044*/ 	.byte	0x00, 0xf0, 0x11, 0x00


	//----- nvinfo : EIATTR_KPARAM_INFO
	.align		4
.L_111:
        /*0048*/ 	.byte	0x04, 0x17
        /*004a*/ 	.short	(.L_113 - .L_112)
.L_112:
        /*004c*/ 	.word	0x00000000
        /*0050*/ 	.short	0x0002
        /*0052*/ 	.short	0x0010
        /*0054*/ 	.byte	0x00, 0xf0, 0x21, 0x00


	//----- nvinfo : EIATTR_KPARAM_INFO
	.align		4
.L_113:
        /*0058*/ 	.byte	0x04, 0x17
        /*005a*/ 	.short	(.L_115 - .L_114)
.L_114:
        /*005c*/ 	.word	0x00000000
        /*0060*/ 	.short	0x0001
        /*0062*/ 	.short	0x0008
        /*0064*/ 	.byte	0x00, 0xf5, 0x21, 0x00


	//----- nvinfo : EIATTR_KPARAM_INFO
	.align		4
.L_115:
        /*0068*/ 	.byte	0x04, 0x17
        /*006a*/ 	.short	(.L_117 - .L_116)
.L_116:
        /*006c*/ 	.word	0x00000000
        /*0070*/ 	.short	0x0000
        /*0072*/ 	.short	0x0000
        /*0074*/ 	.byte	0x00, 0xf5, 0x21, 0x00


	//----- nvinfo : EIATTR_SPARSE_MMA_MASK
	.align		4
.L_117:
        /*0078*/ 	.byte	0x03, 0x50
        /*007a*/ 	.short	0x0000


	//----- nvinfo : EIATTR_MAXREG_COUNT
	.align		4
        /*007c*/ 	.byte	0x03, 0x1b
        /*007e*/ 	.short	0x0080


	//----- nvinfo : EIATTR_NUM_BARRIERS
	.align		4
        /*0080*/ 	.byte	0x02, 0x4c
        /*0082*/ 	.byte	0x01
	.zero		1


	//----- nvinfo : EIATTR_MERCURY_ISA_VERSION
	.align		4
        /*0084*/ 	.byte	0x03, 0x5f
        /*0086*/ 	.short	0x0101


	//----- nvinfo : EIATTR_COOP_GROUP_MASK_REGIDS
	.align		4
        /*0088*/ 	.byte	0x04, 0x29
        /*008a*/ 	.short	(.L_119 - .L_118)


	//   ....[0]....
.L_118:
        /*008c*/ 	.word	0xffffffff


	//   ....[1]....
        /*0090*/ 	.word	0xffffffff


	//   ....[2]....
        /*0094*/ 	.word	0xffffffff


	//   ....[3]....
        /*0098*/ 	.word	0xffffffff


	//   ....[4]....
        /*009c*/ 	.word	0xffffffff


	//   ....[5]....
        /*00a0*/ 	.word	0xffffffff


	//   ....[6]....
        /*00a4*/ 	.word	0xffffffff


	//   ....[7]....
        /*00a8*/ 	.word	0xffffffff


	//   ....[8]....
        /*00ac*/ 	.word	0xffffffff


	//   ....[9]....
        /*00b0*/ 	.word	0xffffffff


	//   ....[10]....
        /*00b4*/ 	.word	0xffffffff


	//   ....[11]....
        /*00b8*/ 	.word	0xffffffff


	//   ....[12]....
        /*00bc*/ 	.word	0xffffffff


	//   ....[13]....
        /*00c0*/ 	.word	0xffffffff


	//   ....[14]....
        /*00c4*/ 	.word	0xffffffff


	//   ....[15]....
        /*00c8*/ 	.word	0xffffffff


	//   ....[16]....
        /*00cc*/ 	.word	0xffffffff


	//   ....[17]....
        /*00d0*/ 	.word	0xffffffff


	//   ....[18]....
        /*00d4*/ 	.word	0xffffffff


	//   ....[19]....
        /*00d8*/ 	.word	0xffffffff


	//   ....[20]....
        /*00dc*/ 	.word	0xffffffff


	//   ....[21]....
        /*00e0*/ 	.word	0xffffffff


	//   ....[22]....
        /*00e4*/ 	.word	0xffffffff


	//   ....[23]....
        /*00e8*/ 	.word	0xffffffff


	//   ....[24]....
        /*00ec*/ 	.word	0xffffffff


	//   ....[25]....
        /*00f0*/ 	.word	0xffffffff


	//   ....[26]....
        /*00f4*/ 	.word	0xffffffff


	//   ....[27]....
        /*00f8*/ 	.word	0xffffffff


	//   ....[28]....
        /*00fc*/ 	.word	0xffffffff


	//   ....[29]....
        /*0100*/ 	.word	0xffffffff


	//   ....[30]....
        /*0104*/ 	.word	0xffffffff


	//   ....[31]....
        /*0108*/ 	.word	0xffffffff


	//   ....[32]....
        /*010c*/ 	.word	0xffffffff


	//   ....[33]....
        /*0110*/ 	.word	0xffffffff


	//   ....[34]....
        /*0114*/ 	.word	0xffffffff


	//   ....[35]....
        /*0118*/ 	.word	0xffffffff


	//   ....[36]....
        /*011c*/ 	.word	0xffffffff


	//   ....[37]....
        /*0120*/ 	.word	0xffffffff


	//   ....[38]....
        /*0124*/ 	.word	0xffffffff


	//   ....[39]....
        /*0128*/ 	.word	0xffffffff


	//   ....[40]....
        /*012c*/ 	.word	0xffffffff


	//   ....[41]....
        /*0130*/ 	.word	0xffffffff


	//   ....[42]....
        /*0134*/ 	.word	0xffffffff


	//   ....[43]....
        /*0138*/ 	.word	0xffffffff


	//   ....[44]....
        /*013c*/ 	.word	0xffffffff


	//   ....[45]....
        /*0140*/ 	.word	0xffffffff


	//   ....[46]....
        /*0144*/ 	.word	0xffffffff


	//   ....[47]....
        /*0148*/ 	.word	0xffffffff


	//   ....[48]....
        /*014c*/ 	.word	0xffffffff


	//   ....[49]....
        /*0150*/ 	.word	0xffffffff


	//   ....[50]....
        /*0154*/ 	.word	0xffffffff


	//   ....[51]....
        /*0158*/ 	.word	0xffffffff


	//   ....[52]....
        /*015c*/ 	.word	0xffffffff


	//   ....[53]....
        /*0160*/ 	.word	0xffffffff


	//   ....[54]....
        /*0164*/ 	.word	0xffffffff


	//   ....[55]....
        /*0168*/ 	.word	0xffffffff


	//   ....[56]....
        /*016c*/ 	.word	0xffffffff


	//   ....[57]....
        /*0170*/ 	.word	0xffffffff


	//   ....[58]....
        /*0174*/ 	.word	0xffffffff


	//   ....[59]....
        /*0178*/ 	.word	0xffffffff


	//   ....[60]....
        /*017c*/ 	.word	0x0500000a


	//   ....[61]....
        /*0180*/ 	.word	0x0500000a


	//   ....[62]....
        /*0184*/ 	.word	0x0500000a


	//   ....[63]....
        /*0188*/ 	.word	0x0500000a


	//   ....[64]....
        /*018c*/ 	.word	0x0500000a


	//   ....[65]....
        /*0190*/ 	.word	0x0500000a


	//   ....[66]....
        /*0194*/ 	.word	0x0500000a


	//   ....[67]....
        /*0198*/ 	.word	0x0500000a


	//   ....[68]....
        /*019c*/ 	.word	0x0500000a


	//   ....[69]....
        /*01a0*/ 	.word	0x0500000a


	//   ....[70]....
        /*01a4*/ 	.word	0x0500000a


	//   ....[71]....
        /*01a8*/ 	.word	0x0500000a


	//   ....[72]....
        /*01ac*/ 	.word	0x0500000a


	//   ....[73]....
        /*01b0*/ 	.word	0x0500000a


	//   ....[74]....
        /*01b4*/ 	.word	0x0500000a


	//   ....[75]....
        /*01b8*/ 	.word	0x0500000a


	//   ....[76]....
        /*01bc*/ 	.word	0x0500000a


	//   ....[77]....
        /*01c0*/ 	.word	0x0500000a


	//   ....[78]....
        /*01c4*/ 	.word	0x0500000a


	//   ....[79]....
        /*01c8*/ 	.word	0x0500000a


	//   ....[80]....
        /*01cc*/ 	.word	0x0500000a


	//   ....[81]....
        /*01d0*/ 	.word	0x0500000a


	//   ....[82]....
        /*01d4*/ 	.word	0x0500000a


	//   ....[83]....
        /*01d8*/ 	.word	0x0500000a


	//   ....[84]....
        /*01dc*/ 	.word	0x0500000a


	//   ....[85]....
        /*01e0*/ 	.word	0x0500000a


	//   ....[86]....
        /*01e4*/ 	.word	0x0500000a


	//   ....[87]....
        /*01e8*/ 	.word	0x0500000a


	//   ....[88]....
        /*01ec*/ 	.word	0x0500000a


	//   ....[89]....
        /*01f0*/ 	.word	0x0500000a


	//   ....[90]....
        /*01f4*/ 	.word	0x0500000a


	//   ....[91]....
        /*01f8*/ 	.word	0x0500000a


	//   ....[92]....
        /*01fc*/ 	.word	0x0500000a


	//   ....[93]....
        /*0200*/ 	.word	0x0500000a


	//   ....[94]....
        /*0204*/ 	.word	0x0500000a


	//   ....[95]....
        /*0208*/ 	.word	0x0500000a


	//----- nvinfo : EIATTR_COOP_GROUP_INSTR_OFFSETS
	.align		4
.L_119:
        /*020c*/ 	.byte	0x04, 0x28
        /*020e*/ 	.short	(.L_121 - .L_120)


	//   ....[0]....
.L_120:
        /*0210*/ 	.word	0x000004d0


	//   ....[1]....
        /*0214*/ 	.word	0x000006f0


	//   ....[2]....
        /*0218*/ 	.word	0x00000710


	//   ....[3]....
        /*021c*/ 	.word	0x00000730


	//   ....[4]....
        /*0220*/ 	.word	0x00000750


	//   ....[5]....
        /*0224*/ 	.word	0x00000770


	//   ....[6]....
        /*0228*/ 	.word	0x00000b80


	//   ....[7]....
        /*022c*/ 	.word	0x00000ba0


	//   ....[8]....
        /*0230*/ 	.word	0x00000bc0


	//   ....[9]....
        /*0234*/ 	.word	0x00000be0


	//   ....[10]....
        /*0238*/ 	.word	0x00000c00


	//   ....[11]....
        /*023c*/ 	.word	0x00001000


	//   ....[12]....
        /*0240*/ 	.word	0x00001090


	//   ....[13]....
        /*0244*/ 	.word	0x000010f0


	//   ....[14]....
        /*0248*/ 	.word	0x00001160


	//   ....[15]....
        /*024c*/ 	.word	0x000011c0


	//   ....[16]....
        /*0250*/ 	.word	0x00001210


	//   ....[17]....
        /*0254*/ 	.word	0x00001270


	//   ....[18]....
        /*0258*/ 	.word	0x000012c0


	//   ....[19]....
        /*025c*/ 	.word	0x000012e0


	//   ....[20]....
        /*0260*/ 	.word	0x000013a0


	//   ....[21]....
        /*0264*/ 	.word	0x00001430


	//   ....[22]....
        /*0268*/ 	.word	0x00001480


	//   ....[23]....
        /*026c*/ 	.word	0x000014e0


	//   ....[24]....
        /*0270*/ 	.word	0x00001540


	//   ....[25]....
        /*0274*/ 	.word	0x00001580


	//   ....[26]....
        /*0278*/ 	.word	0x000015c0


	//   ....[27]....
        /*027c*/ 	.word	0x00001600


	//   ....[28]....
        /*0280*/ 	.word	0x00001610


	//   ....[29]....
        /*0284*/ 	.word	0x00001a50


	//   ....[30]....
        /*0288*/ 	.word	0x00002430


	//   ....[31]....
        /*028c*/ 	.word	0x00002650


	//   ....[32]....
        /*0290*/ 	.word	0x00002670


	//   ....[33]....
        /*0294*/ 	.word	0x00002690


	//   ....[34]....
        /*0298*/ 	.word	0x000026b0


	//   ....[35]....
        /*029c*/ 	.word	0x000026d0


	//   ....[36]....
        /*02a0*/ 	.word	0x00002a60


	//   ....[37]....
        /*02a4*/ 	.word	0x00002a80


	//   ....[38]....
        /*02a8*/ 	.word	0x00002aa0


	//   ....[39]....
        /*02ac*/ 	.word	0x00002ac0


	//   ....[40]....
        /*02b0*/ 	.word	0x00002ae0


	//   ....[41]....
        /*02b4*/ 	.word	0x00002ee0


	//   ....[42]....
        /*02b8*/ 	.word	0x00002f70


	//   ....[43]....
        /*02bc*/ 	.word	0x00002fd0


	//   ....[44]....
        /*02c0*/ 	.word	0x00003030


	//   ....[45]....
        /*02c4*/ 	.word	0x00003090


	//   ....[46]....
        /*02c8*/ 	.word	0x000030f0


	//   ....[47]....
        /*02cc*/ 	.word	0x00003140


	//   ....[48]....
        /*02d0*/ 	.word	0x000031b0


	//   ....[49]....
        /*02d4*/ 	.word	0x000031c0


	//   ....[50]....
        /*02d8*/ 	.word	0x000032a0


	//   ....[51]....
        /*02dc*/ 	.word	0x00003330


	//   ....[52]....
        /*02e0*/ 	.word	0x00003380


	//   ....[53]....
        /*02e4*/ 	.word	0x000033f0


	//   ....[54]....
        /*02e8*/ 	.word	0x00003450


	//   ....[55]....
        /*02ec*/ 	.word	0x000034a0


	//   ....[56]....
        /*02f0*/ 	.word	0x000034e0


	//   ....[57]....
        /*02f4*/ 	.word	0x00003540


	//   ....[58]....
        /*02f8*/ 	.word	0x00003550


	//   ....[59]....
        /*02fc*/ 	.word	0x000039d0


	//   ....[60]....
        /*0300*/ 	.word	0x00003f80


	//   ....[61]....
        /*0304*/ 	.word	0x00004000


	//   ....[62]....
        /*0308*/ 	.word	0x00004090


	//   ....[63]....
        /*030c*/ 	.word	0x00004170


	//   ....[64]....
        /*0310*/ 	.word	0x000041f0


	//   ....[65]....
        /*0314*/ 	.word	0x00004280


	//   ....[66]....
        /*0318*/ 	.word	0x00004300


	//   ....[67]....
        /*031c*/ 	.word	0x00004380


	//   ....[68]....
        /*0320*/ 	.word	0x000043b0


	//   ....[69]....
        /*0324*/ 	.word	0x00004480


	//   ....[70]....
        /*0328*/ 	.word	0x00004500


	//   ....[71]....
        /*032c*/ 	.word	0x00004580


	//   ....[72]....
        /*0330*/ 	.word	0x00004630


	//   ....[73]....
        /*0334*/ 	.word	0x000046c0


	//   ....[74]....
        /*0338*/ 	.word	0x00004740


	//   ....[75]....
        /*033c*/ 	.word	0x000047b0


	//   ....[76]....
        /*0340*/ 	.word	0x00004830


	//   ....[77]....
        /*0344*/ 	.word	0x00004890


	//   ....[78]....
        /*0348*/ 	.word	0x00004900


	//   ....[79]....
        /*034c*/ 	.word	0x00004980


	//   ....[80]....
        /*0350*/ 	.word	0x00004a20


	//   ....[81]....
        /*0354*/ 	.word	0x00004ae0


	//   ....[82]....
        /*0358*/ 	.word	0x00004b80


	//   ....[83]....
        /*035c*/ 	.word	0x00004c10


	//   ....[84]....
        /*0360*/ 	.word	0x00004ca0


	//   ....[85]....
        /*0364*/ 	.word	0x00004d10


	//   ....[86]....
        /*0368*/ 	.word	0x00004d40


	//   ....[87]....
        /*036c*/ 	.word	0x00004e10


	//   ....[88]....
        /*0370*/ 	.word	0x00004e90


	//   ....[89]....
        /*0374*/ 	.word	0x00004f10


	//   ....[90]....
        /*0378*/ 	.word	0x00004fd0


	//   ....[91]....
        /*037c*/ 	.word	0x00005070


	//   ....[92]....
        /*0380*/ 	.word	0x00005100


	//   ....[93]....
        /*0384*/ 	.word	0x00005190


	//   ....[94]....
        /*0388*/ 	.word	0x00005220


	//   ....[95]....
        /*038c*/ 	.word	0x00005280


	//----- nvinfo : EIATTR_VRC_CTA_INIT_COUNT
	.align		4
.L_121:
        /*0390*/ 	.byte	0x02, 0x4a
	.zero		1
	.zero		1


	//----- nvinfo : EIATTR_EXIT_INSTR_OFFSETS
	.align		4
        /*0394*/ 	.byte	0x04, 0x1c
        /*0396*/ 	.short	(.L_123 - .L_122)


	//   ....[0]....
.L_122:
        /*0398*/ 	.word	0x00001ce0


	//   ....[1]....
        /*039c*/ 	.word	0x00001d10


	//   ....[2]....
        /*03a0*/ 	.word	0x00003f10


	//   ....[3]....
        /*03a4*/ 	.word	0x00003f30


	//----- nvinfo : EIATTR_MAX_THREADS
	.align		4
.L_123:
        /*03a8*/ 	.byte	0x04, 0x05
        /*03aa*/ 	.short	(.L_125 - .L_124)
.L_124:
        /*03ac*/ 	.word	0x000001a0
        /*03b0*/ 	.word	0x00000001
        /*03b4*/ 	.word	0x00000001


	//----- nvinfo : EIATTR_CRS_STACK_SIZE
	.align		4
.L_125:
        /*03b8*/ 	.byte	0x04, 0x1e
        /*03ba*/ 	.short	(.L_127 - .L_126)
.L_126:
        /*03bc*/ 	.word	0x00000000


	//----- nvinfo : EIATTR_CBANK_PARAM_SIZE
	.align		4
.L_127:
        /*03c0*/ 	.byte	0x03, 0x19
        /*03c2*/ 	.short	0x0038


	//----- nvinfo : EIATTR_PARAM_CBANK
	.align		4
        /*03c4*/ 	.byte	0x04, 0x0a
        /*03c6*/ 	.short	(.L_129 - .L_128)
	.align		4
.L_128:
        /*03c8*/ 	.word	index@(.nv.constant0._ZN3cub18CUB_300001_SM_10006detail4scan16DeviceScanKernelINS2_10policy_hubIiiimN4cuda3std3__44plusIvEEE10Policy1000EPiSC_NS0_13ScanTileStateIiLb1EEES9_NS1_10InputValueIiSC_EEmiLb0EiEEvT0_T1_T2_iT3_T4_T5_)
        /*03cc*/ 	.short	0x0380
        /*03ce*/ 	.short	0x0038


	//----- nvinfo : EIATTR_SW_WAR
	.align		4
.L_129:
        /*03d0*/ 	.byte	0x04, 0x36
        /*03d2*/ 	.short	(.L_131 - .L_130)
.L_130:
        /*03d4*/ 	.word	0x00000008
.L_131:


//--------------------- .nv.info._ZN3cub18CUB_300001_SM_10006detail4scan16DeviceScanKernelINS2_10policy_hubIiiijN4cuda3std3__44plusIvEEE10Policy1000EPiSC_NS0_13ScanTileStateIiLb1EEES9_NS1_10InputValueIiSC_EEjiLb0EiEEvT0_T1_T2_iT3_T4_T5_ --------------------------
	.section	.nv.info._ZN3cub18CUB_300001_SM_10006detail4scan16DeviceScanKernelINS2_10policy_hubIiiijN4cuda3std3__44plusIvEEE10Policy1000EPiSC_NS0_13ScanTileStateIiLb1EEES9_NS1_10InputValueIiSC_EEjiLb0EiEEvT0_T1_T2_iT3_T4_T5_,"",@"SHT_CUDA_INFO"
	.sectionflags	@""
	.align	4


	//----- nvinfo : EIATTR_CUDA_API_VERSION
	.align		4
        /*0000*/ 	.byte	0x04, 0x37
        /*0002*/ 	.short	(.L_133 - .L_132)
.L_132:
        /*0004*/ 	.word	0x00000082


	//----- nvinfo : EIATTR_KPARAM_INFO
	.align		4
.L_133:
        /*0008*/ 	.byte	0x04, 0x17
        /*000a*/ 	.short	(.L_135 - .L_134)
.L_134:
        /*000c*/ 	.word	0x00000000
        /*0010*/ 	.short	0x0006
        /*0012*/ 	.short	0x0030
        /*0014*/ 	.byte	0x00, 0xf0, 0x11, 0x00


	//----- nvinfo : EIATTR_KPARAM_INFO
	.align		4
.L_135:
        /*0018*/ 	.byte	0x04, 0x17
        /*001a*/ 	.short	(.L_137 - .L_136)
.L_136:
        /*001c*/ 	.word	0x00000000
        /*0020*/ 	.short	0x0005
        /*0022*/ 	.short	0x0020
        /*0024*/ 	.byte	0x00, 0xf0, 0x41, 0x00


	//----- nvinfo : EIATTR_KPARAM_INFO
	.align		4
.L_137:
        /*0028*/ 	.byte	0x04, 0x17
        /*002a*/ 	.short	(.L_139 - .L_138)
.L_138:
        /*002c*/ 	.word	0x00000000
        /*0030*/ 	.short	0x0004
        /*0032*/ 	.short	0x001c
        /*0034*/ 	.byte	0x00, 0xf0, 0x05, 0x00


	//----- nvinfo : EIATTR_KPARAM_INFO
	.align		4
.L_139:
        /*0038*/ 	.byte	0x04, 0x17
        /*003a*/ 	.short	(.L_141 - .L_140)
.L_140:
        /*003c*/ 	.word	0x00000000
        /*0040*/ 	.short	0x0003
        /*0042*/ 	.short	0x0018
        /*0044*/ 	.byte	0x00, 0xf0, 0x11, 0x00


	//----- nvinfo : EIATTR_KPARAM_INFO
	.align		4
.L_141:
        /*0048*/ 	.byte	0x04, 0x17
        /*004a*/ 	.short	(.L_143 - .L_142)
.L_142:
        /*004c*/ 	.word	0x00000000
        /*0050*/ 	.short	0x0002
        /*0052*/ 	.short	0x0010
        /*0054*/ 	.byte	0x00, 0xf0, 0x21, 0x00


	//----- nvinfo : EIATTR_KPARAM_INFO
	.align		4
.L_143:
        /*0058*/ 	.byte	0x04, 0x17
        /*005a*/ 	.short	(.L_145 - .L_144)
.L_144:
        /*005c*/ 	.word	0x00000000
        /*0060*/ 	.short	0x0001
        /*0062*/ 	.short	0x0008
        /*0064*/ 	.byte	0x00, 0xf5, 0x21, 0x00


	//----- nvinfo : EIATTR_KPARAM_INFO
	.align		4
.L_145:
        /*0068*/ 	.byte	0x04, 0x17
        /*006a*/ 	.short	(.L_147 - .L_146)
.L_146:
        /*006c*/ 	.word	0x00000000
        /*0070*/ 	.short	0x0000
        /*0072*/ 	.short	0x0000
        /*0074*/ 	.byte	0x00, 0xf5, 0x21, 0x00


	//----- nvinfo : EIATTR_SPARSE_MMA_MASK
	.align		4
.L_147:
        /*0078*/ 	.byte	0x03, 0x50
        /*007a*/ 	.short	0x0000


	//----- nvinfo : EIATTR_MAXREG_COUNT
	.align		4
        /*007c*/ 	.byte	0x03, 0x1b
        /*007e*/ 	.short	0x00a8


	//----- nvinfo : EIATTR_NUM_BARRIERS
	.align		4
        /*0080*/ 	.byte	0x02, 0x4c
        /*0082*/ 	.byte	0x01
	.zero		1


	//----- nvinfo : EIATTR_MERCURY_ISA_VERSION
	.align		4
        /*0084*/ 	.byte	0x03, 0x5f
        /*0086*/ 	.short	0x0101


	//----- nvinfo : EIATTR_UNUSED_LOAD_BYTE_OFFSET
	.align		4
        /*0088*/ 	.byte	0x04, 0x44
        /*008a*/ 	.short	(.L_149 - .L_148)


	//   ....[0]....
.L_148:
        /*008c*/ 	.word	0x000029f0
        /*0090*/ 	.word	0x00000fff


	//----- nvinfo : EIATTR_COOP_GROUP_MASK_REGIDS
	.align		4
.L_149:
        /*0094*/ 	.byte	0x04, 0x29
        /*0096*/ 	.short	(.L_151 - .L_150)


	//   ....[0]....
.L_150:
        /*0098*/ 	.word	0xffffffff


	//   ....[1]....
        /*009c*/ 	.word	0xffffffff


	//   ....[2]....
        /*00a0*/ 	.word	0xffffffff


	//   ....[3]....
        /*00a4*/ 	.word	0xffffffff


	//   ....[4]....
        /*00a8*/ 	.word	0xffffffff


	//   ....[5]....
        /*00ac*/ 	.word	0xffffffff


	//   ....[6]....
        /*00b0*/ 	.word	0xffffffff


	//   ....[7]....
        /*00b4*/ 	.word	0xffffffff


	//   ....[8]....
        /*00b8*/ 	.word	0xffffffff


	//   ....[9]....
        /*00bc*/ 	.word	0xffffffff


	//   ....[10]....
        /*00c0*/ 	.word	0xffffffff


	//   ....[11]....
        /*00c4*/ 	.word	0xffffffff


	//   ....[12]....
        /*00c8*/ 	.word	0xffffffff


	//   ....[13]....
        /*00cc*/ 	.word	0xffffffff


	//   ....[14]....
        /*00d0*/ 	.word	0xffffffff


	//   ....[15]....
        /*00d4*/ 	.word	0xffffffff


	//   ....[16]....
        /*00d8*/ 	.word	0xffffffff


	//   ....[17]....
        /*00dc*/ 	.word	0xffffffff


	//   ....[18]....
        /*00e0*/ 	.word	0xffffffff


	//   ....[19]....
        /*00e4*/ 	.word	0xffffffff


	//   ....[20]....
        /*00e8*/ 	.word	0xffffffff


	//   ....[21]....
        /*00ec*/ 	.word	0xffffffff


	//   ....[22]....
        /*00f0*/ 	.word	0xffffffff


	//   ....[23]....
        /*00f4*/ 	.word	0xffffffff


	//   ....[24]....
        /*00f8*/ 	.word	0xffffffff


	//   ....[25]....
        /*00fc*/ 	.word	0xffffffff


	//   ....[26]....
        /*0100*/ 	.word	0xffffffff


	//   ....[27]....
        /*0104*/ 	.word	0xffffffff


	//   ....[28]....
        /*0108*/ 	.word	0xffffffff


	//   ....[29]....
        /*010c*/ 	.word	0xffffffff


	//   ....[30]....
        /*0110*/ 	.word	0xffffffff


	//   ....[31]....
        /*0114*/ 	.word	0xffffffff


	//   ....[32]....
        /*0118*/ 	.word	0xffffffff


	//   ....[33]....
        /*011c*/ 	.word	0xffffffff


	//   ....[34]....
        /*0120*/ 	.word	0xffffffff


	//   ....[35]....
        /*0124*/ 	.word	0xffffffff


	//   ....[36]....
        /*0128*/ 	.word	0xffffffff


	//   ....[37]....
        /*012c*/ 	.word	0xffffffff


	//   ....[38]....
        /*0130*/ 	.word	0xffffffff


	//   ....[39]....
        /*0134*/ 	.word	0xffffffff


	//   ....[40]....
        /*0138*/ 	.word	0xffffffff


	//   ....[41]....
        /*013c*/ 	.word	0xffffffff


	//   ....[42]....
        /*0140*/ 	.word	0xffffffff


	//   ....[43]....
        /*0144*/ 	.word	0xffffffff


	//   ....[44]....
        /*0148*/ 	.word	0xffffffff


	//   ....[45]....
        /*014c*/ 	.word	0xffffffff


	//   ....[46]....
        /*0150*/ 	.word	0xffffffff


	//   ....[47]....
        /*0154*/ 	.word	0xffffffff


	//   ....[48]....
        /*0158*/ 	.word	0xffffffff


	//   ....[49]....
        /*015c*/ 	.word	0xffffffff


	//   ....[50]....
        /*0160*/ 	.word	0xffffffff


	//   ....[51]....
        /*0164*/ 	.word	0xffffffff


	//   ....[52]....
        /*0168*/ 	.word	0xffffffff


	//   ....[53]....
        /*016c*/ 	.word	0xffffffff


	//   ....[54]....
        /*0170*/ 	.word	0xffffffff


	//   ....[55]....
        /*0174*/ 	.word	0xffffffff


	//   ....[56]....
        /*0178*/ 	.word	0xffffffff


	//   ....[57]....
        /*017c*/ 	.word	0xffffffff


	//   ....[58]....
        /*0180*/ 	.word	0xffffffff


	//   ....[59]....
        /*0184*/ 	.word	0xffffffff


	//   ....[60]....
        /*0188*/ 	.word	0x05000013


	//   ....[61]....
        /*018c*/ 	.word	0x05000013


	//   ....[62]....
        /*0190*/ 	.word	0x05000013


	//   ....[63]....
        /*0194*/ 	.word	0x05000013


	//   ....[64]....
        /*0198*/ 	.word	0x05000013


	//   ....[65]....
        /*019c*/ 	.word	0x05000013


	//   ....[66]....
        /*01a0*/ 	.word	0x05000013


	//   ....[67]....
        /*01a4*/ 	.word	0x05000013


	//   ....[68]....
        /*01a8*/ 	.word	0x05000013


	//   ....[69]....
        /*01ac*/ 	.word	0x05000013


	//   ....[70]....
        /*01b0*/ 	.word	0x05000013


	//   ....[71]....
        /*01b4*/ 	.word	0x05000013


	//   ....[72]....
        /*01b8*/ 	.word	0x05000013


	//   ....[73]....
        /*01bc*/ 	.word	0x05000013


	//   ....[74]....
        /*01c0*/ 	.word	0x05000013


	//   ....[75]....
        /*01c4*/ 	.word	0x05000013


	//   ....[76]....
        /*01c8*/ 	.word	0x05000013


	//   ....[77]....
        /*01cc*/ 	.word	0x05000013


	//   ....[78]....
        /*01d0*/ 	.word	0x05000013


	//   ....[79]....
        /*01d4*/ 	.word	0x05000013


	//   ....[80]....
        /*01d8*/ 	.word	0x05000013


	//   ....[81]....
        /*01dc*/ 	.word	0x05000013


	//   ....[82]....
        /*01e0*/ 	.word	0x05000013


	//   ....[83]....
        /*01e4*/ 	.word	0x05000013


	//   ....[84]....
        /*01e8*/ 	.word	0x05000013


	//   ....[85]....
        /*01ec*/ 	.word	0x05000013


	//   ....[86]....
        /*01f0*/ 	.word	0x05000013


	//   ....[87]....
        /*01f4*/ 	.word	0x05000013


	//   ....[88]....
        /*01f8*/ 	.word	0x05000013


	//   ....[89]....
        /*01fc*/ 	.word	0x05000013


	//   ....[90]....
        /*0200*/ 	.word	0x05000013


	//   ....[91]....
        /*0204*/ 	.word	0x05000013


	//   ....[92]....
        /*0208*/ 	.word	0x05000013


	//   ....[93]....
        /*020c*/ 	.word	0x05000013


	//   ....[94]....
        /*0210*/ 	.word	0x05000013


	//   ....[95]....
        /*0214*/ 	.word	0x05000013


	//----- nvinfo : EIATTR_COOP_GROUP_INSTR_OFFSETS
	.align		4
.L_151:
        /*0218*/ 	.byte	0x04, 0x28
        /*021a*/ 	.short	(.L_153 - .L_152)


	//   ....[0]....
.L_152:
        /*021c*/ 	.word	0x00000510


	//   ....[1]....
        /*0220*/ 	.word	0x000006d0


	//   ....[2]....
        /*0224*/ 	.word	0x000006f0


	//   ....[3]....
        /*0228*/ 	.word	0x00000710


	//   ....[4]....
        /*022c*/ 	.word	0x00000730


	//   ....[5]....
        /*0230*/ 	.word	0x00000750


	//   ....[6]....
        /*0234*/ 	.word	0x00000b40


	//   ....[7]....
        /*0238*/ 	.word	0x00000b60


	//   ....[8]....
        /*023c*/ 	.word	0x00000b80


	//   ....[9]....
        /*0240*/ 	.word	0x00000ba0


	//   ....[10]....
        /*0244*/ 	.word	0x00000bc0


	//   ....[11]....
        /*0248*/ 	.word	0x00000f70


	//   ....[12]....
        /*024c*/ 	.word	0x00001140


	//   ....[13]....
        /*0250*/ 	.word	0x000011a0


	//   ....[14]....
        /*0254*/ 	.word	0x00001250


	//   ....[15]....
        /*0258*/ 	.word	0x000012a0


	//   ....[16]....
        /*025c*/ 	.word	0x000012f0


	//   ....[17]....
        /*0260*/ 	.word	0x00001340


	//   ....[18]....
        /*0264*/ 	.word	0x00001380


	//   ....[19]....
        /*0268*/ 	.word	0x00001390


	//   ....[20]....
        /*026c*/ 	.word	0x00001470


	//   ....[21]....
        /*0270*/ 	.word	0x00001640


	//   ....[22]....
        /*0274*/ 	.word	0x00001690


	//   ....[23]....
        /*0278*/ 	.word	0x000016f0


	//   ....[24]....
        /*027c*/ 	.word	0x00001750


	//   ....[25]....
        /*0280*/ 	.word	0x00001790


	//   ....[26]....
        /*0284*/ 	.word	0x000017d0


	//   ....[27]....
        /*0288*/ 	.word	0x00001810


	//   ....[28]....
        /*028c*/ 	.word	0x00001820


	//   ....[29]....
        /*0290*/ 	.word	0x00001c30


	//   ....[30]....
        /*0294*/ 	.word	0x00002710


	//   ....[31]....
        /*0298*/ 	.word	0x000028d0


	//   ....[32]....
        /*029c*/ 	.word	0x000028f0


	//   ....[33]....
        /*02a0*/ 	.word	0x00002910


	//   ....[34]....
        /*02a4*/ 	.word	0x00002930


	//   ....[35]....
        /*02a8*/ 	.word	0x00002950


	//   ....[36]....
        /*02ac*/ 	.word	0x00002ce0


	//   ....[37]....
        /*02b0*/ 	.word	0x00002d00


	//   ....[38]....
        /*02b4*/ 	.word	0x00002d20


	//   ....[39]....
        /*02b8*/ 	.word	0x00002d40


	//   ....[40]....
        /*02bc*/ 	.word	0x00002d60


	//   ....[41]....
        /*02c0*/ 	.word	0x00003120


	//   ....[42]....
        /*02c4*/ 	.word	0x000032f0


	//   ....[43]....
        /*02c8*/ 	.word	0x00003350


	//   ....[44]....
        /*02cc*/ 	.word	0x000033c0


	//   ....[45]....
        /*02d0*/ 	.word	0x00003430


	//   ....[46]....
        /*02d4*/ 	.word	0x00003480


	//   ....[47]....
        /*02d8*/ 	.word	0x000034d0


	//   ....[48]....
        /*02dc*/ 	.word	0x00003530


	//   ....[49]....
        /*02e0*/ 	.word	0x00003540


	//   ....[50]....
        /*02e4*/ 	.word	0x00003620


	//   ....[51]....
        /*02e8*/ 	.word	0x000037f0


	//   ....[52]....
        /*02ec*/ 	.word	0x00003840


	//   ....[53]....
        /*02f0*/ 	.word	0x000038b0


	//   ....[54]....
        /*02f4*/ 	.word	0x00003910


	//   ....[55]....
        /*02f8*/ 	.word	0x00003960


	//   ....[56]....
        /*02fc*/ 	.word	0x000039c0


	//   ....[57]....
        /*0300*/ 	.word	0x00003a00


	//   ....[58]....
        /*0304*/ 	.word	0x00003a10


	//   ....[59]....
        /*0308*/ 	.word	0x00003e90


	//   ....[60]....
        /*030c*/ 	.word	0x000044a0


	//   ....[61]....
        /*0310*/ 	.word	0x00004520


	//   ....[62]....
        /*0314*/ 	.word	0x000045b0


	//   ....[63]....
        /*0318*/ 	.word	0x000046b0


	//   ....[64]....
        /*031c*/ 	.word	0x00004750


	//   ....[65]....
        /*0320*/ 	.word	0x000047e0


	//   ....[66]....
        /*0324*/ 	.word	0x00004860


	//   ....[67]....
        /*0328*/ 	.word	0x000048e0


	//   ....[68]....
        /*032c*/ 	.word	0x00004910


	//   ....[69]....
        /*0330*/ 	.word	0x000049b0


	//   ....[70]....
        /*0334*/ 	.word	0x00004a30


	//   ....[71]....
        /*0338*/ 	.word	0x00004ab0


	//   ....[72]....
        /*033c*/ 	.word	0x00004b70


	//   ....[73]....
        /*0340*/ 	.word	0x00004c00


	//   ....[74]....
        /*0344*/ 	.word	0x00004c80


	//   ....[75]....
        /*0348*/ 	.word	0x00004d00


	//   ....[76]....
        /*034c*/ 	.word	0x00004d80


	//   ....[77]....
        /*0350*/ 	.word	0x00004db0


	//   ....[78]....
        /*0354*/ 	.word	0x00004e50


	//   ....[79]....
        /*0358*/ 	.word	0x00004ed0


	//   ....[80]....
        /*035c*/ 	.word	0x00004f60


	//   ....[81]....
        /*0360*/ 	.word	0x00005030


	//   ....[82]....
        /*0364*/ 	.word	0x000050d0


	//   ....[83]....
        /*0368*/ 	.word	0x00005160


	//   ....[84]....
        /*036c*/ 	.word	0x000051e0


	//   ....[85]....
        /*0370*/ 	.word	0x00005280


	//   ....[86]....
        /*0374*/ 	.word	0x000052b0


	//   ....[87]....
        /*0378*/ 	.word	0x00005370


	//   ....[88]....
        /*037c*/ 	.word	0x000053f0


	//   ....[89]....
        /*0380*/ 	.word	0x00005470


	//   ....[90]....
        /*0384*/ 	.word	0x00005530


	//   ....[91]....
        /*0388*/ 	.word	0x000055d0


	//   ....[92]....
        /*038c*/ 	.word	0x00005660


	//   ....[93]....
        /*0390*/ 	.word	0x000056f0


	//   ....[94]....
        /*0394*/ 	.word	0x00005760


	//   ....[95]....
        /*0398*/ 	.word	0x000057e0


	//----- nvinfo : EIATTR_VRC_CTA_INIT_COUNT
	.align		4
.L_153:
        /*039c*/ 	.byte	0x02, 0x4a
	.zero		1
	.zero		1


	//----- nvinfo : EIATTR_EXIT_INSTR_OFFSETS
	.align		4
        /*03a0*/ 	.byte	0x04, 0x1c
        /*03a2*/ 	.short	(.L_155 - .L_154)


	//   ....[0]....
.L_154:
        /*03a4*/ 	.word	0x00001f00


	//   ....[1]....
        /*03a8*/ 	.word	0x00001f20


	//   ....[2]....
        /*03ac*/ 	.word	0x00004430


	//   ....[3]....
        /*03b0*/ 	.word	0x00004450


	//----- nvinfo : EIATTR_MAX_THREADS
	.align		4
.L_155:
        /*03b4*/ 	.byte	0x04, 0x05
        /*03b6*/ 	.short	(.L_157 - .L_156)
.L_156:
        /*03b8*/ 	.word	0x00000180
        /*03bc*/ 	.word	0x00000001
        /*03c0*/ 	.word	0x00000001


	//----- nvinfo : EIATTR_CRS_STACK_SIZE
	.align		4
.L_157:
        /*03c4*/ 	.byte	0x04, 0x1e
        /*03c6*/ 	.short	(.L_159 - .L_158)
.L_158:
        /*03c8*/ 	.word	0x00000000


	//----- nvinfo : EIATTR_CBANK_PARAM_SIZE
	.align		4
.L_159:
        /*03cc*/ 	.byte	0x03, 0x19
        /*03ce*/ 	.short	0x0034


	//----- nvinfo : EIATTR_PARAM_CBANK
	.align		4
        /*03d0*/ 	.byte	0x04, 0x0a
        /*03d2*/ 	.short	(.L_161 - .L_160)
	.align		4
.L_160:
        /*03d4*/ 	.word	index@(.nv.constant0._ZN3cub18CUB_300001_SM_10006detail4scan16DeviceScanKernelINS2_10policy_hubIiiijN4cuda3std3__44plusIvEEE10Policy1000EPiSC_NS0_13ScanTileStateIiLb1EEES9_NS1_10InputValueIiSC_EEjiLb0EiEEvT0_T1_T2_iT3_T4_T5_)
        /*03d8*/ 	.short	0x0380
        /*03da*/ 	.short	0x0034


	//----- nvinfo : EIATTR_SW_WAR
	.align		4
.L_161:
        /*03dc*/ 	.byte	0x04, 0x36
        /*03de*/ 	.short	(.L_163 - .L_162)
.L_162:
        /*03e0*/ 	.word	0x00000008
.L_163:


//--------------------- .nv.info._ZN3cub18CUB_300001_SM_10006detail4scan20DeviceScanInitKernelINS0_13ScanTileStateIiLb1EEEEEvT_i --------------------------
	.section	.nv.info._ZN3cub18CUB_300001_SM_10006detail4scan20DeviceScanInitKernelINS0_13ScanTileStateIiLb1EEEEEvT_i,"",@"SHT_CUDA_INFO"
	.sectionflags	@""
	.align	4


	//----- nvinfo : EIATTR_CUDA_API_VERSION
	.align		4
        /*0000*/ 	.byte	0x04, 0x37
        /*0002*/ 	.short	(.L_165 - .L_164)
.L_164:
        /*0004*/ 	.word	0x00000082


	//----- nvinfo : EIATTR_KPARAM_INFO
	.align		4
.L_165:
        /*0008*/ 	.byte	0x04, 0x17
        /*000a*/ 	.short	(.L_167 - .L_166)
.L_166:
        /*000c*/ 	.word	0x00000000
        /*0010*/ 	.short	0x0001
        /*0012*/ 	.short	0x0008
        /*0014*/ 	.byte	0x00, 0xf0, 0x11, 0x00


	//----- nvinfo : EIATTR_KPARAM_INFO
	.align		4
.L_167:
        /*0018*/ 	.byte	0x04, 0x17
        /*001a*/ 	.short	(.L_169 - .L_168)
.L_168:
        /*001c*/ 	.word	0x00000000
        /*0020*/ 	.short	0x0000
        /*0022*/ 	.short	0x0000
        /*0024*/ 	.byte	0x00, 0xf0, 0x21, 0x00


	//----- nvinfo : EIATTR_SPARSE_MMA_MASK
	.align		4
.L_169:
        /*0028*/ 	.byte	0x03, 0x50
        /*002a*/ 	.short	0x0000


	//----- nvinfo : EIATTR_MAXREG_COUNT
	.align		4
        /*002c*/ 	.byte	0x03, 0x1b
        /*002e*/ 	.short	0x00ff


	//----- nvinfo : EIATTR_MERCURY_ISA_VERSION
	.align		4
        /*0030*/ 	.byte	0x03, 0x5f
        /*0032*/ 	.short	0x0101


	//----- nvinfo : EIATTR_VRC_CTA_INIT_COUNT
	.align		4
        /*0034*/ 	.byte	0x02, 0x4a
	.zero		1
	.zero		1


	//----- nvinfo : EIATTR_EXIT_INSTR_OFFSETS
	.align		4
        /*0038*/ 	.byte	0x04, 0x1c
        /*003a*/ 	.short	(.L_171 - .L_170)


	//   ....[0]....
.L_170:
        /*003c*/ 	.word	0x000000f0


	//   ....[1]....
        /*0040*/ 	.word	0x00000130


	//----- nvinfo : EIATTR_CBANK_PARAM_SIZE
	.align		4
.L_171:
        /*0044*/ 	.byte	0x03, 0x19
        /*0046*/ 	.short	0x000c


	//----- nvinfo : EIATTR_PARAM_CBANK
	.align		4
        /*0048*/ 	.byte	0x04, 0x0a
        /*004a*/ 	.short	(.L_173 - .L_172)
	.align		4
.L_172:
        /*004c*/ 	.word	index@(.nv.constant0._ZN3cub18CUB_300001_SM_10006detail4scan20DeviceScanInitKernelINS0_13ScanTileStateIiLb1EEEEEvT_i)
        /*0050*/ 	.short	0x0380
        /*0052*/ 	.short	0x000c


	//----- nvinfo : EIATTR_SW_WAR
	.align		4
.L_173:
        /*0054*/ 	.byte	0x04, 0x36
        /*0056*/ 	.short	(.L_175 - .L_174)
.L_174:
        /*0058*/ 	.word	0x00000008
.L_175:


//--------------------- .nv.info._ZN3cub18CUB_300001_SM_10006detail11EmptyKernelIvEEvv --------------------------
	.section	.nv.info._ZN3cub18CUB_300001_SM_10006detail11EmptyKernelIvEEvv,"",@"SHT_CUDA_INFO"
	.sectionflags	@""
	.align	4


	//----- nvinfo : EIATTR_CUDA_API_VERSION
	.align		4
        /*0000*/ 	.byte	0x04, 0x37
        /*0002*/ 	.short	(.L_177 - .L_176)
.L_176:
        /*0004*/ 	.word	0x00000082


	//----- nvinfo : EIATTR_SPARSE_MMA_MASK
	.align		4
.L_177:
        /*0008*/ 	.byte	0x03, 0x50
        /*000a*/ 	.short	0x0000


	//----- nvinfo : EIATTR_MAXREG_COUNT
	.align		4
        /*000c*/ 	.byte	0x03, 0x1b
        /*000e*/ 	.short	0x00ff


	//----- nvinfo : EIATTR_MERCURY_ISA_VERSION
	.align		4
        /*0010*/ 	.byte	0x03, 0x5f
        /*0012*/ 	.short	0x0101


	//----- nvinfo : EIATTR_VRC_CTA_INIT_COUNT
	.align		4
        /*0014*/ 	.byte	0x02, 0x4a
	.zero		1
	.zero		1


	//----- nvinfo : EIATTR_EXIT_INSTR_OFFSETS
	.align		4
        /*0018*/ 	.byte	0x04, 0x1c
        /*001a*/ 	.short	(.L_179 - .L_178)


	//   ....[0]....
.L_178:
        /*001c*/ 	.word	0x00000010


	//----- nvinfo : EIATTR_SW_WAR
	.align		4
.L_179:
        /*0020*/ 	.byte	0x04, 0x36
        /*0022*/ 	.short	(.L_181 - .L_180)
.L_180:
        /*0024*/ 	.word	0x00000008
.L_181:


//--------------------- .nv.info._Z24RandomizedParallelGreedyPiS_S_S_iiS_ --------------------------
	.section	.nv.info._Z24RandomizedParallelGreedyPiS_S_S_iiS_,"",@"SHT_CUDA_INFO"
	.sectionflags	@""
	.align	4


	//----- nvinfo : EIATTR_CUDA_API_VERSION
	.align		4
        /*0000*/ 	.byte	0x04, 0x37
        /*0002*/ 	.short	(.L_183 - .L_182)
.L_182:
        /*0004*/ 	.word	0x00000082


	//----- nvinfo : EIATTR_KPARAM_INFO
	.align		4
.L_183:
        /*0008*/ 	.byte	0x04, 0x17
        /*000a*/ 	.short	(.L_185 - .L_184)
.L_184:
        /*000c*/ 	.word	0x00000000
        /*0010*/ 	.short	0x0006
        /*0012*/ 	.short	0x0028
        /*0014*/ 	.byte	0x00, 0xf5, 0x21, 0x00


	//----- nvinfo : EIATTR_KPARAM_INFO
	.align		4
.L_185:
        /*0018*/ 	.byte	0x04, 0x17
        /*001a*/ 	.short	(.L_187 - .L_186)
.L_186:
        /*001c*/ 	.word	0x00000000
        /*0020*/ 	.short	0x0005
        /*0022*/ 	.short	0x0024
        /*0024*/ 	.byte	0x00, 0xf0, 0x11, 0x00


	//----- nvinfo : EIATTR_KPARAM_INFO
	.align		4
.L_187:
        /*0028*/ 	.byte	0x04, 0x17
        /*002a*/ 	.short	(.L_189 - .L_188)
.L_188:
        /*002c*/ 	.word	0x00000000
        /*0030*/ 	.short	0x0004
        /*0032*/ 	.short	0x0020
        /*0034*/ 	.byte	0x00, 0xf0, 0x11, 0x00


	//----- nvinfo : EIATTR_KPARAM_INFO
	.align		4
.L_189:
        /*0038*/ 	.byte	0x04, 0x17
        /*003a*/ 	.short	(.L_191 - .L_190)
.L_190:
        /*003c*/ 	.word	0x00000000
        /*0040*/ 	.short	0x0003
        /*0042*/ 	.short	0x0018
        /*0044*/ 	.byte	0x00, 0xf5, 0x21, 0x00


	//----- nvinfo : EIATTR_KPARAM_INFO
	.align		4
.L_191:
        /*0048*/ 	.byte	0x04, 0x17
        /*004a*/ 	.short	(.L_193 - .L_192)
.L_192:
        /*004c*/ 	.word	0x00000000
        /*0050*/ 	.short	0x0002
        /*0052*/ 	.short	0x0010
        /*0054*/ 	.byte	0x00, 0xf5, 0x21, 0x00


	//----- nvinfo : EIATTR_KPARAM_INFO
	.align		4
.L_193:
        /*0058*/ 	.byte	0x04, 0x17
        /*005a*/ 	.short	(.L_195 - .L_194)
.L_194:
        /*005c*/ 	.word	0x00000000
        /*0060*/ 	.short	0x0001
        /*0062*/ 	.short	0x0008
        /*0064*/ 	.byte	0x00, 0xf5, 0x21, 0x00


	//----- nvinfo : EIATTR_KPARAM_INFO
	.align		4
.L_195:
        /*0068*/ 	.byte	0x04, 0x17
        /*006a*/ 	.short	(.L_197 - .L_196)
.L_196:
        /*006c*/ 	.word	0x00000000
        /*0070*/ 	.short	0x0000
        /*0072*/ 	.short	0x0000
        /*0074*/ 	.byte	0x00, 0xf5, 0x21, 0x00


	//----- nvinfo : EIATTR_SPARSE_MMA_MASK
	.align		4
.L_197:
        /*0078*/ 	.byte	0x03, 0x50
        /*007a*/ 	.short	0x0000


	//----- nvinfo : EIATTR_MAXREG_COUNT
	.align		4
        /*007c*/ 	.byte	0x03, 0x1b
        /*007e*/ 	.short	0x00ff


	//----- nvinfo : EIATTR_NUM_BARRIERS
	.align		4
        /*0080*/ 	.byte	0x02, 0x4c
        /*0082*/ 	.byte	0x01
	.zero		1


	//----- nvinfo : EIATTR_MERCURY_ISA_VERSION
	.align		4
        /*0084*/ 	.byte	0x03, 0x5f
        /*0086*/ 	.short	0x0101


	//----- nvinfo : EIATTR_VRC_CTA_INIT_COUNT
	.align		4
        /*0088*/ 	.byte	0x02, 0x4a
	.zero		1
	.zero		1


	//----- nvinfo : EIATTR_EXIT_INSTR_OFFSETS
	.align		4
        /*008c*/ 	.byte	0x04, 0x1c
        /*008e*/ 	.short	(.L_199 - .L_198)


	//   ....[0]....
.L_198:
        /*0090*/ 	.word	0x00000090


	//   ....[1]....
        /*0094*/ 	.word	0x00000400


	//----- nvinfo : EIATTR_CRS_STACK_SIZE
	.align		4
.L_199:
        /*0098*/ 	.byte	0x04, 0x1e
        /*009a*/ 	.short	(.L_201 - .L_200)
.L_200:
        /*009c*/ 	.word	0x00000000


	//----- nvinfo : EIATTR_CBANK_PARAM_SIZE
	.align		4
.L_201:
        /*00a0*/ 	.byte	0x03, 0x19
        /*00a2*/ 	.short	0x0030


	//----- nvinfo : EIATTR_PARAM_CBANK
	.align		4
        /*00a4*/ 	.byte	0x04, 0x0a
        /*00a6*/ 	.short	(.L_203 - .L_202)
	.align		4
.L_202:
        /*00a8*/ 	.word	index@(.nv.constant0._Z24RandomizedParallelGreedyPiS_S_S_iiS_)
        /*00ac*/ 	.short	0x0380
        /*00ae*/ 	.short	0x0030


	//----- nvinfo : EIATTR_SW_WAR
	.align		4
.L_203:
        /*00b0*/ 	.byte	0x04, 0x36
        /*00b2*/ 	.short	(.L_205 - .L_204)
.L_204:
        /*00b4*/ 	.word	0x00000008
.L_205:


//--------------------- .nv.info._Z20PermutationGeneratoriPiii --------------------------
	.section	.nv.info._Z20PermutationGeneratoriPiii,"",@"SHT_CUDA_INFO"
	.sectionflags	@""
	.align	4


	//----- nvinfo : EIATTR_CUDA_API_VERSION
	.align		4
        /*0000*/ 	.byte	0x04, 0x37
        /*0002*/ 	.short	(.L_207 - .L_206)
.L_206:
        /*0004*/ 	.word	0x00000082


	//----- nvinfo : EIATTR_KPARAM_INFO
	.align		4
.L_207:
        /*0008*/ 	.byte	0x04, 0x17
        /*000a*/ 	.short	(.L_209 - .L_208)
.L_208:
        /*000c*/ 	.word	0x00000000
        /*0010*/ 	.short	0x0003
        /*0012*/ 	.short	0x0014
        /*0014*/ 	.byte	0x00, 0xf0, 0x11, 0x00


	//----- nvinfo : EIATTR_KPARAM_INFO
	.align		4
.L_209:
        /*0018*/ 	.byte	0x04, 0x17
        /*001a*/ 	.short	(.L_211 - .L_210)
.L_210:
        /*001c*/ 	.word	0x00000000
        /*0020*/ 	.short	0x0002
        /*0022*/ 	.short	0x0010
        /*0024*/ 	.byte	0x00, 0xf0, 0x11, 0x00


	//----- nvinfo : EIATTR_KPARAM_INFO
	.align		4
.L_211:
        /*0028*/ 	.byte	0x04, 0x17
        /*002a*/ 	.short	(.L_213 - .L_212)
.L_212:
        /*002c*/ 	.word	0x00000000
        /*0030*/ 	.short	0x0001
        /*0032*/ 	.short	0x0008
        /*0034*/ 	.byte	0x00, 0xf5, 0x21, 0x00


	//----- nvinfo : EIATTR_KPARAM_INFO
	.align		4
.L_213:
        /*0038*/ 	.byte	0x04, 0x17
        /*003a*/ 	.short	(.L_215 - .L_214)
.L_214:
        /*003c*/ 	.word	0x00000000
        /*0040*/ 	.short	0x0000
        /*0042*/ 	.short	0x0000
        /*0044*/ 	.byte	0x00, 0xf0, 0x11, 0x00


	//----- nvinfo : EIATTR_SPARSE_MMA_MASK
	.align		4
.L_215:
        /*0048*/ 	.byte	0x03, 0x50
        /*004a*/ 	.short	0x0000


	//----- nvinfo : EIATTR_MAXREG_COUNT
	.align		4
        /*004c*/ 	.byte	0x03, 0x1b
        /*004e*/ 	.short	0x00ff


	//----- nvinfo : EIATTR_NUM_BARRIERS
	.align		4
        /*0050*/ 	.byte	0x02, 0x4c
        /*0052*/ 	.byte	0x01
	.zero		1


	//----- nvinfo : EIATTR_MERCURY_ISA_VERSION
	.align		4
        /*0054*/ 	.byte	0x03, 0x5f
        /*0056*/ 	.short	0x0101


	//----- nvinfo : EIATTR_VRC_CTA_INIT_COUNT
	.align		4
        /*0058*/ 	.byte	0x02, 0x4a
	.zero		1
	.zero		1


	//----- nvinfo : EIATTR_EXIT_INSTR_OFFSETS
	.align		4
        /*005c*/ 	.byte	0x04, 0x1c
        /*005e*/ 	.short	(.L_217 - .L_216)


	//   ....[0]....
.L_216:
        /*0060*/ 	.word	0x00003160


	//   ....[1]....
        /*0064*/ 	.word	0x000046e0


	//----- nvinfo : EIATTR_CRS_STACK_SIZE
	.align		4
.L_217:
        /*0068*/ 	.byte	0x04, 0x1e
        /*006a*/ 	.short	(.L_219 - .L_218)
.L_218:
        /*006c*/ 	.word	0x00000000


	//----- nvinfo : EIATTR_CBANK_PARAM_SIZE
	.align		4
.L_219:
        /*0070*/ 	.byte	0x03, 0x19
        /*0072*/ 	.short	0x0018


	//----- nvinfo : EIATTR_PARAM_CBANK
	.align		4
        /*0074*/ 	.byte	0x04, 0x0a
        /*0076*/ 	.short	(.L_221 - .L_220)
	.align		4
.L_220:
        /*0078*/ 	.word	index@(.nv.constant0._Z20PermutationGeneratoriPiii)
        /*007c*/ 	.short	0x0380
        /*007e*/ 	.short	0x0018


	//----- nvinfo : EIATTR_SW_WAR
	.align		4
.L_221:
        /*0080*/ 	.byte	0x04, 0x36
        /*0082*/ 	.short	(.L_223 - .L_222)
.L_222:
        /*0084*/ 	.word	0x00000008
.L_223:


//--------------------- .nv.info._Z14GraphGeneratorPiS_S_iS_ --------------------------
	.section	.nv.info._Z14GraphGeneratorPiS_S_iS_,"",@"SHT_CUDA_INFO"
	.sectionflags	@""
	.align	4


	//----- nvinfo : EIATTR_CUDA_API_VERSION
	.align		4
        /*0000*/ 	.byte	0x04, 0x37
        /*0002*/ 	.short	(.L_225 - .L_224)
.L_224:
        /*0004*/ 	.word	0x00000082


	//----- nvinfo : EIATTR_KPARAM_INFO
	.align		4
.L_225:
        /*0008*/ 	.byte	0x04, 0x17
        /*000a*/ 	.short	(.L_227 - .L_226)
.L_226:
        /*000c*/ 	.word	0x00000000
        /*0010*/ 	.short	0x0004
        /*0012*/ 	.short	0x0020
        /*0014*/ 	.byte	0x00, 0xf5, 0x21, 0x00


	//----- nvinfo : EIATTR_KPARAM_INFO
	.align		4
.L_227:
        /*0018*/ 	.byte	0x04, 0x17
        /*001a*/ 	.short	(.L_229 - .L_228)
.L_228:
        /*001c*/ 	.word	0x00000000
        /*0020*/ 	.short	0x0003
        /*0022*/ 	.short	0x0018
        /*0024*/ 	.byte	0x00, 0xf0, 0x11, 0x00


	//----- nvinfo : EIATTR_KPARAM_INFO
	.align		4
.L_229:
        /*0028*/ 	.byte	0x04, 0x17
        /*002a*/ 	.short	(.L_231 - .L_230)
.L_230:
        /*002c*/ 	.word	0x00000000
        /*0030*/ 	.short	0x0002
        /*0032*/ 	.short	0x0010
        /*0034*/ 	.byte	0x00, 0xf5, 0x21, 0x00


	//----- nvinfo : EIATTR_KPARAM_INFO
	.align		4
.L_231:
        /*0038*/ 	.byte	0x04, 0x17
        /*003a*/ 	.short	(.L_233 - .L_232)
.L_232:
        /*003c*/ 	.word	0x00000000
        /*0040*/ 	.short	0x0001
        /*0042*/ 	.short	0x0008
        /*0044*/ 	.byte	0x00, 0xf5, 0x21, 0x00


	//----- nvinfo : EIATTR_KPARAM_INFO
	.align		4
.L_233:
        /*0048*/ 	.byte	0x04, 0x17
        /*004a*/ 	.short	(.L_235 - .L_234)
.L_234:
        /*004c*/ 	.word	0x00000000
        /*0050*/ 	.short	0x0000
        /*0052*/ 	.short	0x0000
        /*0054*/ 	.byte	0x00, 0xf5, 0x21, 0x00


	//----- nvinfo : EIATTR_SPARSE_MMA_MASK
	.align		4
.L_235:
        /*0058*/ 	.byte	0x03, 0x50
        /*005a*/ 	.short	0x0000


	//----- nvinfo : EIATTR_MAXREG_COUNT
	.align		4
        /*005c*/ 	.byte	0x03, 0x1b
        /*005e*/ 	.short	0x00ff


	//----- nvinfo : EIATTR_NUM_BARRIERS
	.align		4
        /*0060*/ 	.byte	0x02, 0x4c
        /*0062*/ 	.byte	0x01
	.zero		1


	//----- nvinfo : EIATTR_MERCURY_ISA_VERSION
	.align		4
        /*0064*/ 	.byte	0x03, 0x5f
        /*0066*/ 	.short	0x0101


	//----- nvinfo : EIATTR_VRC_CTA_INIT_COUNT
	.align		4
        /*0068*/ 	.byte	0x02, 0x4a
	.zero		1
	.zero		1


	//----- nvinfo : EIATTR_EXIT_INSTR_OFFSETS
	.align		4
        /*006c*/ 	.byte	0x04, 0x1c
        /*006e*/ 	.short	(.L_237 - .L_236)


	//   ....[0]....
.L_236:
        /*0070*/ 	.word	0x000014b0


	//   ....[1]....
        /*0074*/ 	.word	0x00001f80


	//----- nvinfo : EIATTR_CRS_STACK_SIZE
	.align		4
.L_237:
        /*0078*/ 	.byte	0x04, 0x1e
        /*007a*/ 	.short	(.L_239 - .L_238)
.L_238:
        /*007c*/ 	.word	0x00000000


	//----- nvinfo : EIATTR_CBANK_PARAM_SIZE
	.align		4
.L_239:
        /*0080*/ 	.byte	0x03, 0x19
        /*0082*/ 	.short	0x0028


	//----- nvinfo : EIATTR_PARAM_CBANK
	.align		4
        /*0084*/ 	.byte	0x04, 0x0a
        /*0086*/ 	.short	(.L_241 - .L_240)
	.align		4
.L_240:
        /*0088*/ 	.word	index@(.nv.constant0._Z14GraphGeneratorPiS_S_iS_)
        /*008c*/ 	.short	0x0380
        /*008e*/ 	.short	0x0028


	//----- nvinfo : EIATTR_SW_WAR
	.align		4
.L_241:
        /*0090*/ 	.byte	0x04, 0x36
        /*0092*/ 	.short	(.L_243 - .L_242)
.L_242:
        /*0094*/ 	.word	0x00000008
.L_243:


//--------------------- .nv.info._Z9CopyGraphPiS_i --------------------------
	.section	.nv.info._Z9CopyGraphPiS_i,"",@"SHT_CUDA_INFO"
	.sectionflags	@""
	.align	4


	//----- nvinfo : EIATTR_CUDA_API_VERSION
	.align		4
        /*0000*/ 	.byte	0x04, 0x37
        /*0002*/ 	.short	(.L_245 - .L_244)
.L_244:
        /*0004*/ 	.word	0x00000082


	//----- nvinfo : EIATTR_KPARAM_INFO
	.align		4
.L_245:
        /*0008*/ 	.byte	0x04, 0x17
        /*000a*/ 	.short	(.L_247 - .L_246)
.L_246:
        /*000c*/ 	.word	0x00000000
        /*0010*/ 	.short	0x0002
        /*0012*/ 	.short	0x0010
        /*0014*/ 	.byte	0x00, 0xf0, 0x11, 0x00


	//----- nvinfo : EIATTR_KPARAM_INFO
	.align		4
.L_247:
        /*0018*/ 	.byte	0x04, 0x17
        /*001a*/ 	.short	(.L_249 - .L_248)
.L_248:
        /*001c*/ 	.word	0x00000000
        /*0020*/ 	.short	0x0001
        /*0022*/ 	.short	0x0008
        /*0024*/ 	.byte	0x00, 0xf5, 0x21, 0x00


	//----- nvinfo : EIATTR_KPARAM_INFO
	.align		4
.L_249:
        /*0028*/ 	.byte	0x04, 0x17
        /*002a*/ 	.short	(.L_251 - .L_250)
.L_250:
        /*002c*/ 	.word	0x00000000
        /*0030*/ 	.short	0x0000
        /*0032*/ 	.short	0x0000
        /*0034*/ 	.byte	0x00, 0xf5, 0x21, 0x00


	//----- nvinfo : EIATTR_SPARSE_MMA_MASK
	.align		4
.L_251:
        /*0038*/ 	.byte	0x03, 0x50
        /*003a*/ 	.short	0x0000


	//----- nvinfo : EIATTR_MAXREG_COUNT
	.align		4
        /*003c*/ 	.byte	0x03, 0x1b
        /*003e*/ 	.short	0x00ff


	//----- nvinfo : EIATTR_MERCURY_ISA_VERSION
	.align		4
        /*0040*/ 	.byte	0x03, 0x5f
        /*0042*/ 	.short	0x0101


	//----- nvinfo : EIATTR_VRC_CTA_INIT_COUNT
	.align		4
        /*0044*/ 	.byte	0x02, 0x4a
	.zero		1
	.zero		1


	//----- nvinfo : EIATTR_EXIT_INSTR_OFFSETS
	.align		4
        /*0048*/ 	.byte	0x04, 0x1c
        /*004a*/ 	.short	(.L_253 - .L_252)


	//   ....[0]....
.L_252:
        /*004c*/ 	.word	0x00000090


	//   ....[1]....
        /*0050*/ 	.word	0x00000380


	//   ....[2]....
        /*0054*/ 	.word	0x000004c0


	//----- nvinfo : EIATTR_CRS_STACK_SIZE
	.align		4
.L_253:
        /*0058*/ 	.byte	0x04, 0x1e
        /*005a*/ 	.short	(.L_255 - .L_254)
.L_254:
        /*005c*/ 	.word	0x00000000


	//----- nvinfo : EIATTR_CBANK_PARAM_SIZE
	.align		4
.L_255:
        /*0060*/ 	.byte	0x03, 0x19
        /*0062*/ 	.short	0x0014


	//----- nvinfo : EIATTR_PARAM_CBANK
	.align		4
        /*0064*/ 	.byte	0x04, 0x0a
        /*0066*/ 	.short	(.L_257 - .L_256)
	.align		4
.L_256:
        /*0068*/ 	.word	index@(.nv.constant0._Z9CopyGraphPiS_i)
        /*006c*/ 	.short	0x0380
        /*006e*/ 	.short	0x0014


	//----- nvinfo : EIATTR_SW_WAR
	.align		4
.L_257:
        /*0070*/ 	.byte	0x04, 0x36
        /*0072*/ 	.short	(.L_259 - .L_258)
.L_258:
        /*0074*/ 	.word	0x00000008
.L_259:


//--------------------- .nv.callgraph             --------------------------
	.section	.nv.callgraph,"",@"SHT_CUDA_CALLGRAPH"
	.align	4
	.sectionentsize	8
	.align		4
        /*0000*/ 	.word	0x00000000
	.align		4
        /*0004*/ 	.word	0xffffffff
	.align		4
        /*0008*/ 	.word	0x00000000
	.align		4
        /*000c*/ 	.word	0xfffffffe
	.align		4
        /*0010*/ 	.word	0x00000000
	.align		4
        /*0014*/ 	.word	0xfffffffd
	.align		4
        /*0018*/ 	.word	0x00000000
	.align		4
        /*001c*/ 	.word	0xfffffffc


//--------------------- .nv.constant4             --------------------------
	.section	.nv.constant4,"a",@progbits
	.align	8
	.align		8
.nv.constant4:
        /*0000*/ 	.dword	precalc_xorwow_matrix
	.align		8
        /*0008*/ 	.dword	precalc_xorwow_offset_matrix
	.align		8
        /*0010*/ 	.dword	mrg32k3aM1
	.align		8
        /*0018*/ 	.dword	mrg32k3aM2
	.align		8
        /*0020*/ 	.dword	mrg32k3aM1SubSeq
	.align		8
        /*0028*/ 	.dword	mrg32k3aM2SubSeq
	.align		8
        /*0030*/ 	.dword	mrg32k3aM1Seq
	.align		8
        /*0038*/ 	.dword	mrg32k3aM2Seq
	.align		8
        /*0040*/ 	.dword	_ZN34_INTERNAL_3450945c_4_k_cu_d90cbfab4cuda3std3__45__cpo5beginE
	.align		8
        /*0048*/ 	.dword	_ZN34_INTERNAL_3450945c_4_k_cu_d90cbfab4cuda3std3__45__cpo3endE
	.align		8
        /*0050*/ 	.dword	_ZN34_INTERNAL_3450945c_4_k_cu_d90cbfab4cuda3std3__45__cpo6cbeginE
	.align		8
        /*0058*/ 	.dword	_ZN34_INTERNAL_3450945c_4_k_cu_d90cbfab4cuda3std3__45__cpo4cendE
	.align		8
        /*0060*/ 	.dword	_ZN34_INTERNAL_3450945c_4_k_cu_d90cbfab4cuda3std3__45__cpo6rbeginE
	.align		8
        /*0068*/ 	.dword	_ZN34_INTERNAL_3450945c_4_k_cu_d90cbfab4cuda3std3__45__cpo4rendE
	.align		8
        /*0070*/ 	.dword	_ZN34_INTERNAL_3450945c_4_k_cu_d90cbfab4cuda3std3__45__cpo7crbeginE
	.align		8
        /*0078*/ 	.dword	_ZN34_INTERNAL_3450945c_4_k_cu_d90cbfab4cuda3std3__45__cpo5crendE
	.align		8
        /*0080*/ 	.dword	_ZN34_INTERNAL_3450945c_4_k_cu_d90cbfab4cuda3std3__436_GLOBAL__N__3450945c_4_k_cu_d90cbfab6ignoreE
	.align		8
        /*0088*/ 	.dword	_ZN34_INTERNAL_3450945c_4_k_cu_d90cbfab4cuda3std3__419piecewise_constructE
	.align		8
        /*0090*/ 	.dword	_ZN34_INTERNAL_3450945c_4_k_cu_d90cbfab4cuda3std3__48in_placeE
	.align		8
        /*0098*/ 	.dword	_ZN34_INTERNAL_3450945c_4_k_cu_d90cbfab4cuda3std3__420unreachable_sentinelE
	.align		8
        /*00a0*/ 	.dword	_ZN34_INTERNAL_3450945c_4_k_cu_d90cbfab4cuda3std3__47nulloptE
	.align		8
        /*00a8*/ 	.dword	_ZN34_INTERNAL_3450945c_4_k_cu_d90cbfab4cuda3std3__48unexpectE
	.align		8
        /*00b0*/ 	.dword	_ZN34_INTERNAL_3450945c_4_k_cu_d90cbfab4cuda3std6ranges3__45__cpo4swapE
	.align		8
        /*00b8*/ 	.dword	_ZN34_INTERNAL_3450945c_4_k_cu_d90cbfab4cuda3std6ranges3__45__cpo9iter_moveE
	.align		8
        /*00c0*/ 	.dword	_ZN34_INTERNAL_3450945c_4_k_cu_d90cbfab4cuda3std6ranges3__45__cpo5beginE
	.align		8
        /*00c8*/ 	.dword	_ZN34_INTERNAL_3450945c_4_k_cu_d90cbfab4cuda3std6ranges3__45__cpo3endE
	.align		8
        /*00d0*/ 	.dword	_ZN34_INTERNAL_3450945c_4_k_cu_d90cbfab4cuda3std6ranges3__45__cpo6cbeginE
	.align		8
        /*00d8*/ 	.dword	_ZN34_INTERNAL_3450945c_4_k_cu_d90cbfab4cuda3std6ranges3__45__cpo4cendE
	.align		8
        /*00e0*/ 	.dword	_ZN34_INTERNAL_3450945c_4_k_cu_d90cbfab4cuda3std6ranges3__45__cpo7advanceE
	.align		8
        /*00e8*/ 	.dword	_ZN34_INTERNAL_3450945c_4_k_cu_d90cbfab4cuda3std6ranges3__45__cpo9iter_swapE
	.align		8
        /*00f0*/ 	.dword	_ZN34_INTERNAL_3450945c_4_k_cu_d90cbfab4cuda3std6ranges3__45__cpo4nextE
	.align		8
        /*00f8*/ 	.dword	_ZN34_INTERNAL_3450945c_4_k_cu_d90cbfab4cuda3std6ranges3__45__cpo4prevE
	.align		8
        /*0100*/ 	.dword	_ZN34_INTERNAL_3450945c_4_k_cu_d90cbfab4cuda3std6ranges3__45__cpo4dataE
	.align		8
        /*0108*/ 	.dword	_ZN34_INTERNAL_3450945c_4_k_cu_d90cbfab4cuda3std6ranges3__45__cpo5cdataE
	.align		8
        /*0110*/ 	.dword	_ZN34_INTERNAL_3450945c_4_k_cu_d90cbfab4cuda3std6ranges3__45__cpo4sizeE
	.align		8
        /*0118*/ 	.dword	_ZN34_INTERNAL_3450945c_4_k_cu_d90cbfab4cuda3std6ranges3__45__cpo5ssizeE
	.align		8
        /*0120*/ 	.dword	_ZN34_INTERNAL_3450945c_4_k_cu_d90cbfab4cuda3std6ranges3__45__cpo8distanceE
	.align		8
        /*0128*/ 	.dword	_ZN34_INTERNAL_3450945c_4_k_cu_d90cbfab6thrust24THRUST_300001_SM_1000_NS8cuda_cub3parE
	.align		8
        /*0130*/ 	.dword	_ZN34_INTERNAL_3450945c_4_k_cu_d90cbfab6thrust24THRUST_300001_SM_1000_NS8cuda_cub10par_nosyncE
	.align		8
        /*0138*/ 	.dword	_ZN34_INTERNAL_3450945c_4_k_cu_d90cbfab6thrust24THRUST_300001_SM_1000_NS6system6detail10sequential3seqE
	.align		8
        /*0140*/ 	.dword	_ZN34_INTERNAL_3450945c_4_k_cu_d90cbfab6thrust24THRUST_300001_SM_1000_NS6system3cpp3parE
	.align		8
        /*0148*/ 	.dword	_ZN34_INTERNAL_3450945c_4_k_cu_d90cbfab6thrust24THRUST_300001_SM_1000_NS12placeholders2_1E
	.align		8
        /*0150*/ 	.dword	_ZN34_INTERNAL_3450945c_4_k_cu_d90cbfab6thrust24THRUST_300001_SM_1000_NS12placeholders2_2E
	.align		8
        /*0158*/ 	.dword	_ZN34_INTERNAL_3450945c_4_k_cu_d90cbfab6thrust24THRUST_300001_SM_1000_NS12placeholders2_3E
	.align		8
        /*0160*/ 	.dword	_ZN34_INTERNAL_3450945c_4_k_cu_d90cbfab6thrust24THRUST_300001_SM_1000_NS12placeholders2_4E
	.align		8
        /*0168*/ 	.dword	_ZN34_INTERNAL_3450945c_4_k_cu_d90cbfab6thrust24THRUST_300001_SM_1000_NS12placeholders2_5E
	.align		8
        /*0170*/ 	.dword	_ZN34_INTERNAL_3450945c_4_k_cu_d90cbfab6thrust24THRUST_300001_SM_1000_NS12placeholders2_6E
	.align		8
        /*0178*/ 	.dword	_ZN34_INTERNAL_3450945c_4_k_cu_d90cbfab6thrust24THRUST_300001_SM_1000_NS12placeholders2_7E
	.align		8
        /*0180*/ 	.dword	_ZN34_INTERNAL_3450945c_4_k_cu_d90cbfab6thrust24THRUST_300001_SM_1000_NS12placeholders2_8E
	.align		8
        /*0188*/ 	.dword	_ZN34_INTERNAL_3450945c_4_k_cu_d90cbfab6thrust24THRUST_300001_SM_1000_NS12placeholders2_9E
	.align		8
        /*0190*/ 	.dword	_ZN34_INTERNAL_3450945c_4_k_cu_d90cbfab6thrust24THRUST_300001_SM_1000_NS12placeholders3_10E
	.align		8
        /*0198*/ 	.dword	_ZN34_INTERNAL_3450945c_4_k_cu_d90cbfab6thrust24THRUST_300001_SM_1000_NS3seqE
	.align		8
        /*01a0*/ 	.dword	_ZN34_INTERNAL_3450945c_4_k_cu_d90cbfab6thrust24THRUST_300001_SM_1000_NS6deviceE


//--------------------- .nv.constant3             --------------------------
	.section	.nv.constant3,"a",@progbits
	.align	8
.nv.constant3:
	.type		__cr_lgamma_table,@object
	.size		__cr_lgamma_table,(.L_8 - __cr_lgamma_table)
__cr_lgamma_table:
        /*0000*/ 	.byte	0x00, 0x00, 0x00, 0x00, 0x00, 0x00, 0x00, 0x00, 0x00, 0x00, 0x00, 0x00, 0x00, 0x00, 0x00, 0x00
        /*0010*/ 	.byte	0xef, 0x39, 0xfa, 0xfe, 0x42, 0x2e, 0xe6, 0x3f, 0x02, 0x20, 0x2a, 0xfa, 0x0b, 0xab, 0xfc, 0x3f
        /*0020*/ 	.byte	0xf9, 0x2c, 0x92, 0x7c, 0xa7, 0x6c, 0x09, 0x40, 0xc9, 0x79, 0x44, 0x3c, 0x64, 0x26, 0x13, 0x40
        /*0030*/ 	.byte	0xca, 0x01, 0xcf, 0x3a, 0x27, 0x51, 0x1a, 0x40, 0x30, 0xcc, 0x2d, 0xf3, 0xe1, 0x0c, 0x21, 0x40
        /*0040*/ 	.byte	0x0d, 0xb7, 0xfc, 0x82, 0x8e, 0x35, 0x25, 0x40
.L_8:


//--------------------- .text._ZN3cub18CUB_300001_SM_10006detail4scan16DeviceScanKernelINS2_10policy_hubIiiimN4cuda3std3__44plusIvEEE10Policy1000EPiSC_NS0_13ScanTileStateIiLb1EEES9_NS1_10InputValueIiSC_EEmiLb0EiEEvT0_T1_T2_iT3_T4_T5_ --------------------------
	.section	.text._ZN3cub18CUB_300001_SM_10006detail4scan16DeviceScanKernelINS2_10policy_hubIiiimN4cuda3std3__44plusIvEEE10Policy1000EPiSC_NS0_13ScanTileStateIiLb1EEES9_NS1_10InputValueIiSC_EEmiLb0EiEEvT0_T1_T2_iT3_T4_T5_,"ax",@progbits
	.align	128
        .global         _ZN3cub18CUB_300001_SM_10006detail4scan16DeviceScanKernelINS2_10policy_hubIiiimN4cuda3std3__44plusIvEEE10Policy1000EPiSC_NS0_13ScanTileStateIiLb1EEES9_NS1_10InputValueIiSC_EEmiLb0EiEEvT0_T1_T2_iT3_T4_T5_
        .type           _ZN3cub18CUB_300001_SM_10006detail4scan16DeviceScanKernelINS2_10policy_hubIiiimN4cuda3std3__44plusIvEEE10Policy1000EPiSC_NS0_13ScanTileStateIiLb1EEES9_NS1_10InputValueIiSC_EEmiLb0EiEEvT0_T1_T2_iT3_T4_T5_,@function
        .size           _ZN3cub18CUB_300001_SM_10006detail4scan16DeviceScanKernelINS2_10policy_hubIiiimN4cuda3std3__44plusIvEEE10Policy1000EPiSC_NS0_13ScanTileStateIiLb1EEES9_NS1_10InputValueIiSC_EEmiLb0EiEEvT0_T1_T2_iT3_T4_T5_,(.L_x_260 - _ZN3cub18CUB_300001_SM_10006detail4scan16DeviceScanKernelINS2_10policy_hubIiiimN4cuda3std3__44plusIvEEE10Policy1000EPiSC_NS0_13ScanTileStateIiLb1EEES9_NS1_10InputValueIiSC_EEmiLb0EiEEvT0_T1_T2_iT3_T4_T5_)
        .other          _ZN3cub18CUB_300001_SM_10006detail4scan16DeviceScanKernelINS2_10policy_hubIiiimN4cuda3std3__44plusIvEEE10Policy1000EPiSC_NS0_13ScanTileStateIiLb1EEES9_NS1_10InputValueIiSC_EEmiLb0EiEEvT0_T1_T2_iT3_T4_T5_,@"STO_CUDA_ENTRY STV_DEFAULT"
_ZN3cub18CUB_300001_SM_10006detail4scan16DeviceScanKernelINS2_10policy_hubIiiimN4cuda3std3__44plusIvEEE10Policy1000EPiSC_NS0_13ScanTileStateIiLb1EEES9_NS1_10InputValueIiSC_EEmiLb0EiEEvT0_T1_T2_iT3_T4_T5_:
.text._ZN3cub18CUB_300001_SM_10006detail4scan16DeviceScanKernelINS2_10policy_hubIiiimN4cuda3std3__44plusIvEEE10Policy1000EPiSC_NS0_13ScanTileStateIiLb1EEES9_NS1_10InputValueIiSC_EEmiLb0EiEEvT0_T1_T2_iT3_T4_T5_:
[----:B------:R-:W-:Y:S01]  /*0000*/  LDC R1, c[0x0][0x37c] ;  /* 0x0000df00ff017b82 */ /* 0x000fe20000000800 */
[----:B------:R-:W0:Y:S01]  /*0010*/  LDCU UR4, c[0x0][0x3a0] ;  /* 0x00007400ff0477ac */ /* 0x000e220008000800 */
[----:B------:R-:W1:Y:S06]  /*0020*/  LDCU.64 UR12, c[0x0][0x358] ;  /* 0x00006b00ff0c77ac */ /* 0x000e6c0008000a00 */
[----:B------:R-:W2:Y:S01]  /*0030*/  S2UR UR6, SR_CTAID.X ;  /* 0x00000000000679c3 */ /* 0x000ea20000002500 */
[----:B------:R-:W3:Y:S01]  /*0040*/  LDCU.64 UR8, c[0x0][0x3b0] ;  /* 0x00007600ff0877ac */ /* 0x000ee20008000a00 */
[----:B0-----:R-:W-:-:S06]  /*0050*/  UPRMT UR4, UR4, 0x7770, URZ ;  /* 0x0000777004047896 */ /* 0x001fcc00080000ff */
[----:B------:R-:W-:-:S05]  /*0060*/  ISETP.NE.AND P0, PT, RZ, UR4, PT ;  /* 0x00000004ff007c0c */ /* 0x000fca000bf05270 */
[----:B------:R-:W2:Y:S08]  /*0070*/  LDCU UR4, c[0x0][0x398] ;  /* 0x00007300ff0477ac */ /* 0x000eb00008000800 */
[----:B------:R-:W1:Y:S02]  /*0080*/  @P0 LDC.64 R2, c[0x0][0x3a8] ;  /* 0x0000ea00ff020b82 */ /* 0x000e640000000a00 */
[----:B-1----:R0:W5:Y:S01]  /*0090*/  @P0 LDG.E R38, desc[UR12][R2.64] ;  /* 0x0000000c02260981 */ /* 0x002162000c1e1900 */
[----:B--2---:R-:W-:-:S04]  /*00a0*/  UIADD3 UR6, UPT, UPT, UR6, UR4, URZ ;  /* 0x0000000406067290 */ /* 0x004fc8000fffe0ff */
[----:B------:R-:W-:-:S04]  /*00b0*/  UIMAD.WIDE UR10, UR6, 0x1ee0, URZ ;  /* 0x00001ee0060a78a5 */ /* 0x000fc8000f8e02ff */
[----:B---3--:R-:W-:-:S04]  /*00c0*/  UIADD3 UR7, UP0, UPT, -UR10, UR8, URZ ;  /* 0x000000080a077290 */ /* 0x008fc8000ff1e1ff */
[----:B------:R-:W-:Y:S02]  /*00d0*/  UIADD3.X UR4, UPT, UPT, ~UR11, UR9, URZ, UP0, !UPT ;  /* 0x000000090b047290 */ /* 0x000fe400087fe5ff */
[----:B------:R-:W-:-:S04]  /*00e0*/  UISETP.GE.U32.AND UP0, UPT, UR7, 0x1ee1, UPT ;  /* 0x00001ee10700788c */ /* 0x000fc8000bf06070 */
[----:B------:R-:W-:Y:S01]  /*00f0*/  UISETP.GE.U32.AND.EX UP0, UPT, UR4, URZ, UPT, UP0 ;  /* 0x000000ff0400728c */ /* 0x000fe2000bf06100 */
[----:B------:R-:W1:Y:S08]  /*0100*/  @!P0 LDC R38, c[0x0][0x3a8] ;  /* 0x0000ea00ff268b82 */ /* 0x000e700000000800 */
[----:B0-----:R-:W-:Y:S05]  /*0110*/  BRA.U !UP0, `(.L_x_0) ;  /* 0x0000001908f47547 */ /* 0x001fea000b800000 */
[----:B------:R-:W0:Y:S01]  /*0120*/  S2R R35, SR_TID.X ;  /* 0x0000000000237919 */ /* 0x000e220000002100 */
[----:B------:R-:W2:Y:S01]  /*0130*/  LDCU.64 UR4, c[0x0][0x380] ;  /* 0x00007000ff0477ac */ /* 0x000ea20008000a00 */
[C---:B0-----:R-:W-:Y:S02]  /*0140*/  LOP3.LUT R0, R35.reuse, 0x1f, RZ, 0xc0, !PT ;  /* 0x0000001f23007812 */ /* 0x041fe400078ec0ff */
[----:B------:R-:W-:-:S05]  /*0150*/  LOP3.LUT R3, R35, 0x3e0, RZ, 0xc0, !PT ;  /* 0x000003e023037812 */ /* 0x000fca00078ec0ff */
[----:B------:R-:W-:-:S05]  /*0160*/  IMAD R0, R3, 0x13, R0 ;  /* 0x0000001303007824 */ /* 0x000fca00078e0200 */
[----:B------:R-:W-:-:S05]  /*0170*/  IADD3 R0, P0, PT, R0, UR10, RZ ;  /* 0x0000000a00007c10 */ /* 0x000fca000ff1e0ff */
[----:B------:R-:W-:Y:S02]  /*0180*/  IMAD.X R3, RZ, RZ, UR11, P0 ;  /* 0x0000000bff037e24 */ /* 0x000fe400080e06ff */
[----:B------:R-:W-:-:S03]  /*0190*/  IMAD.SHL.U32 R31, R0, 0x4, RZ ;  /* 0x00000004001f7824 */ /* 0x000fc600078e00ff */
[----:B------:R-:W-:Y:S02]  /*01a0*/  SHF.L.U64.HI R30, R0, 0x2, R3 ;  /* 0x00000002001e7819 */ /* 0x000fe40000010203 */
[----:B--2---:R-:W-:-:S04]  /*01b0*/  IADD3 R2, P0, PT, R31, UR4, RZ ;  /* 0x000000041f027c10 */ /* 0x004fc8000ff1e0ff */
[----:B------:R-:W-:-:S05]  /*01c0*/  IADD3.X R3, PT, PT, R30, UR5, RZ, P0, !PT ;  /* 0x000000051e037c10 */ /* 0x000fca00087fe4ff */
[----:B------:R-:W2:Y:S04]  /*01d0*/  LD.E.STRONG.SM R5, desc[UR12][R2.64] ;  /* 0x0000000c02057980 */ /* 0x000ea8000c10b900 */
[----:B------:R-:W3:Y:S04]  /*01e0*/  LD.E.STRONG.SM R7, desc[UR12][R2.64+0x80] ;  /* 0x0000800c02077980 */ /* 0x000ee8000c10b900 */
[----:B------:R-:W4:Y:S04]  /*01f0*/  LD.E.STRONG.SM R9, desc[UR12][R2.64+0x100] ;  /* 0x0001000c02097980 */ /* 0x000f28000c10b900 */
        /* <DEDUP_REMOVED lines=15> */
[----:B------:R-:W4:Y:S01]  /*02f0*/  LD.E.STRONG.SM R6, desc[UR12][R2.64+0x900] ;  /* 0x0009000c02067980 */ /* 0x000f22000c10b900 */
[----:B------:R-:W0:Y:S01]  /*0300*/  S2UR UR5, SR_CgaCtaId ;  /* 0x00000000000579c3 */ /* 0x000e220000008800 */
[----:B------:R-:W-:Y:S01]  /*0310*/  SHF.R.U32.HI R36, RZ, 0x5, R35 ;  /* 0x00000005ff247819 */ /* 0x000fe20000011623 */
[----:B------:R-:W-:Y:S01]  /*0320*/  UMOV UR4, 0x400 ;  /* 0x0000040000047882 */ /* 0x000fe20000000000 */
[----:B------:R-:W1:Y:S01]  /*0330*/  S2R R37, SR_LANEID ;  /* 0x0000000000257919 */ /* 0x000e620000000000 */
[----:B------:R-:W-:Y:S01]  /*0340*/  UISETP.NE.AND UP0, UPT, UR6, URZ, UPT ;  /* 0x000000ff0600728c */ /* 0x000fe2000bf05270 */
[----:B------:R-:W-:Y:S01]  /*0350*/  BSSY.RECONVERGENT B0, `(.L_x_1) ;  /* 0x0000148000007945 */ /* 0x000fe20003800200 */
[----:B0-----:R-:W-:Y:S01]  /*0360*/  ULEA UR4, UR5, UR4, 0x18 ;  /* 0x0000000405047291 */ /* 0x001fe2000f8ec0ff */
[----:B-1----:R-:W-:-:S05]  /*0370*/  IMAD R34, R36, 0x260, R37 ;  /* 0x0000026024227824 */ /* 0x002fca00078e0225 */
[----:B------:R-:W-:-:S05]  /*0380*/  LEA R34, R34, UR4, 0x2 ;  /* 0x0000000422227c11 */ /* 0x000fca000f8e10ff */
[----:B------:R-:W-:Y:S01]  /*0390*/  IMAD R33, R37, 0x48, R34 ;  /* 0x0000004825217824 */ /* 0x000fe200078e0222 */
[----:B--2---:R0:W-:Y:S04]  /*03a0*/  STS [R34], R5 ;  /* 0x0000000522007388 */ /* 0x0041e80000000800 */
[----:B---3--:R0:W-:Y:S04]  /*03b0*/  STS [R34+0x80], R7 ;  /* 0x0000800722007388 */ /* 0x0081e80000000800 */
[----:B----4-:R0:W-:Y:S04]  /*03c0*/  STS [R34+0x100], R9 ;  /* 0x0001000922007388 */ /* 0x0101e80000000800 */
[----:B------:R0:W-:Y:S04]  /*03d0*/  STS [R34+0x180], R11 ;  /* 0x0001800b22007388 */ /* 0x0001e80000000800 */
        /* <DEDUP_REMOVED lines=14> */
[----:B------:R0:W-:Y:S01]  /*04c0*/  STS [R34+0x900], R6 ;  /* 0x0009000622007388 */ /* 0x0001e20000000800 */
[----:B------:R-:W-:-:S03]  /*04d0*/  NOP ;  /* 0x0000000000007918 */ /* 0x000fc60000000000 */
[----:B------:R0:W1:Y:S04]  /*04e0*/  LDS R32, [R33] ;  /* 0x0000000021207984 */ /* 0x0000680000000800 */
[----:B------:R0:W2:Y:S04]  /*04f0*/  LDS R29, [R33+0x4] ;  /* 0x00000400211d7984 */ /* 0x0000a80000000800 */
[----:B------:R0:W3:Y:S04]  /*0500*/  LDS R28, [R33+0x8] ;  /* 0x00000800211c7984 */ /* 0x0000e80000000800 */
[----:B------:R0:W4:Y:S04]  /*0510*/  LDS R27, [R33+0xc] ;  /* 0x00000c00211b7984 */ /* 0x0001280000000800 */
[----:B------:R0:W0:Y:S04]  /*0520*/  LDS R26, [R33+0x10] ;  /* 0x00001000211a7984 */ /* 0x0000280000000800 */
        /* <DEDUP_REMOVED lines=13> */
[----:B------:R0:W0:Y:S01]  /*0600*/  LDS R39, [R33+0x48] ;  /* 0x0000480021277984 */ /* 0x0000220000000800 */
[----:B------:R-:W-:Y:S06]  /*0610*/  BAR.SYNC.DEFER_BLOCKING 0x0 ;  /* 0x0000000000007b1d */ /* 0x000fec0000010000 */
[----:B-1234-:R-:W-:Y:S05]  /*0620*/  BRA.U UP0, `(.L_x_2) ;  /* 0x0000000500247547 */ /* 0x01efea000b800000 */
[----:B------:R-:W-:Y:S02]  /*0630*/  IADD3 R8, PT, PT, R28, R29, R32 ;  /* 0x0000001d1c087210 */ /* 0x000fe40007ffe020 */
[C---:B------:R-:W-:Y:S02]  /*0640*/  ISETP.NE.AND P1, PT, R37.reuse, 0x1f, PT ;  /* 0x0000001f2500780c */ /* 0x040fe40003f25270 */
[----:B0-----:R-:W-:Y:S02]  /*0650*/  IADD3 R8, PT, PT, R26, R27, R8 ;  /* 0x0000001b1a087210 */ /* 0x001fe40007ffe008 */
[----:B------:R-:W-:Y:S02]  /*0660*/  ISETP.NE.AND P2, PT, R37, RZ, PT ;  /* 0x000000ff2500720c */ /* 0x000fe40003f45270 */
[----:B------:R-:W-:-:S04]  /*0670*/  IADD3 R8, PT, PT, R24, R25, R8 ;  /* 0x0000001918087210 */ /* 0x000fc80007ffe008 */
[----:B------:R-:W-:-:S03]  /*0680*/  IADD3 R8, PT, PT, R22, R23, R8 ;  /* 0x0000001716087210 */ /* 0x000fc60007ffe008 */
[----:B------:R-:W-:Y:S02]  /*0690*/  @!P1 LEA R43, R36, UR4, 0x2 ;  /* 0x00000004242b9c11 */ /* 0x000fe4000f8e10ff */
[----:B------:R-:W-:-:S04]  /*06a0*/  IADD3 R8, PT, PT, R20, R21, R8 ;  /* 0x0000001514087210 */ /* 0x000fc80007ffe008 */
[----:B------:R-:W-:-:S04]  /*06b0*/  IADD3 R8, PT, PT, R6, R7, R8 ;  /* 0x0000000706087210 */ /* 0x000fc80007ffe008 */
[----:B------:R-:W-:-:S04]  /*06c0*/  IADD3 R8, PT, PT, R4, R5, R8 ;  /* 0x0000000504087210 */ /* 0x000fc80007ffe008 */
[----:B------:R-:W-:-:S04]  /*06d0*/  IADD3 R8, PT, PT, R2, R3, R8 ;  /* 0x0000000302087210 */ /* 0x000fc80007ffe008 */
[----:B------:R-:W-:-:S05]  /*06e0*/  IADD3 R39, PT, PT, R39, R0, R8 ;  /* 0x0000000027277210 */ /* 0x000fca0007ffe008 */
[----:B------:R-:W0:Y:S02]  /*06f0*/  SHFL.UP P0, R8, R39, 0x1, RZ ;  /* 0x0420000027087989 */ /* 0x000e2400000000ff */
[----:B0-----:R-:W-:-:S05]  /*0700*/  @P0 IMAD.IADD R8, R39, 0x1, R8 ;  /* 0x0000000127080824 */ /* 0x001fca00078e0208 */
[----:B------:R-:W0:Y:S02]  /*0710*/  SHFL.UP P0, R13, R8, 0x2, RZ ;  /* 0x04400000080d7989 */ /* 0x000e2400000000ff */
[----:B0-----:R-:W-:-:S05]  /*0720*/  @P0 IMAD.IADD R13, R8, 0x1, R13 ;  /* 0x00000001080d0824 */ /* 0x001fca00078e020d */
[----:B------:R-:W0:Y:S02]  /*0730*/  SHFL.UP P0, R16, R13, 0x4, RZ ;  /* 0x048000000d107989 */ /* 0x000e2400000000ff */
[----:B0-----:R-:W-:-:S05]  /*0740*/  @P0 IMAD.IADD R16, R13, 0x1, R16 ;  /* 0x000000010d100824 */ /* 0x001fca00078e0210 */
[----:B------:R-:W0:Y:S02]  /*0750*/  SHFL.UP P0, R41, R16, 0x8, RZ ;  /* 0x0500000010297989 */ /* 0x000e2400000000ff */
[----:B0-----:R-:W-:-:S05]  /*0760*/  @P0 IMAD.IADD R41, R16, 0x1, R41 ;  /* 0x0000000110290824 */ /* 0x001fca00078e0229 */
[----:B------:R-:W0:Y:S02]  /*0770*/  SHFL.UP P0, R40, R41, 0x10, RZ ;  /* 0x0600000029287989 */ /* 0x000e2400000000ff */
[----:B0-----:R-:W-:Y:S01]  /*0780*/  @P0 IMAD.IADD R40, R41, 0x1, R40 ;  /* 0x0000000129280824 */ /* 0x001fe200078e0228 */
[----:B------:R-:W-:-:S03]  /*0790*/  ISETP.NE.AND P0, PT, R36, 0x2, PT ;  /* 0x000000022400780c */ /* 0x000fc60003f05270 */
[----:B------:R-:W-:Y:S01]  /*07a0*/  IMAD.IADD R39, R40, 0x1, -R39 ;  /* 0x0000000128277824 */ /* 0x000fe200078e0a27 */
[----:B------:R-:W-:Y:S01]  /*07b0*/  @!P1 STS [R43+0x10], R40 ;  /* 0x000010282b009388 */ /* 0x000fe20000000800 */
[----:B------:R-:W-:Y:S01]  /*07c0*/  BAR.SYNC.DEFER_BLOCKING 0x0 ;  /* 0x0000000000007b1d */ /* 0x000fe20000010000 */
[----:B------:R-:W-:Y:S02]  /*07d0*/  ISETP.NE.AND P1, PT, R36, 0xc, PT ;  /* 0x0000000c2400780c */ /* 0x000fe40003f25270 */
[----:B------:R-:W-:-:S03]  /*07e0*/  SEL R39, R39, RZ, P2 ;  /* 0x000000ff27277207 */ /* 0x000fc60001000000 */
[----:B------:R-:W0:Y:S04]  /*07f0*/  LDS.128 R8, [UR4+0x10] ;  /* 0x00001004ff087984 */ /* 0x000e280008000c00 */
[----:B------:R-:W1:Y:S04]  /*0800*/  LDS.128 R12, [UR4+0x20] ;  /* 0x00002004ff0c7984 */ /* 0x000e680008000c00 */
[----:B------:R-:W2:Y:S01]  /*0810*/  LDS.128 R16, [UR4+0x30] ;  /* 0x00003004ff107984 */ /* 0x000ea20008000c00 */
[----:B0-----:R-:W-:-:S04]  /*0820*/  IMAD.IADD R9, R8, 0x1, R9 ;  /* 0x0000000108097824 */ /* 0x001fc800078e0209 */
[----:B------:R-:W-:Y:S01]  /*0830*/  IMAD.IADD R10, R10, 0x1, R9 ;  /* 0x000000010a0a7824 */ /* 0x000fe200078e0209 */
[----:B------:R-:W-:Y:S02]  /*0840*/  SEL R8, R9, R8, !P0 ;  /* 0x0000000809087207 */ /* 0x000fe40004000000 */
[----:B------:R-:W-:Y:S01]  /*0850*/  ISETP.NE.AND P0, PT, R36, 0x3, PT ;  /* 0x000000032400780c */ /* 0x000fe20003f05270 */
[----:B------:R-:W-:Y:S01]  /*0860*/  IMAD.IADD R11, R11, 0x1, R10 ;  /* 0x000000010b0b7824 */ /* 0x000fe200078e020a */
[----:B------:R-:W0:Y:S02]  /*0870*/  LDS R9, [UR4+0x40] ;  /* 0x00004004ff097984 */ /* 0x000e240008000800 */
[----:B------:R-:W-:Y:S01]  /*0880*/  SEL R8, R10, R8, !P0 ;  /* 0x000000080a087207 */ /* 0x000fe20004000000 */
[----:B-1----:R-:W-:Y:S01]  /*0890*/  IMAD.IADD R12, R11, 0x1, R12 ;  /* 0x000000010b0c7824 */ /* 0x002fe200078e020c */
[----:B------:R-:W-:-:S03]  /*08a0*/  ISETP.NE.AND P0, PT, R36, 0x4, PT ;  /* 0x000000042400780c */ /* 0x000fc60003f05270 */
[----:B------:R-:W-:Y:S01]  /*08b0*/  IMAD.IADD R13, R13, 0x1, R12 ;  /* 0x000000010d0d7824 */ /* 0x000fe200078e020c */
[----:B------:R-:W-:Y:S02]  /*08c0*/  SEL R8, R11, R8, !P0 ;  /* 0x000000080b087207 */ /* 0x000fe40004000000 */
[----:B------:R-:W-:Y:S01]  /*08d0*/  ISETP.NE.AND P0, PT, R36, 0x5, PT ;  /* 0x000000052400780c */ /* 0x000fe20003f05270 */
[----:B------:R-:W-:-:S03]  /*08e0*/  IMAD.IADD R14, R14, 0x1, R13 ;  /* 0x000000010e0e7824 */ /* 0x000fc600078e020d */
[----:B------:R-:W-:Y:S01]  /*08f0*/  SEL R8, R12, R8, !P0 ;  /* 0x000000080c087207 */ /* 0x000fe20004000000 */
[----:B------:R-:W-:Y:S01]  /*0900*/  IMAD.IADD R15, R15, 0x1, R14 ;  /* 0x000000010f0f7824 */ /* 0x000fe200078e020e */
[----:B------:R-:W-:-:S03]  /*0910*/  ISETP.NE.AND P0, PT, R36, 0x6, PT ;  /* 0x000000062400780c */ /* 0x000fc60003f05270 */
[----:B--2---:R-:W-:Y:S01]  /*0920*/  IMAD.IADD R16, R15, 0x1, R16 ;  /* 0x000000010f107824 */ /* 0x004fe200078e0210 */
[----:B------:R-:W-:Y:S02]  /*0930*/  SEL R8, R13, R8, !P0 ;  /* 0x000000080d087207 */ /* 0x000fe40004000000 */
[----:B------:R-:W-:Y:S01]  /*0940*/  ISETP.NE.AND P0, PT, R36, 0x7, PT ;  /* 0x000000072400780c */ /* 0x000fe20003f05270 */
[----:B------:R-:W-:-:S03]  /*0950*/  IMAD.IADD R17, R17, 0x1, R16 ;  /* 0x0000000111117824 */ /* 0x000fc600078e0210 */
[----:B------:R-:W-:Y:S01]  /*0960*/  SEL R8, R14, R8, !P0 ;  /* 0x000000080e087207 */ /* 0x000fe20004000000 */
[----:B------:R-:W-:Y:S01]  /*0970*/  IMAD.IADD R18, R18, 0x1, R17 ;  /* 0x0000000112127824 */ /* 0x000fe200078e0211 */
[----:B------:R-:W-:-:S03]  /*0980*/  ISETP.NE.AND P0, PT, R36, 0x8, PT ;  /* 0x000000082400780c */ /* 0x000fc60003f05270 */
[----:B------:R-:W-:Y:S01]  /*0990*/  IMAD.IADD R19, R19, 0x1, R18 ;  /* 0x0000000113137824 */ /* 0x000fe200078e0212 */
[----:B------:R-:W-:Y:S02]  /*09a0*/  SEL R8, R15, R8, !P0 ;  /* 0x000000080f087207 */ /* 0x000fe40004000000 */
[----:B------:R-:W-:-:S04]  /*09b0*/  ISETP.NE.AND P0, PT, R36, 0x9, PT ;  /* 0x000000092400780c */ /* 0x000fc80003f05270 */
[----:B------:R-:W-:Y:S02]  /*09c0*/  SEL R8, R16, R8, !P0 ;  /* 0x0000000810087207 */ /* 0x000fe40004000000 */
[C---:B------:R-:W-:Y:S02]  /*09d0*/  ISETP.NE.AND P0, PT, R36.reuse, 0xa, PT ;  /* 0x0000000a2400780c */ /* 0x040fe40003f05270 */
[----:B0----5:R-:W-:Y:S02]  /*09e0*/  IADD3 R9, PT, PT, R19, R9, R38 ;  /* 0x0000000913097210 */ /* 0x021fe40007ffe026 */
[----:B------:R-:W-:Y:S02]  /*09f0*/  SEL R8, R17, R8, !P0 ;  /* 0x0000000811087207 */ /* 0x000fe40004000000 */
[----:B------:R-:W-:-:S04]  /*0a00*/  ISETP.NE.AND P0, PT, R36, 0xb, PT ;  /* 0x0000000b2400780c */ /* 0x000fc80003f05270 */
[----:B------:R-:W-:Y:S02]  /*0a10*/  SEL R8, R18, R8, !P0 ;  /* 0x0000000812087207 */ /* 0x000fe40004000000 */
[----:B------:R-:W-:Y:S02]  /*0a20*/  ISETP.GE.U32.AND P0, PT, R35, 0x20, PT ;  /* 0x000000202300780c */ /* 0x000fe40003f06070 */
[----:B------:R-:W-:Y:S02]  /*0a30*/  SEL R8, R19, R8, !P1 ;  /* 0x0000000813087207 */ /* 0x000fe40004800000 */
[----:B------:R-:W-:Y:S02]  /*0a40*/  ISETP.NE.AND P1, PT, R35, RZ, PT ;  /* 0x000000ff2300720c */ /* 0x000fe40003f25270 */
[----:B------:R-:W-:-:S04]  /*0a50*/  SEL R11, R8, RZ, P0 ;  /* 0x000000ff080b7207 */ /* 0x000fc80000000000 */
[----:B------:R-:W-:-:S07]  /*0a60*/  IADD3 R38, PT, PT, R11, R39, R38 ;  /* 0x000000270b267210 */ /* 0x000fce0007ffe026 */
[----:B------:R-:W-:Y:S05]  /*0a70*/  @P1 BRA `(.L_x_3) ;  /* 0x0000000c00541947 */ /* 0x000fea0003800000 */
[----:B------:R-:W0:Y:S01]  /*0a80*/  LDC.64 R10, c[0x0][0x390] ;  /* 0x0000e400ff0a7b82 */ /* 0x000e220000000a00 */
[----:B------:R-:W-:-:S05]  /*0a90*/  IMAD.MOV.U32 R8, RZ, RZ, 0x65 ;  /* 0x00000065ff087424 */ /* 0x000fca00078e00ff */
[----:B0-----:R0:W-:Y:S01]  /*0aa0*/  ST.E.64.STRONG.GPU desc[UR12][R10.64+0x100], R8 ;  /* 0x000100080a007985 */ /* 0x0011e2000c10fb0c */
[----:B------:R-:W-:Y:S05]  /*0ab0*/  BRA `(.L_x_3) ;  /* 0x0000000c00447947 */ /* 0x000fea0003800000 */
.L_x_2:
        /* <DEDUP_REMOVED lines=11> */
[----:B-----5:R-:W-:-:S05]  /*0b70*/  IADD3 R38, PT, PT, R39, R0, R8 ;  /* 0x0000000027267210 */ /* 0x020fca0007ffe008 */
        /* <DEDUP_REMOVED lines=10> */
[----:B------:R-:W-:-:S04]  /*0c20*/  ISETP.NE.AND P0, PT, R36, 0x2, PT ;  /* 0x000000022400780c */ /* 0x000fc80003f05270 */
[----:B------:R-:W-:Y:S01]  /*0c30*/  @!P1 STS [R42+0x10], R39 ;  /* 0x000010272a009388 */ /* 0x000fe20000000800 */
[----:B------:R-:W-:Y:S01]  /*0c40*/  BAR.SYNC.DEFER_BLOCKING 0x0 ;  /* 0x0000000000007b1d */ /* 0x000fe20000010000 */
[----:B------:R-:W-:-:S05]  /*0c50*/  ISETP.NE.AND P1, PT, R36, 0xc, PT ;  /* 0x0000000c2400780c */ /* 0x000fca0003f25270 */
        /* <DEDUP_REMOVED lines=30> */
[----:B------:R-:W-:Y:S01]  /*0e40*/  ISETP.NE.AND P0, PT, R36, 0xa, PT ;  /* 0x0000000a2400780c */ /* 0x000fe20003f05270 */
[----:B0-----:R-:W-:-:S03]  /*0e50*/  IMAD.IADD R9, R19, 0x1, R9 ;  /* 0x0000000113097824 */ /* 0x001fc600078e0209 */
[----:B------:R-:W-:Y:S01]  /*0e60*/  SEL R8, R17, R8, !P0 ;  /* 0x0000000811087207 */ /* 0x000fe20004000000 */
[----:B------:R-:W-:Y:S01]  /*0e70*/  IMAD.IADD R17, R39, 0x1, -R38 ;  /* 0x0000000127117824 */ /* 0x000fe200078e0a26 */
[----:B------:R-:W-:-:S04]  /*0e80*/  ISETP.NE.AND P0, PT, R36, 0xb, PT ;  /* 0x0000000b2400780c */ /* 0x000fc80003f05270 */
[----:B------:R-:W-:Y:S02]  /*0e90*/  SEL R8, R18, R8, !P0 ;  /* 0x0000000812087207 */ /* 0x000fe40004000000 */
[----:B------:R-:W-:Y:S02]  /*0ea0*/  ISETP.GT.U32.AND P0, PT, R35, 0x1f, PT ;  /* 0x0000001f2300780c */ /* 0x000fe40003f04070 */
[----:B------:R-:W-:Y:S02]  /*0eb0*/  SEL R11, R17, RZ, P2 ;  /* 0x000000ff110b7207 */ /* 0x000fe40001000000 */
[----:B------:R-:W-:Y:S02]  /*0ec0*/  SEL R8, R19, R8, !P1 ;  /* 0x0000000813087207 */ /* 0x000fe40004800000 */
[----:B------:R-:W-:-:S03]  /*0ed0*/  ISETP.GE.U32.AND P1, PT, R35, 0x20, PT ;  /* 0x000000202300780c */ /* 0x000fc60003f26070 */
[----:B------:R-:W-:-:S05]  /*0ee0*/  IMAD.IADD R38, R8, 0x1, R11 ;  /* 0x0000000108267824 */ /* 0x000fca00078e020b */
[----:B------:R-:W-:Y:S01]  /*0ef0*/  SEL R17, R17, R38, !P1 ;  /* 0x0000002611117207 */ /* 0x000fe20004800000 */
[----:B------:R-:W-:Y:S06]  /*0f00*/  @P0 BRA `(.L_x_4) ;  /* 0x00000008000c0947 */ /* 0x000fec0003800000 */
[----:B------:R-:W0:Y:S01]  /*0f10*/  LDC.64 R14, c[0x0][0x390] ;  /* 0x0000e400ff0e7b82 */ /* 0x000e220000000a00 */
[----:B------:R-:W-:Y:S01]  /*0f20*/  ISETP.NE.AND P1, PT, R35, RZ, PT ;  /* 0x000000ff2300720c */ /* 0x000fe20003f25270 */
[----:B------:R-:W-:Y:S01]  /*0f30*/  IMAD.U32 R45, RZ, RZ, UR6 ;  /* 0x00000006ff2d7e24 */ /* 0x000fe2000f8e00ff */
[----:B------:R-:W-:-:S05]  /*0f40*/  LOP3.LUT R18, RZ, R35, RZ, 0x33, !PT ;  /* 0x00000023ff127212 */ /* 0x000fca00078e33ff */
[----:B------:R-:W-:-:S06]  /*0f50*/  VIADD R18, R18, UR6 ;  /* 0x0000000612127c36 */ /* 0x000fcc0008000000 */
[----:B------:R-:W-:Y:S01]  /*0f60*/  @!P1 IMAD.MOV.U32 R8, RZ, RZ, 0x64 ;  /* 0x00000064ff089424 */ /* 0x000fe200078e00ff */
[----:B------:R1:W-:Y:S01]  /*0f70*/  @!P1 STS [UR4+0xc], R9 ;  /* 0x00000c09ff009988 */ /* 0x0003e20008000804 */
[----:B0-----:R-:W-:-:S04]  /*0f80*/  IMAD.WIDE R44, R45, 0x8, R14 ;  /* 0x000000082d2c7825 */ /* 0x001fc800078e020e */
[----:B------:R-:W-:Y:S01]  /*0f90*/  IMAD.WIDE R14, R18, 0x8, R14 ;  /* 0x00000008120e7825 */ /* 0x000fe200078e020e */
[----:B------:R1:W-:Y:S01]  /*0fa0*/  @!P1 ST.E.64.STRONG.GPU desc[UR12][R44.64+0x100], R8 ;  /* 0x000100082c009985 */ /* 0x0003e2000c10fb0c */
[----:B------:R-:W-:Y:S05]  /*0fb0*/  NANOSLEEP 0x226 ;  /* 0x000002260000795d */ /* 0x000fea0003800000 */
[----:B------:R-:W2:Y:S01]  /*0fc0*/  LD.E.64.STRONG.GPU R12, desc[UR12][R14.64+0x100] ;  /* 0x0001000c0e0c7980 */ /* 0x000ea2000c10fb00 */
[----:B------:R-:W-:Y:S01]  /*0fd0*/  UMOV UR5, 0xffffffff ;  /* 0xffffffff00057882 */ /* 0x000fe20000000000 */
[----:B--2---:R-:W-:Y:S02]  /*0fe0*/  ISETP.NE.AND P0, PT, R12, 0x63, PT ;  /* 0x000000630c00780c */ /* 0x004fe40003f05270 */
[----:B-1----:R-:W-:Y:S11]  /*0ff0*/  BRA.DIV UR5, `(.L_x_5) ;  /* 0x0000002e05d07947 */ /* 0x002ff6000b800000 */
[----:B------:R-:W-:-:S13]  /*1000*/  VOTE.ANY P0, !P0 ;  /* 0x0000000000ff7806 */ /* 0x000fda0004000100 */
.L_x_34:
[----:B------:R-:W-:Y:S05]  /*1010*/  @!P0 BRA `(.L_x_6) ;  /* 0x0000000000248947 */ /* 0x000fea0003800000 */
[----:B------:R-:W-:-:S07]  /*1020*/  IMAD.MOV.U32 R8, RZ, RZ, 0x1de ;  /* 0x000001deff087424 */ /* 0x000fce00078e00ff */
.L_x_8:
[----:B------:R-:W-:Y:S05]  /*1030*/  NANOSLEEP R8 ;  /* 0x000000080000735d */ /* 0x000fea0003800000 */
[----:B------:R-:W2:Y:S01]  /*1040*/  LD.E.64.STRONG.GPU R12, desc[UR12][R14.64+0x100] ;  /* 0x0001000c0e0c7980 */ /* 0x000ea2000c10fb00 */
[----:B------:R-:W-:Y:S01]  /*1050*/  UMOV UR5, 0xffffffff ;  /* 0xffffffff00057882 */ /* 0x000fe20000000000 */
[----:B------:R-:W-:Y:S02]  /*1060*/  SHF.R.U32.HI R8, RZ, 0x1, R8 ;  /* 0x00000001ff087819 */ /* 0x000fe40000011608 */
[----:B--2---:R-:W-:Y:S01]  /*1070*/  ISETP.NE.AND P0, PT, R12, 0x63, PT ;  /* 0x000000630c00780c */ /* 0x004fe20003f05270 */
[----:B------:R-:W-:-:S12]  /*1080*/  BRA.DIV UR5, `(.L_x_7) ;  /* 0x0000002e05cc7947 */ /* 0x000fd8000b800000 */
[----:B------:R-:W-:-:S13]  /*1090*/  VOTE.ANY P0, !P0 ;  /* 0x0000000000ff7806 */ /* 0x000fda0004000100 */
.L_x_37:
[----:B------:R-:W-:Y:S05]  /*10a0*/  @P0 BRA `(.L_x_8) ;  /* 0xfffffffc00e00947 */ /* 0x000fea000383ffff */
.L_x_6:
[----:B------:R-:W-:Y:S01]  /*10b0*/  UMOV UR5, 0xffffffff ;  /* 0xffffffff00057882 */ /* 0x000fe20000000000 */
[----:B------:R-:W-:Y:S02]  /*10c0*/  ISETP.NE.AND P0, PT, R12, 0x65, PT ;  /* 0x000000650c00780c */ /* 0x000fe40003f05270 */
[----:B------:R-:W-:Y:S11]  /*10d0*/  BRA.DIV UR5, `(.L_x_9) ;  /* 0x0000002e05d87947 */ /* 0x000ff6000b800000 */
[----:B------:R-:W0:Y:S01]  /*10e0*/  S2R R8, SR_GEMASK ;  /* 0x0000000000087919 */ /* 0x000e220000003c00 */
[----:B------:R-:W-:Y:S01]  /*10f0*/  VOTE.ANY R10, PT, !P0 ;  /* 0x00000000000a7806 */ /* 0x000fe200040e0100 */
[C---:B------:R-:W-:Y:S02]  /*1100*/  VIADD R38, R37.reuse, 0x2 ;  /* 0x0000000225267836 */ /* 0x040fe40000000000 */
[----:B------:R-:W-:Y:S01]  /*1110*/  VIADD R39, R37, 0x10 ;  /* 0x0000001025277836 */ /* 0x000fe20000000000 */
[----:B0-----:R-:W-:-:S05]  /*1120*/  LOP3.LUT R10, R10, 0x80000000, R8, 0xec, !PT ;  /* 0x800000000a0a7812 */ /* 0x001fca00078eec08 */
[----:B------:R-:W-:-:S05]  /*1130*/  VIADD R11, R10, 0xffffffff ;  /* 0xffffffff0a0b7836 */ /* 0x000fca0000000000 */
[----:B------:R-:W-:-:S04]  /*1140*/  LOP3.LUT R11, R10, R11, RZ, 0xc, !PT ;  /* 0x0000000b0a0b7212 */ /* 0x000fc800078e0cff */
[----:B------:R-:W0:Y:S02]  /*1150*/  POPC R15, R11 ;  /* 0x0000000b000f7309 */ /* 0x000e240000000000 */
[----:B0-----:R-:W0:Y:S01]  /*1160*/  SHFL.DOWN PT, R16, R13, 0x1, R15 ;  /* 0x082000000d107989 */ /* 0x001e2200000e000f */
[-C--:B------:R-:W-:Y:S02]  /*1170*/  ISETP.GE.AND P0, PT, R37, R15.reuse, PT ;  /* 0x0000000f2500720c */ /* 0x080fe40003f06270 */
[-C--:B------:R-:W-:Y:S02]  /*1180*/  ISETP.GT.AND P2, PT, R39, R15.reuse, PT ;  /* 0x0000000f2700720c */ /* 0x080fe40003f44270 */
[----:B0-----:R-:W-:Y:S02]  /*1190*/  SEL R16, R16, RZ, !P0 ;  /* 0x000000ff10107207 */ /* 0x001fe40004000000 */
[----:B------:R-:W-:-:S03]  /*11a0*/  ISETP.GT.AND P0, PT, R38, R15, PT ;  /* 0x0000000f2600720c */ /* 0x000fc60003f04270 */
[----:B------:R-:W-:-:S05]  /*11b0*/  IMAD.IADD R36, R16, 0x1, R13 ;  /* 0x0000000110247824 */ /* 0x000fca00078e020d */
[----:B------:R-:W0:Y:S02]  /*11c0*/  SHFL.DOWN PT, R16, R36, 0x2, R15 ;  /* 0x0840000024107989 */ /* 0x000e2400000e000f */
[----:B0-----:R-:W-:-:S05]  /*11d0*/  SEL R19, R16, RZ, !P0 ;  /* 0x000000ff10137207 */ /* 0x001fca0004000000 */
[----:B------:R-:W-:Y:S02]  /*11e0*/  IMAD.IADD R40, R36, 0x1, R19 ;  /* 0x0000000124287824 */ /* 0x000fe400078e0213 */
[C---:B------:R-:W-:Y:S02]  /*11f0*/  VIADD R19, R37.reuse, 0x4 ;  /* 0x0000000425137836 */ /* 0x040fe40000000000 */
[----:B------:R-:W-:Y:S01]  /*1200*/  VIADD R36, R37, 0x8 ;  /* 0x0000000825247836 */ /* 0x000fe20000000000 */
[----:B------:R-:W0:Y:S02]  /*1210*/  SHFL.DOWN PT, R16, R40, 0x4, R15 ;  /* 0x0880000028107989 */ /* 0x000e2400000e000f */
[----:B------:R-:W-:-:S04]  /*1220*/  ISETP.GT.AND P0, PT, R19, R15, PT ;  /* 0x0000000f1300720c */ /* 0x000fc80003f04270 */
[----:B0-----:R-:W-:Y:S02]  /*1230*/  SEL R11, R16, RZ, !P0 ;  /* 0x000000ff100b7207 */ /* 0x001fe40004000000 */
[----:B------:R-:W-:-:S03]  /*1240*/  ISETP.GT.AND P0, PT, R36, R15, PT ;  /* 0x0000000f2400720c */ /* 0x000fc60003f04270 */
[----:B------:R-:W-:Y:S02]  /*1250*/  IMAD.IADD R42, R40, 0x1, R11 ;  /* 0x00000001282a7824 */ /* 0x000fe400078e020b */
[----:B------:R-:W0:Y:S03]  /*1260*/  LDC.64 R10, c[0x0][0x390] ;  /* 0x0000e400ff0a7b82 */ /* 0x000e260000000a00 */
[----:B------:R-:W1:Y:S02]  /*1270*/  SHFL.DOWN PT, R16, R42, 0x8, R15 ;  /* 0x090000002a107989 */ /* 0x000e6400000e000f */
[----:B-1----:R-:W-:Y:S02]  /*1280*/  SEL R41, R16, RZ, !P0 ;  /* 0x000000ff10297207 */ /* 0x002fe40004000000 */
[----:B------:R-:W-:-:S03]  /*1290*/  ISETP.NE.AND P0, PT, R12, 0x65, PT ;  /* 0x000000650c00780c */ /* 0x000fc60003f05270 */
[----:B------:R-:W-:Y:S01]  /*12a0*/  IMAD.IADD R41, R42, 0x1, R41 ;  /* 0x000000012a297824 */ /* 0x000fe200078e0229 */
[----:B0-----:R-:W-:-:S04]  /*12b0*/  IADD3 R42, P3, PT, R10, 0x100, RZ ;  /* 0x000001000a2a7810 */ /* 0x001fc80007f7e0ff */
[----:B------:R-:W0:Y:S01]  /*12c0*/  SHFL.DOWN PT, R16, R41, 0x10, R15 ;  /* 0x0a00000029107989 */ /* 0x000e2200000e000f */
[----:B------:R-:W-:-:S04]  /*12d0*/  IMAD.X R43, RZ, RZ, R11, P3 ;  /* 0x000000ffff2b7224 */ /* 0x000fc800018e060b */
[----:B------:R-:W-:Y:S02]  /*12e0*/  VOTE.ALL P0, P0 ;  /* 0x0000000000ff7806 */ /* 0x000fe40000000000 */
[----:B0-----:R-:W-:-:S05]  /*12f0*/  SEL R16, R16, RZ, !P2 ;  /* 0x000000ff10107207 */ /* 0x001fca0005000000 */
[----:B------:R-:W-:-:S07]  /*1300*/  IMAD.IADD R40, R41, 0x1, R16 ;  /* 0x0000000129287824 */ /* 0x000fce00078e0210 */
.L_x_46:
[----:B------:R-:W-:Y:S05]  /*1310*/  @!P0 BRA `(.L_x_10) ;  /* 0x0000000000cc8947 */ /* 0x000fea0003800000 */
[----:B------:R-:W-:-:S07]  /*1320*/  IMAD.MOV.U32 R11, RZ, RZ, 0x1de ;  /* 0x000001deff0b7424 */ /* 0x000fce00078e00ff */
.L_x_16:
[----:B------:R-:W-:-:S05]  /*1330*/  IMAD.WIDE R14, R18, 0x8, R42 ;  /* 0x00000008120e7825 */ /* 0x000fca00078e022a */
[----:B------:R-:W2:Y:S01]  /*1340*/  LD.E.64.STRONG.GPU R12, desc[UR12][R14.64+-0x100] ;  /* 0xffff000c0e0c7980 */ /* 0x000ea2000c10fb00 */
[----:B------:R-:W-:Y:S05]  /*1350*/  YIELD ;  /* 0x0000000000007946 */ /* 0x000fea0003800000 */
[----:B------:R-:W-:Y:S01]  /*1360*/  UMOV UR5, 0xffffffff ;  /* 0xffffffff00057882 */ /* 0x000fe20000000000 */
[----:B------:R-:W-:Y:S02]  /*1370*/  SHF.R.U32.HI R11, RZ, 0x1, R11 ;  /* 0x00000001ff0b7819 */ /* 0x000fe4000001160b */
[----:B--2---:R-:W-:Y:S01]  /*1380*/  ISETP.NE.AND P0, PT, R12, 0x63, PT ;  /* 0x000000630c00780c */ /* 0x004fe20003f05270 */
[----:B------:R-:W-:-:S12]  /*1390*/  BRA.DIV UR5, `(.L_x_11) ;  /* 0x0000003205287947 */ /* 0x000fd8000b800000 */
[----:B------:R-:W-:-:S13]  /*13a0*/  VOTE.ANY P0, !P0 ;  /* 0x0000000000ff7806 */ /* 0x000fda0004000100 */
.L_x_49:
[----:B------:R-:W-:Y:S05]  /*13b0*/  @!P0 BRA `(.L_x_12) ;  /* 0x0000000000248947 */ /* 0x000fea0003800000 */
[----:B------:R-:W-:-:S07]  /*13c0*/  IMAD.MOV.U32 R16, RZ, RZ, R11 ;  /* 0x000000ffff107224 */ /* 0x000fce00078e000b */
.L_x_14:
[----:B------:R-:W-:Y:S05]  /*13d0*/  NANOSLEEP R16 ;  /* 0x000000100000735d */ /* 0x000fea0003800000 */
[----:B------:R-:W2:Y:S01]  /*13e0*/  LD.E.64.STRONG.GPU R12, desc[UR12][R14.64+-0x100] ;  /* 0xffff000c0e0c7980 */ /* 0x000ea2000c10fb00 */
[----:B------:R-:W-:Y:S01]  /*13f0*/  UMOV UR5, 0xffffffff ;  /* 0xffffffff00057882 */ /* 0x000fe20000000000 */
[----:B------:R-:W-:Y:S02]  /*1400*/  SHF.R.U32.HI R16, RZ, 0x1, R16 ;  /* 0x00000001ff107819 */ /* 0x000fe40000011610 */
[----:B--2---:R-:W-:Y:S01]  /*1410*/  ISETP.NE.AND P0, PT, R12, 0x63, PT ;  /* 0x000000630c00780c */ /* 0x004fe20003f05270 */
[----:B------:R-:W-:-:S12]  /*1420*/  BRA.DIV UR5, `(.L_x_13) ;  /* 0x0000003205247947 */ /* 0x000fd8000b800000 */
[----:B------:R-:W-:-:S13]  /*1430*/  VOTE.ANY P0, !P0 ;  /* 0x0000000000ff7806 */ /* 0x000fda0004000100 */
.L_x_52:
[----:B------:R-:W-:Y:S05]  /*1440*/  @P0 BRA `(.L_x_14) ;  /* 0xfffffffc00e00947 */ /* 0x000fea000383ffff */
.L_x_12:
[----:B------:R-:W-:Y:S01]  /*1450*/  UMOV UR5, 0xffffffff ;  /* 0xffffffff00057882 */ /* 0x000fe20000000000 */
[----:B------:R-:W-:Y:S02]  /*1460*/  ISETP.NE.AND P0, PT, R12, 0x65, PT ;  /* 0x000000650c00780c */ /* 0x000fe40003f05270 */
[----:B------:R-:W-:Y:S11]  /*1470*/  BRA.DIV UR5, `(.L_x_15) ;  /* 0x0000003205307947 */ /* 0x000ff6000b800000 */
[----:B------:R-:W-:Y:S01]  /*1480*/  VOTE.ANY R10, PT, !P0 ;  /* 0x00000000000a7806 */ /* 0x000fe200040e0100 */
[----:B------:R-:W-:-:S03]  /*1490*/  VIADD R18, R18, 0xffffffe0 ;  /* 0xffffffe012127836 */ /* 0x000fc60000000000 */
[----:B------:R-:W-:-:S05]  /*14a0*/  LOP3.LUT R10, R10, 0x80000000, R8, 0xec, !PT ;  /* 0x800000000a0a7812 */ /* 0x000fca00078eec08 */
[----:B------:R-:W-:-:S05]  /*14b0*/  VIADD R15, R10, 0xffffffff ;  /* 0xffffffff0a0f7836 */ /* 0x000fca0000000000 */
[----:B------:R-:W-:-:S06]  /*14c0*/  LOP3.LUT R15, R10, R15, RZ, 0xc, !PT ;  /* 0x0000000f0a0f7212 */ /* 0x000fcc00078e0cff */
        /* <DEDUP_REMOVED lines=17> */
[----:B------:R-:W-:-:S03]  /*15e0*/  ISETP.NE.AND P0, PT, R12, 0x65, PT ;  /* 0x000000650c00780c */ /* 0x000fc60003f05270 */
[----:B------:R-:W-:-:S05]  /*15f0*/  IMAD.IADD R41, R13, 0x1, R16 ;  /* 0x000000010d297824 */ /* 0x000fca00078e0210 */
[----:B------:R-:W0:Y:S05]  /*1600*/  SHFL.DOWN PT, R16, R41, 0x10, R15 ;  /* 0x0a00000029107989 */ /* 0x000e2a00000e000f */
[----:B------:R-:W-:Y:S02]  /*1610*/  VOTE.ALL P0, P0 ;  /* 0x0000000000ff7806 */ /* 0x000fe40000000000 */
[----:B0-----:R-:W-:-:S04]  /*1620*/  SEL R16, R16, RZ, !P2 ;  /* 0x000000ff10107207 */ /* 0x001fc80005000000 */
[----:B------:R-:W-:-:S07]  /*1630*/  IADD3 R40, PT, PT, R41, R16, R40 ;  /* 0x0000001029287210 */ /* 0x000fce0007ffe028 */
.L_x_61:
[----:B------:R-:W-:Y:S05]  /*1640*/  @P0 BRA `(.L_x_16) ;  /* 0xfffffffc00380947 */ /* 0x000fea000383ffff */
.L_x_10:
[----:B------:R-:W-:Y:S01]  /*1650*/  ISETP.NE.AND P0, PT, R37, RZ, PT ;  /* 0x000000ff2500720c */ /* 0x000fe20003f05270 */
[----:B------:R-:W0:Y:S01]  /*1660*/  @!P1 S2R R11, SR_CgaCtaId ;  /* 0x00000000000b9919 */ /* 0x000e220000008800 */
[----:B------:R-:W-:Y:S01]  /*1670*/  @!P1 MOV R10, 0x400 ;  /* 0x00000400000a9802 */ /* 0x000fe20000000f00 */
[----:B------:R-:W-:Y:S02]  /*1680*/  @!P1 IMAD.IADD R9, R9, 0x1, R40 ;  /* 0x0000000109099824 */ /* 0x000fe400078e0228 */
[----:B------:R-:W-:Y:S02]  /*1690*/  @!P1 IMAD.MOV.U32 R8, RZ, RZ, 0x65 ;  /* 0x00000065ff089424 */ /* 0x000fe400078e00ff */
[----:B------:R-:W-:-:S03]  /*16a0*/  IMAD.MOV.U32 R38, RZ, RZ, R17 ;  /* 0x000000ffff267224 */ /* 0x000fc600078e0011 */
[----:B------:R1:W-:Y:S03]  /*16b0*/  @!P1 ST.E.64.STRONG.GPU desc[UR12][R44.64+0x100], R8 ;  /* 0x000100082c009985 */ /* 0x0003e6000c10fb0c */
[----:B------:R-:W-:Y:S01]  /*16c0*/  @!P0 MOV R12, 0x400 ;  /* 0x00000400000c8802 */ /* 0x000fe20000000f00 */
[----:B------:R-:W2:Y:S01]  /*16d0*/  @!P0 S2R R13, SR_CgaCtaId ;  /* 0x00000000000d8919 */ /* 0x000ea20000008800 */
[----:B------:R-:W-:Y:S01]  /*16e0*/  @!P0 IMAD.MOV.U32 R38, RZ, RZ, R40 ;  /* 0x000000ffff268224 */ /* 0x000fe200078e0028 */
[----:B0-----:R-:W-:-:S05]  /*16f0*/  @!P1 LEA R10, R11, R10, 0x18 ;  /* 0x0000000a0b0a9211 */ /* 0x001fca00078ec0ff */
[----:B------:R1:W-:Y:S04]  /*1700*/  @!P1 STS [R10+0x8], R9 ;  /* 0x000008090a009388 */ /* 0x0003e80000000800 */
[----:B------:R1:W-:Y:S01]  /*1710*/  @!P1 STS [R10+0x4], R40 ;  /* 0x000004280a009388 */ /* 0x0003e20000000800 */
[----:B--2---:R-:W-:-:S05]  /*1720*/  @!P0 LEA R13, R13, R12, 0x18 ;  /* 0x0000000c0d0d8211 */ /* 0x004fca00078ec0ff */
[----:B------:R1:W-:Y:S02]  /*1730*/  @!P0 STS [R13+0x54], R40 ;  /* 0x000054280d008388 */ /* 0x0003e40000000800 */
.L_x_4:
[----:B------:R-:W-:Y:S05]  /*1740*/  WARPSYNC.ALL ;  /* 0x0000000000007948 */ /* 0x000fea0003800000 */
[----:B------:R-:W0:Y:S08]  /*1750*/  S2UR UR7, SR_CgaCtaId ;  /* 0x00000000000779c3 */ /* 0x000e300000008800 */
[----:B------:R-:W-:Y:S01]  /*1760*/  BAR.SYNC.DEFER_BLOCKING 0x0 ;  /* 0x0000000000007b1d */ /* 0x000fe20000010000 */
[----:B------:R-:W-:-:S05]  /*1770*/  ISETP.NE.AND P0, PT, R35, RZ, PT ;  /* 0x000000ff2300720c */ /* 0x000fca0003f05270 */
[----:B------:R-:W-:Y:S02]  /*1780*/  UMOV UR5, 0x400 ;  /* 0x0000040000057882 */ /* 0x000fe40000000000 */
[----:B0-----:R-:W-:-:S09]  /*1790*/  ULEA UR5, UR7, UR5, 0x18 ;  /* 0x0000000507057291 */ /* 0x001fd2000f8ec0ff */
[----:B-1----:R-:W0:Y:S02]  /*17a0*/  LDS R8, [UR5+0x54] ;  /* 0x00005405ff087984 */ /* 0x002e240008000800 */
[----:B0-----:R-:W-:-:S05]  /*17b0*/  SEL R9, R8, RZ, P0 ;  /* 0x000000ff08097207 */ /* 0x001fca0000000000 */
[----:B------:R-:W-:-:S07]  /*17c0*/  IMAD.IADD R38, R9, 0x1, R38 ;  /* 0x0000000109267824 */ /* 0x000fce00078e0226 */
.L_x_3:
[----:B------:R-:W-:Y:S05]  /*17d0*/  BSYNC.RECONVERGENT B0 ;  /* 0x0000000000007941 */ /* 0x000fea0003800200 */
.L_x_1:
[----:B------:R-:W-:Y:S01]  /*17e0*/  IMAD.IADD R32, R32, 0x1, R38 ;  /* 0x0000000120207824 */ /* 0x000fe200078e0226 */
[----:B------:R-:W-:Y:S03]  /*17f0*/  BAR.SYNC.DEFER_BLOCKING 0x0 ;  /* 0x0000000000007b1d */ /* 0x000fe60000010000 */
[----:B------:R-:W-:-:S03]  /*1800*/  IMAD.IADD R29, R29, 0x1, R32 ;  /* 0x000000011d1d7824 */ /* 0x000fc600078e0220 */
[----:B------:R-:W1:Y:S01]  /*1810*/  LDCU.64 UR8, c[0x0][0x388] ;  /* 0x00007100ff0877ac */ /* 0x000e620008000a00 */
[----:B------:R-:W-:-:S04]  /*1820*/  IMAD.IADD R28, R28, 0x1, R29 ;  /* 0x000000011c1c7824 */ /* 0x000fc800078e021d */
[----:B------:R-:W-:-:S04]  /*1830*/  IMAD.IADD R27, R27, 0x1, R28 ;  /* 0x000000011b1b7824 */ /* 0x000fc800078e021c */
[----:B------:R-:W-:-:S04]  /*1840*/  IMAD.IADD R26, R26, 0x1, R27 ;  /* 0x000000011a1a7824 */ /* 0x000fc800078e021b */
[----:B------:R-:W-:-:S04]  /*1850*/  IMAD.IADD R25, R25, 0x1, R26 ;  /* 0x0000000119197824 */ /* 0x000fc800078e021a */
[----:B------:R-:W-:Y:S01]  /*1860*/  IMAD.IADD R24, R24, 0x1, R25 ;  /* 0x0000000118187824 */ /* 0x000fe200078e0219 */
[----:B------:R-:W-:Y:S03]  /*1870*/  STS [R33], R38 ;  /* 0x0000002621007388 */ /* 0x000fe60000000800 */
[----:B------:R-:W-:Y:S01]  /*1880*/  IMAD.IADD R23, R23, 0x1, R24 ;  /* 0x0000000117177824 */ /* 0x000fe200078e0218 */
[----:B------:R-:W-:Y:S03]  /*1890*/  STS [R33+0x4], R32 ;  /* 0x0000042021007388 */ /* 0x000fe60000000800 */
        /* <DEDUP_REMOVED lines=19> */
[----:B------:R-:W-:Y:S04]  /*19d0*/  STS [R33+0x2c], R20 ;  /* 0x00002c1421007388 */ /* 0x000fe80000000800 */
[----:B------:R-:W-:Y:S04]  /*19e0*/  STS [R33+0x30], R7 ;  /* 0x0000300721007388 */ /* 0x000fe80000000800 */
[----:B------:R-:W-:Y:S04]  /*19f0*/  STS [R33+0x34], R6 ;  /* 0x0000340621007388 */ /* 0x000fe80000000800 */
[----:B------:R-:W-:Y:S04]  /*1a00*/  STS [R33+0x38], R5 ;  /* 0x0000380521007388 */ /* 0x000fe80000000800 */
[----:B------:R-:W-:Y:S04]  /*1a10*/  STS [R33+0x3c], R4 ;  /* 0x00003c0421007388 */ /* 0x000fe80000000800 */
[----:B------:R-:W-:Y:S04]  /*1a20*/  STS [R33+0x40], R3 ;  /* 0x0000400321007388 */ /* 0x000fe80000000800 */
[----:B------:R1:W-:Y:S04]  /*1a30*/  STS [R33+0x44], R2 ;  /* 0x0000440221007388 */ /* 0x0003e80000000800 */
[----:B------:R-:W-:Y:S01]  /*1a40*/  STS [R33+0x48], R0 ;  /* 0x0000480021007388 */ /* 0x000fe20000000800 */
[----:B------:R-:W-:-:S03]  /*1a50*/  NOP ;  /* 0x0000000000007918 */ /* 0x000fc60000000000 */
[----:B0-----:R-:W0:Y:S01]  /*1a60*/  LDS R9, [R34] ;  /* 0x0000000022097984 */ /* 0x001e220000000800 */
[----:B-1----:R-:W-:-:S03]  /*1a70*/  IADD3 R2, P0, PT, R31, UR8, RZ ;  /* 0x000000081f027c10 */ /* 0x002fc6000ff1e0ff */
[----:B------:R-:W1:Y:S01]  /*1a80*/  LDS R7, [R34+0x80] ;  /* 0x0000800022077984 */ /* 0x000e620000000800 */
[----:B------:R-:W-:-:S03]  /*1a90*/  IADD3.X R3, PT, PT, R30, UR9, RZ, P0, !PT ;  /* 0x000000091e037c10 */ /* 0x000fc600087fe4ff */
[----:B------:R-:W2:Y:S04]  /*1aa0*/  LDS R11, [R34+0x100] ;  /* 0x00010000220b7984 */ /* 0x000ea80000000800 */
[----:B------:R-:W3:Y:S04]  /*1ab0*/  LDS R13, [R34+0x180] ;  /* 0x00018000220d7984 */ /* 0x000ee80000000800 */
[----:B------:R-:W4:Y:S04]  /*1ac0*/  LDS R5, [R34+0x200] ;  /* 0x0002000022057984 */ /* 0x000f280000000800 */
[----:B------:R-:W5:Y:S04]  /*1ad0*/  LDS R15, [R34+0x280] ;  /* 0x00028000220f7984 */ /* 0x000f680000000800 */
        /* <DEDUP_REMOVED lines=13> */
[----:B0-----:R-:W-:Y:S04]  /*1bb0*/  STG.E desc[UR12][R2.64], R9 ;  /* 0x0000000902007986 */ /* 0x001fe8000c10190c */
[----:B-1----:R-:W-:Y:S04]  /*1bc0*/  STG.E desc[UR12][R2.64+0x80], R7 ;  /* 0x0000800702007986 */ /* 0x002fe8000c10190c */
[----:B--2---:R-:W-:Y:S04]  /*1bd0*/  STG.E desc[UR12][R2.64+0x100], R11 ;  /* 0x0001000b02007986 */ /* 0x004fe8000c10190c */
[----:B---3--:R-:W-:Y:S04]  /*1be0*/  STG.E desc[UR12][R2.64+0x180], R13 ;  /* 0x0001800d02007986 */ /* 0x008fe8000c10190c */
[----:B----4-:R-:W-:Y:S04]  /*1bf0*/  STG.E desc[UR12][R2.64+0x200], R5 ;  /* 0x0002000502007986 */ /* 0x010fe8000c10190c */
[----:B-----5:R-:W-:Y:S04]  /*1c00*/  STG.E desc[UR12][R2.64+0x280], R15 ;  /* 0x0002800f02007986 */ /* 0x020fe8000c10190c */
[----:B------:R-:W-:Y:S04]  /*1c10*/  STG.E desc[UR12][R2.64+0x300], R17 ;  /* 0x0003001102007986 */ /* 0x000fe8000c10190c */
        /* <DEDUP_REMOVED lines=11> */
[----:B------:R-:W-:Y:S01]  /*1cd0*/  STG.E desc[UR12][R2.64+0x900], R43 ;  /* 0x0009002b02007986 */ /* 0x000fe2000c10190c */
[----:B------:R-:W-:Y:S05]  /*1ce0*/  EXIT ;  /* 0x000000000000794d */ /* 0x000fea0003800000 */
.L_x_0:
[----:B------:R-:W-:-:S04]  /*1cf0*/  ISETP.NE.U32.AND P0, PT, RZ, UR7, PT ;  /* 0x00000007ff007c0c */ /* 0x000fc8000bf05070 */
[----:B------:R-:W-:-:S13]  /*1d00*/  ISETP.NE.AND.EX P0, PT, RZ, UR4, PT, P0 ;  /* 0x00000004ff007c0c */ /* 0x000fda000bf05300 */
[----:B------:R-:W-:Y:S05]  /*1d10*/  @!P0 EXIT ;  /* 0x000000000000894d */ /* 0x000fea0003800000 */
[----:B------:R-:W0:Y:S02]  /*1d20*/  LDCU.64 UR4, c[0x0][0x380] ;  /* 0x00007000ff0477ac */ /* 0x000e240008000a00 */
[----:B0-----:R-:W-:-:S06]  /*1d30*/  UIMAD.WIDE UR4, UR6, 0x7b80, UR4 ;  /* 0x00007b80060478a5 */ /* 0x001fcc000f8e0204 */
[----:B------:R-:W-:Y:S02]  /*1d40*/  IMAD.U32 R2, RZ, RZ, UR4 ;  /* 0x00000004ff027e24 */ /* 0x000fe4000f8e00ff */
[----:B------:R-:W-:-:S05]  /*1d50*/  IMAD.U32 R3, RZ, RZ, UR5 ;  /* 0x00000005ff037e24 */ /* 0x000fca000f8e00ff */
[----:B------:R0:W2:Y:S01]  /*1d60*/  LD.E.STRONG.SM R5, desc[UR12][R2.64] ;  /* 0x0000000c02057980 */ /* 0x0000a2000c10b900 */
[----:B------:R-:W3:Y:S02]  /*1d70*/  S2R R31, SR_TID.X ;  /* 0x00000000001f7919 */ /* 0x000ee40000002100 */
[C---:B---3--:R-:W-:Y:S02]  /*1d80*/  LOP3.LUT R0, R31.reuse, 0x1f, RZ, 0xc0, !PT ;  /* 0x0000001f1f007812 */ /* 0x048fe400078ec0ff */
[----:B------:R-:W-:-:S05]  /*1d90*/  LOP3.LUT R7, R31, 0x3e0, RZ, 0xc0, !PT ;  /* 0x000003e01f077812 */ /* 0x000fca00078ec0ff */
[----:B------:R-:W-:-:S04]  /*1da0*/  IMAD R33, R7, 0x13, R0 ;  /* 0x0000001307217824 */ /* 0x000fc800078e0200 */
[C---:B------:R-:W-:Y:S01]  /*1db0*/  VIADD R0, R33.reuse, 0x20 ;  /* 0x0000002021007836 */ /* 0x040fe20000000000 */
[C---:B------:R-:W-:Y:S01]  /*1dc0*/  ISETP.GE.U32.AND P1, PT, R33.reuse, UR7, PT ;  /* 0x0000000721007c0c */ /* 0x040fe2000bf26070 */
[C---:B------:R-:W-:Y:S01]  /*1dd0*/  VIADD R4, R33.reuse, 0x40 ;  /* 0x0000004021047836 */ /* 0x040fe20000000000 */
[C---:B0-----:R-:W-:Y:S01]  /*1de0*/  LEA R2, P0, R33.reuse, UR4, 0x2 ;  /* 0x0000000421027c11 */ /* 0x041fe2000f8010ff */
[C---:B------:R-:W-:Y:S01]  /*1df0*/  VIADD R3, R33.reuse, 0xa0 ;  /* 0x000000a021037836 */ /* 0x040fe20000000000 */
[----:B------:R-:W-:Y:S01]  /*1e00*/  ISETP.GE.U32.AND P2, PT, R0, UR7, PT ;  /* 0x0000000700007c0c */ /* 0x000fe2000bf46070 */
[C---:B------:R-:W-:Y:S01]  /*1e10*/  VIADD R0, R33.reuse, 0x80 ;  /* 0x0000008021007836 */ /* 0x040fe20000000000 */
[----:B------:R-:W-:Y:S01]  /*1e20*/  ISETP.GE.U32.AND P3, PT, R4, UR7, PT ;  /* 0x0000000704007c0c */ /* 0x000fe2000bf66070 */
[----:B------:R-:W-:Y:S01]  /*1e30*/  VIADD R6, R33, 0x60 ;  /* 0x0000006021067836 */ /* 0x000fe20000000000 */
[----:B------:R-:W-:Y:S01]  /*1e40*/  ISETP.GE.U32.AND P6, PT, R3, UR7, PT ;  /* 0x0000000703007c0c */ /* 0x000fe2000bfc6070 */
[----:B------:R-:W-:Y:S01]  /*1e50*/  IMAD.X R3, RZ, RZ, UR5, P0 ;  /* 0x00000005ff037e24 */ /* 0x000fe200080e06ff */
[----:B------:R-:W-:Y:S01]  /*1e60*/  ISETP.GE.U32.AND P5, PT, R0, UR7, PT ;  /* 0x0000000700007c0c */ /* 0x000fe2000bfa6070 */
[C---:B------:R-:W-:Y:S01]  /*1e70*/  VIADD R0, R33.reuse, 0xc0 ;  /* 0x000000c021007836 */ /* 0x040fe20000000000 */
[----:B------:R-:W-:Y:S01]  /*1e80*/  ISETP.GE.U32.AND P4, PT, R6, UR7, PT ;  /* 0x0000000706007c0c */ /* 0x000fe2000bf86070 */
[----:B------:R-:W-:-:S03]  /*1e90*/  VIADD R4, R33, 0x140 ;  /* 0x0000014021047836 */ /* 0x000fc60000000000 */
[----:B------:R-:W-:Y:S01]  /*1ea0*/  ISETP.GE.U32.AND P0, PT, R0, UR7, PT ;  /* 0x0000000700007c0c */ /* 0x000fe2000bf06070 */
[C---:B------:R-:W-:Y:S02]  /*1eb0*/  VIADD R0, R33.reuse, 0xe0 ;  /* 0x000000e021007836 */ /* 0x040fe40000000000 */
[C---:B------:R-:W-:Y:S02]  /*1ec0*/  VIADD R37, R33.reuse, 0x100 ;  /* 0x0000010021257836 */ /* 0x040fe40000000000 */
[C---:B------:R-:W-:Y:S02]  /*1ed0*/  VIADD R36, R33.reuse, 0x120 ;  /* 0x0000012021247836 */ /* 0x040fe40000000000 */
[C---:B------:R-:W-:Y:S02]  /*1ee0*/  VIADD R35, R33.reuse, 0x1c0 ;  /* 0x000001c021237836 */ /* 0x040fe40000000000 */
[----:B------:R-:W-:Y:S02]  /*1ef0*/  VIADD R34, R33, 0x220 ;  /* 0x0000022021227836 */ /* 0x000fe40000000000 */
[----:B--2---:R-:W-:-:S02]  /*1f00*/  IMAD.MOV.U32 R7, RZ, RZ, R5 ;  /* 0x000000ffff077224 */ /* 0x004fc400078e0005 */
[----:B------:R-:W2:Y:S01]  /*1f10*/  @!P1 LD.E.STRONG.SM R5, desc[UR12][R2.64] ;  /* 0x0000000c02059980 */ /* 0x000ea2000c10b900 */
[----:B------:R-:W-:Y:S01]  /*1f20*/  ISETP.GE.U32.AND P1, PT, R0, UR7, PT ;  /* 0x0000000700007c0c */ /* 0x000fe2000bf26070 */
[--C-:B------:R-:W-:Y:S02]  /*1f30*/  IMAD.MOV.U32 R9, RZ, RZ, R7.reuse ;  /* 0x000000ffff097224 */ /* 0x100fe400078e0007 */
[--C-:B------:R-:W-:Y:S02]  /*1f40*/  IMAD.MOV.U32 R11, RZ, RZ, R7.reuse ;  /* 0x000000ffff0b7224 */ /* 0x100fe400078e0007 */
[--C-:B------:R-:W-:Y:S02]  /*1f50*/  IMAD.MOV.U32 R15, RZ, RZ, R7.reuse ;  /* 0x000000ffff0f7224 */ /* 0x100fe400078e0007 */
[--C-:B------:R-:W-:Y:S01]  /*1f60*/  IMAD.MOV.U32 R17, RZ, RZ, R7.reuse ;  /* 0x000000ffff117224 */ /* 0x100fe200078e0007 */
[----:B------:R-:W3:Y:S01]  /*1f70*/  @!P2 LD.E.STRONG.SM R9, desc[UR12][R2.64+0x80] ;  /* 0x0000800c0209a980 */ /* 0x000ee2000c10b900 */
[----:B------:R-:W-:Y:S01]  /*1f80*/  VIADD R0, R33, 0x160 ;  /* 0x0000016021007836 */ /* 0x000fe20000000000 */
[----:B------:R-:W-:Y:S01]  /*1f90*/  ISETP.GE.U32.AND P2, PT, R4, UR7, PT ;  /* 0x0000000704007c0c */ /* 0x000fe2000bf46070 */
[--C-:B------:R-:W-:Y:S01]  /*1fa0*/  IMAD.MOV.U32 R13, RZ, RZ, R7.reuse ;  /* 0x000000ffff0d7224 */ /* 0x100fe200078e0007 */
[----:B------:R-:W4:Y:S01]  /*1fb0*/  @!P3 LD.E.STRONG.SM R11, desc[UR12][R2.64+0x100] ;  /* 0x0001000c020bb980 */ /* 0x000f22000c10b900 */
[----:B------:R-:W-:Y:S01]  /*1fc0*/  IMAD.MOV.U32 R19, RZ, RZ, R7 ;  /* 0x000000ffff137224 */ /* 0x000fe200078e0007 */
[----:B------:R-:W-:-:S02]  /*1fd0*/  ISETP.GE.U32.AND P3, PT, R0, UR7, PT ;  /* 0x0000000700007c0c */ /* 0x000fc4000bf66070 */
[----:B------:R-:W4:Y:S01]  /*1fe0*/  @!P5 LD.E.STRONG.SM R15, desc[UR12][R2.64+0x200] ;  /* 0x0002000c020fd980 */ /* 0x000f22000c10b900 */
[----:B------:R-:W-:-:S03]  /*1ff0*/  ISETP.GE.U32.AND P5, PT, R37, UR7, PT ;  /* 0x0000000725007c0c */ /* 0x000fc6000bfa6070 */
[----:B------:R-:W4:Y:S01]  /*2000*/  @!P6 LD.E.STRONG.SM R17, desc[UR12][R2.64+0x280] ;  /* 0x0002800c0211e980 */ /* 0x000f22000c10b900 */
[----:B------:R-:W-:Y:S01]  /*2010*/  ISETP.GE.U32.AND P6, PT, R36, UR7, PT ;  /* 0x0000000724007c0c */ /* 0x000fe2000bfc6070 */
[C---:B------:R-:W-:Y:S02]  /*2020*/  VIADD R4, R33.reuse, 0x180 ;  /* 0x0000018021047836 */ /* 0x040fe40000000000 */
[----:B------:R-:W-:Y:S01]  /*2030*/  VIADD R0, R33, 0x1a0 ;  /* 0x000001a021007836 */ /* 0x000fe20000000000 */
[----:B------:R-:W4:Y:S01]  /*2040*/  @!P4 LD.E.STRONG.SM R13, desc[UR12][R2.64+0x180] ;  /* 0x0001800c020dc980 */ /* 0x000f22000c10b900 */
[--C-:B------:R-:W-:Y:S01]  /*2050*/  IMAD.MOV.U32 R21, RZ, RZ, R7.reuse ;  /* 0x000000ffff157224 */ /* 0x100fe200078e0007 */
[----:B------:R-:W-:Y:S01]  /*2060*/  ISETP.GE.U32.AND P4, PT, R4, UR7, PT ;  /* 0x0000000704007c0c */ /* 0x000fe2000bf86070 */
[--C-:B------:R-:W-:Y:S01]  /*2070*/  IMAD.MOV.U32 R23, RZ, RZ, R7.reuse ;  /* 0x000000ffff177224 */ /* 0x100fe200078e0007 */
[----:B------:R-:W4:Y:S01]  /*2080*/  @!P0 LD.E.STRONG.SM R19, desc[UR12][R2.64+0x300] ;  /* 0x0003000c02138980 */ /* 0x000f22000c10b900 */
[----:B------:R-:W-:Y:S01]  /*2090*/  ISETP.GE.U32.AND P0, PT, R0, UR7, PT ;  /* 0x0000000700007c0c */ /* 0x000fe2000bf06070 */
[----:B------:R-:W-:-:S02]  /*20a0*/  IMAD.MOV.U32 R25, RZ, RZ, R7 ;  /* 0x000000ffff197224 */ /* 0x000fc400078e0007 */
[--C-:B------:R-:W-:Y:S01]  /*20b0*/  IMAD.MOV.U32 R27, RZ, RZ, R7.reuse ;  /* 0x000000ffff1b7224 */ /* 0x100fe200078e0007 */
[----:B------:R-:W4:Y:S01]  /*20c0*/  @!P1 LD.E.STRONG.SM R21, desc[UR12][R2.64+0x380] ;  /* 0x0003800c02159980 */ /* 0x000f22000c10b900 */
[----:B------:R-:W-:Y:S02]  /*20d0*/  IMAD.MOV.U32 R29, RZ, RZ, R7 ;  /* 0x000000ffff1d7224 */ /* 0x000fe400078e0007 */
[C---:B------:R-:W-:Y:S01]  /*20e0*/  VIADD R4, R33.reuse, 0x1e0 ;  /* 0x000001e021047836 */ /* 0x040fe20000000000 */
[----:B------:R-:W4:Y:S01]  /*20f0*/  @!P5 LD.E.STRONG.SM R23, desc[UR12][R2.64+0x400] ;  /* 0x0004000c0217d980 */ /* 0x000f22000c10b900 */
[C---:B------:R-:W-:Y:S02]  /*2100*/  VIADD R0, R33.reuse, 0x200 ;  /* 0x0000020021007836 */ /* 0x040fe40000000000 */
[----:B------:R-:W-:Y:S01]  /*2110*/  VIADD R33, R33, 0x240 ;  /* 0x0000024021217836 */ /* 0x000fe20000000000 */
[----:B------:R-:W4:Y:S01]  /*2120*/  @!P6 LD.E.STRONG.SM R25, desc[UR12][R2.64+0x480] ;  /* 0x0004800c0219e980 */ /* 0x000f22000c10b900 */
[----:B------:R-:W-:-:S02]  /*2130*/  ISETP.GE.U32.AND P1, PT, R4, UR7, PT ;  /* 0x0000000704007c0c */ /* 0x000fc4000bf26070 */
[----:B------:R-:W-:Y:S01]  /*2140*/  ISETP.GE.U32.AND P5, PT, R0, UR7, PT ;  /* 0x0000000700007c0c */ /* 0x000fe2000bfa6070 */
[----:B------:R-:W4:Y:S01]  /*2150*/  @!P2 LD.E.STRONG.SM R27, desc[UR12][R2.64+0x500] ;  /* 0x0005000c021ba980 */ /* 0x000f22000c10b900 */
[----:B------:R-:W-:Y:S02]  /*2160*/  ISETP.GE.U32.AND P6, PT, R35, UR7, PT ;  /* 0x0000000723007c0c */ /* 0x000fe4000bfc6070 */
[----:B------:R-:W-:Y:S01]  /*2170*/  ISETP.GE.U32.AND P2, PT, R34, UR7, PT ;  /* 0x0000000722007c0c */ /* 0x000fe2000bf46070 */
[----:B------:R-:W4:Y:S01]  /*2180*/  @!P3 LD.E.STRONG.SM R29, desc[UR12][R2.64+0x580] ;  /* 0x0005800c021db980 */ /* 0x000f22000c10b900 */
[----:B------:R-:W-:Y:S01]  /*2190*/  ISETP.GE.U32.AND P3, PT, R33, UR7, PT ;  /* 0x0000000721007c0c */ /* 0x000fe2000bf66070 */
[--C-:B------:R-:W-:Y:S02]  /*21a0*/  IMAD.MOV.U32 R41, RZ, RZ, R7.reuse ;  /* 0x000000ffff297224 */ /* 0x100fe400078e0007 */
[--C-:B------:R-:W-:Y:S02]  /*21b0*/  IMAD.MOV.U32 R43, RZ, RZ, R7.reuse ;  /* 0x000000ffff2b7224 */ /* 0x100fe400078e0007 */
[----:B------:R-:W-:-:S02]  /*21c0*/  IMAD.MOV.U32 R45, RZ, RZ, R7 ;  /* 0x000000ffff2d7224 */ /* 0x000fc400078e0007 */
[--C-:B------:R-:W-:Y:S01]  /*21d0*/  IMAD.MOV.U32 R0, RZ, RZ, R7.reuse ;  /* 0x000000ffff007224 */ /* 0x100fe200078e0007 */
[----:B------:R-:W4:Y:S01]  /*21e0*/  @!P4 LD.E.STRONG.SM R41, desc[UR12][R2.64+0x600] ;  /* 0x0006000c0229c980 */ /* 0x000f22000c10b900 */
[--C-:B------:R-:W-:Y:S02]  /*21f0*/  IMAD.MOV.U32 R4, RZ, RZ, R7.reuse ;  /* 0x000000ffff047224 */ /* 0x100fe400078e0007 */
[----:B------:R-:W-:Y:S01]  /*2200*/  IMAD.MOV.U32 R6, RZ, RZ, R7 ;  /* 0x000000ffff067224 */ /* 0x000fe200078e0007 */
[----:B------:R-:W4:Y:S04]  /*2210*/  @!P0 LD.E.STRONG.SM R43, desc[UR12][R2.64+0x680] ;  /* 0x0006800c022b8980 */ /* 0x000f28000c10b900 */
[----:B------:R-:W4:Y:S04]  /*2220*/  @!P6 LD.E.STRONG.SM R45, desc[UR12][R2.64+0x700] ;  /* 0x0007000c022de980 */ /* 0x000f28000c10b900 */
[----:B------:R-:W4:Y:S04]  /*2230*/  @!P1 LD.E.STRONG.SM R0, desc[UR12][R2.64+0x780] ;  /* 0x0007800c02009980 */ /* 0x000f28000c10b900 */
[----:B------:R-:W4:Y:S04]  /*2240*/  @!P5 LD.E.STRONG.SM R4, desc[UR12][R2.64+0x800] ;  /* 0x0008000c0204d980 */ /* 0x000f28000c10b900 */
[----:B------:R-:W4:Y:S04]  /*2250*/  @!P2 LD.E.STRONG.SM R6, desc[UR12][R2.64+0x880] ;  /* 0x0008800c0206a980 */ /* 0x000f28000c10b900 */
[----:B------:R-:W4:Y:S01]  /*2260*/  @!P3 LD.E.STRONG.SM R7, desc[UR12][R2.64+0x900] ;  /* 0x0009000c0207b980 */ /* 0x000f22000c10b900 */
[----:B------:R-:W0:Y:S01]  /*2270*/  S2R R39, SR_LANEID ;  /* 0x0000000000277919 */ /* 0x000e220000000000 */
[----:B------:R-:W1:Y:S01]  /*2280*/  S2UR UR5, SR_CgaCtaId ;  /* 0x00000000000579c3 */ /* 0x000e620000008800 */
[----:B------:R-:W-:Y:S01]  /*2290*/  SHF.R.U32.HI R40, RZ, 0x5, R31 ;  /* 0x00000005ff287819 */ /* 0x000fe2000001161f */
[----:B------:R-:W-:-:S02]  /*22a0*/  UMOV UR4, 0x400 ;  /* 0x0000040000047882 */ /* 0x000fc40000000000 */
[----:B-1----:R-:W-:Y:S02]  /*22b0*/  ULEA UR4, UR5, UR4, 0x18 ;  /* 0x0000000405047291 */ /* 0x002fe4000f8ec0ff */
[----:B0-----:R-:W-:-:S05]  /*22c0*/  IMAD R30, R40, 0x260, R39 ;  /* 0x00000260281e7824 */ /* 0x001fca00078e0227 */
[----:B------:R-:W-:-:S05]  /*22d0*/  LEA R30, R30, UR4, 0x2 ;  /* 0x000000041e1e7c11 */ /* 0x000fca000f8e10ff */
[----:B------:R-:W-:Y:S01]  /*22e0*/  IMAD R8, R39, 0x48, R30 ;  /* 0x0000004827087824 */ /* 0x000fe200078e021e */
[----:B------:R-:W-:Y:S01]  /*22f0*/  UISETP.NE.AND UP0, UPT, UR6, URZ, UPT ;  /* 0x000000ff0600728c */ /* 0x000fe2000bf05270 */
        /* <DEDUP_REMOVED lines=41> */
[----:B0-----:R-:W-:Y:S02]  /*2590*/  IADD3 R8, PT, PT, R28, R29, R32 ;  /* 0x0000001d1c087210 */ /* 0x001fe40007ffe020 */
[----:B------:R-:W-:Y:S02]  /*25a0*/  ISETP.NE.AND P1, PT, R39, 0x1f, PT ;  /* 0x0000001f2700780c */ /* 0x000fe40003f25270 */
[----:B------:R-:W-:Y:S02]  /*25b0*/  IADD3 R8, PT, PT, R26, R27, R8 ;  /* 0x0000001b1a087210 */ /* 0x000fe40007ffe008 */
[----:B------:R-:W-:Y:S02]  /*25c0*/  ISETP.NE.AND P2, PT, R40, 0xc, PT ;  /* 0x0000000c2800780c */ /* 0x000fe40003f45270 */
        /* <DEDUP_REMOVED lines=30> */
[----:B------:R-:W-:-:S03]  /*27b0*/  IMAD.IADD R11, R11, 0x1, R10 ;  /* 0x000000010b0b7824 */ /* 0x000fc600078e020a */
        /* <DEDUP_REMOVED lines=16> */
[----:B------:R-:W-:-:S04]  /*28c0*/  ISETP.NE.AND P0, PT, R40, 0x8, PT ;  /* 0x000000082800780c */ /* 0x000fc80003f05270 */
[----:B------:R-:W-:Y:S02]  /*28d0*/  SEL R8, R15, R8, !P0 ;  /* 0x000000080f087207 */ /* 0x000fe40004000000 */
[----:B------:R-:W-:Y:S02]  /*28e0*/  ISETP.NE.AND P0, PT, R40, 0xa, PT ;  /* 0x0000000a2800780c */ /* 0x000fe40003f05270 */
[----:B------:R-:W-:Y:S02]  /*28f0*/  SEL R8, R16, R8, !P1 ;  /* 0x0000000810087207 */ /* 0x000fe40004800000 */
[----:B------:R-:W-:Y:S02]  /*2900*/  ISETP.NE.AND P1, PT, R40, 0xb, PT ;  /* 0x0000000b2800780c */ /* 0x000fe40003f25270 */
[----:B------:R-:W-:Y:S02]  /*2910*/  SEL R8, R17, R8, !P0 ;  /* 0x0000000811087207 */ /* 0x000fe40004000000 */
[----:B------:R-:W-:-:S02]  /*2920*/  ISETP.GE.U32.AND P0, PT, R31, 0x20, PT ;  /* 0x000000201f00780c */ /* 0x000fc40003f06070 */
[----:B------:R-:W-:Y:S01]  /*2930*/  SEL R8, R18, R8, !P1 ;  /* 0x0000000812087207 */ /* 0x000fe20004800000 */
[----:B------:R-:W-:Y:S01]  /*2940*/  @!P2 IMAD.IADD R8, R19, 0x1, R18 ;  /* 0x000000011308a824 */ /* 0x000fe200078e0212 */
[----:B------:R-:W-:-:S04]  /*2950*/  ISETP.NE.AND P1, PT, R39, RZ, PT ;  /* 0x000000ff2700720c */ /* 0x000fc80003f25270 */
[----:B------:R-:W-:Y:S02]  /*2960*/  SEL R41, R41, RZ, P1 ;  /* 0x000000ff29297207 */ /* 0x000fe40000800000 */
[----:B------:R-:W-:-:S04]  /*2970*/  SEL R9, R8, RZ, P0 ;  /* 0x000000ff08097207 */ /* 0x000fc80000000000 */
[----:B-----5:R-:W-:Y:S01]  /*2980*/  IADD3 R9, PT, PT, R9, R41, R38 ;  /* 0x0000002909097210 */ /* 0x020fe20007ffe026 */
[----:B------:R-:W-:Y:S06]  /*2990*/  BRA `(.L_x_18) ;  /* 0x0000000c005c7947 */ /* 0x000fec0003800000 */
.L_x_17:
[----:B0-----:R-:W-:Y:S02]  /*29a0*/  IADD3 R8, PT, PT, R28, R29, R32 ;  /* 0x0000001d1c087210 */ /* 0x001fe40007ffe020 */
[C---:B------:R-:W-:Y:S02]  /*29b0*/  ISETP.NE.AND P1, PT, R39.reuse, 0x1f, PT ;  /* 0x0000001f2700780c */ /* 0x040fe40003f25270 */
[----:B------:R-:W-:Y:S02]  /*29c0*/  IADD3 R8, PT, PT, R26, R27, R8 ;  /* 0x0000001b1a087210 */ /* 0x000fe40007ffe008 */
        /* <DEDUP_REMOVED lines=37> */
[----:B------:R-:W-:Y:S01]  /*2c20*/  IMAD.IADD R14, R14, 0x1, R13 ;  /* 0x000000010e0e7824 */ /* 0x000fe200078e020d */
[----:B------:R-:W0:Y:S02]  /*2c30*/  LDS R11, [UR4+0x40] ;  /* 0x00004004ff0b7984 */ /* 0x000e240008000800 */
        /* <DEDUP_REMOVED lines=14> */
[----:B------:R-:W-:-:S04]  /*2d20*/  ISETP.NE.AND P0, PT, R40, 0xa, PT ;  /* 0x0000000a2800780c */ /* 0x000fc80003f05270 */
[----:B------:R-:W-:Y:S01]  /*2d30*/  SEL R8, R17, R8, !P0 ;  /* 0x0000000811087207 */ /* 0x000fe20004000000 */
[----:B------:R-:W-:Y:S01]  /*2d40*/  IMAD.IADD R17, R41, 0x1, -R38 ;  /* 0x0000000129117824 */ /* 0x000fe200078e0a26 */
[----:B------:R-:W-:-:S04]  /*2d50*/  ISETP.NE.AND P0, PT, R40, 0xb, PT ;  /* 0x0000000b2800780c */ /* 0x000fc80003f05270 */
[----:B------:R-:W-:Y:S02]  /*2d60*/  SEL R8, R18, R8, !P0 ;  /* 0x0000000812087207 */ /* 0x000fe40004000000 */
[----:B------:R-:W-:Y:S01]  /*2d70*/  ISETP.GT.U32.AND P0, PT, R31, 0x1f, PT ;  /* 0x0000001f1f00780c */ /* 0x000fe20003f04070 */
[----:B0-----:R-:W-:Y:S01]  /*2d80*/  IMAD.IADD R11, R19, 0x1, R11 ;  /* 0x00000001130b7824 */ /* 0x001fe200078e020b */
        /* <DEDUP_REMOVED lines=22> */
.L_x_64:
[----:B------:R-:W-:Y:S05]  /*2ef0*/  @!P0 BRA `(.L_x_21) ;  /* 0x0000000000248947 */ /* 0x000fea0003800000 */
[----:B------:R-:W-:-:S07]  /*2f00*/  IMAD.MOV.U32 R14, RZ, RZ, 0x1de ;  /* 0x000001deff0e7424 */ /* 0x000fce00078e00ff */
.L_x_23:
[----:B------:R-:W-:Y:S05]  /*2f10*/  NANOSLEEP R14 ;  /* 0x0000000e0000735d */ /* 0x000fea0003800000 */
[----:B------:R-:W2:Y:S01]  /*2f20*/  LD.E.64.STRONG.GPU R8, desc[UR12][R12.64+0x100] ;  /* 0x0001000c0c087980 */ /* 0x000ea2000c10fb00 */
[----:B------:R-:W-:Y:S01]  /*2f30*/  UMOV UR5, 0xffffffff ;  /* 0xffffffff00057882 */ /* 0x000fe20000000000 */
[----:B------:R-:W-:Y:S02]  /*2f40*/  SHF.R.U32.HI R14, RZ, 0x1, R14 ;  /* 0x00000001ff0e7819 */ /* 0x000fe4000001160e */
[----:B--2---:R-:W-:Y:S01]  /*2f50*/  ISETP.NE.AND P0, PT, R8, 0x63, PT ;  /* 0x000000630800780c */ /* 0x004fe20003f05270 */
[----:B------:R-:W-:-:S12]  /*2f60*/  BRA.DIV UR5, `(.L_x_22) ;  /* 0x0000001a05747947 */ /* 0x000fd8000b800000 */
[----:B------:R-:W-:-:S13]  /*2f70*/  VOTE.ANY P0, !P0 ;  /* 0x0000000000ff7806 */ /* 0x000fda0004000100 */
.L_x_67:
[----:B------:R-:W-:Y:S05]  /*2f80*/  @P0 BRA `(.L_x_23) ;  /* 0xfffffffc00e00947 */ /* 0x000fea000383ffff */
.L_x_21:
[----:B------:R-:W-:Y:S01]  /*2f90*/  UMOV UR5, 0xffffffff ;  /* 0xffffffff00057882 */ /* 0x000fe20000000000 */
[----:B------:R-:W-:Y:S02]  /*2fa0*/  ISETP.NE.AND P2, PT, R8, 0x65, PT ;  /* 0x000000650800780c */ /* 0x000fe40003f45270 */
[----:B------:R-:W-:Y:S11]  /*2fb0*/  BRA.DIV UR5, `(.L_x_24) ;  /* 0x0000001a05807947 */ /* 0x000ff6000b800000 */
[----:B------:R-:W0:Y:S01]  /*2fc0*/  S2R R19, SR_GEMASK ;  /* 0x0000000000137919 */ /* 0x000e220000003c00 */
[----:B------:R-:W-:-:S04]  /*2fd0*/  VOTE.ANY R10, PT, !P2 ;  /* 0x00000000000a7806 */ /* 0x000fc800050e0100 */
[----:B0-----:R-:W-:-:S05]  /*2fe0*/  LOP3.LUT R10, R10, 0x80000000, R19, 0xec, !PT ;  /* 0x800000000a0a7812 */ /* 0x001fca00078eec13 */
[----:B------:R-:W-:-:S05]  /*2ff0*/  VIADD R13, R10, 0xffffffff ;  /* 0xffffffff0a0d7836 */ /* 0x000fca0000000000 */
[----:B------:R-:W-:Y:S01]  /*3000*/  LOP3.LUT R13, R10, R13, RZ, 0xc, !PT ;  /* 0x0000000d0a0d7212 */ /* 0x000fe200078e0cff */
[----:B------:R-:W-:-:S03]  /*3010*/  VIADD R10, R39, 0x2 ;  /* 0x00000002270a7836 */ /* 0x000fc60000000000 */
[----:B------:R-:W0:Y:S02]  /*3020*/  POPC R15, R13 ;  /* 0x0000000d000f7309 */ /* 0x000e240000000000 */
[----:B0-----:R-:W0:Y:S01]  /*3030*/  SHFL.DOWN PT, R16, R9, 0x1, R15 ;  /* 0x0820000009107989 */ /* 0x001e2200000e000f */
[----:B------:R-:W-:-:S04]  /*3040*/  ISETP.GE.AND P0, PT, R39, R15, PT ;  /* 0x0000000f2700720c */ /* 0x000fc80003f06270 */
[----:B0-----:R-:W-:Y:S02]  /*3050*/  SEL R16, R16, RZ, !P0 ;  /* 0x000000ff10107207 */ /* 0x001fe40004000000 */
[----:B------:R-:W-:Y:S01]  /*3060*/  ISETP.GT.AND P0, PT, R10, R15, PT ;  /* 0x0000000f0a00720c */ /* 0x000fe20003f04270 */
[----:B------:R-:W-:Y:S02]  /*3070*/  VIADD R10, R39, 0x4 ;  /* 0x00000004270a7836 */ /* 0x000fe40000000000 */
[----:B------:R-:W-:-:S05]  /*3080*/  IMAD.IADD R12, R16, 0x1, R9 ;  /* 0x00000001100c7824 */ /* 0x000fca00078e0209 */
[----:B------:R-:W0:Y:S02]  /*3090*/  SHFL.DOWN PT, R16, R12, 0x2, R15 ;  /* 0x084000000c107989 */ /* 0x000e2400000e000f */
[----:B0-----:R-:W-:Y:S02]  /*30a0*/  SEL R43, R16, RZ, !P0 ;  /* 0x000000ff102b7207 */ /* 0x001fe40004000000 */
[----:B------:R-:W-:Y:S01]  /*30b0*/  ISETP.GT.AND P0, PT, R10, R15, PT ;  /* 0x0000000f0a00720c */ /* 0x000fe20003f04270 */
[----:B------:R-:W-:Y:S02]  /*30c0*/  VIADD R10, R39, 0x8 ;  /* 0x00000008270a7836 */ /* 0x000fe40000000000 */
[----:B------:R-:W-:Y:S02]  /*30d0*/  IMAD.IADD R38, R12, 0x1, R43 ;  /* 0x000000010c267824 */ /* 0x000fe400078e022b */
[----:B------:R-:W0:Y:S03]  /*30e0*/  LDC.64 R12, c[0x0][0x390] ;  /* 0x0000e400ff0c7b82 */ /* 0x000e260000000a00 */
[----:B------:R-:W1:Y:S02]  /*30f0*/  SHFL.DOWN PT, R16, R38, 0x4, R15 ;  /* 0x0880000026107989 */ /* 0x000e6400000e000f */
[----:B-1----:R-:W-:-:S02]  /*3100*/  SEL R9, R16, RZ, !P0 ;  /* 0x000000ff10097207 */ /* 0x002fc40004000000 */
[----:B------:R-:W-:-:S03]  /*3110*/  ISETP.GT.AND P0, PT, R10, R15, PT ;  /* 0x0000000f0a00720c */ /* 0x000fc60003f04270 */
[----:B------:R-:W-:Y:S01]  /*3120*/  IMAD.IADD R44, R38, 0x1, R9 ;  /* 0x00000001262c7824 */ /* 0x000fe200078e0209 */
[----:B0-----:R-:W-:-:S04]  /*3130*/  IADD3 R38, P3, PT, R12, 0x100, RZ ;  /* 0x000001000c267810 */ /* 0x001fc80007f7e0ff */
[----:B------:R-:W0:Y:S01]  /*3140*/  SHFL.DOWN PT, R16, R44, 0x8, R15 ;  /* 0x090000002c107989 */ /* 0x000e2200000e000f */
[----:B------:R-:W-:Y:S01]  /*3150*/  IMAD.X R43, RZ, RZ, R13, P3 ;  /* 0x000000ffff2b7224 */ /* 0x000fe200018e060d */
[----:B0-----:R-:W-:Y:S02]  /*3160*/  SEL R9, R16, RZ, !P0 ;  /* 0x000000ff10097207 */ /* 0x001fe40004000000 */
[----:B------:R-:W-:Y:S01]  /*3170*/  ISETP.NE.AND P0, PT, R8, 0x65, PT ;  /* 0x000000650800780c */ /* 0x000fe20003f05270 */
[----:B------:R-:W-:Y:S02]  /*3180*/  VIADD R8, R39, 0x10 ;  /* 0x0000001027087836 */ /* 0x000fe40000000000 */
[----:B------:R-:W-:-:S03]  /*3190*/  IMAD.IADD R42, R44, 0x1, R9 ;  /* 0x000000012c2a7824 */ /* 0x000fc600078e0209 */
[----:B------:R-:W-:Y:S02]  /*31a0*/  ISETP.GT.AND P2, PT, R8, R15, PT ;  /* 0x0000000f0800720c */ /* 0x000fe40003f44270 */
[----:B------:R-:W0:Y:S05]  /*31b0*/  SHFL.DOWN PT, R16, R42, 0x10, R15 ;  /* 0x0a0000002a107989 */ /* 0x000e2a00000e000f */
[----:B------:R-:W-:Y:S02]  /*31c0*/  VOTE.ALL P0, P0 ;  /* 0x0000000000ff7806 */ /* 0x000fe40000000000 */
[----:B0-----:R-:W-:-:S05]  /*31d0*/  SEL R9, R16, RZ, !P2 ;  /* 0x000000ff10097207 */ /* 0x001fca0005000000 */
[----:B------:R-:W-:-:S07]  /*31e0*/  IMAD.IADD R12, R42, 0x1, R9 ;  /* 0x000000012a0c7824 */ /* 0x000fce00078e0209 */
.L_x_76:
[----:B------:R-:W-:Y:S05]  /*31f0*/  @!P0 BRA `(.L_x_25) ;  /* 0x0000000000e48947 */ /* 0x000fea0003800000 */
[----:B------:R-:W-:-:S07]  /*3200*/  IMAD.MOV.U32 R42, RZ, RZ, 0x1de ;  /* 0x000001deff2a7424 */ /* 0x000fce00078e00ff */
.L_x_31:
[----:B------:R-:W-:Y:S02]  /*3210*/  IMAD.MOV.U32 R8, RZ, RZ, R38 ;  /* 0x000000ffff087224 */ /* 0x000fe400078e0026 */
[----:B------:R-:W-:Y:S02]  /*3220*/  IMAD.MOV.U32 R9, RZ, RZ, R43 ;  /* 0x000000ffff097224 */ /* 0x000fe400078e002b */
        /* <DEDUP_REMOVED lines=8> */
.L_x_79:
[----:B------:R-:W-:Y:S05]  /*32b0*/  @!P0 BRA `(.L_x_27) ;  /* 0x0000000000248947 */ /* 0x000fea0003800000 */
[----:B------:R-:W-:-:S07]  /*32c0*/  IMAD.MOV.U32 R13, RZ, RZ, R42 ;  /* 0x000000ffff0d7224 */ /* 0x000fce00078e002a */
.L_x_29:
[----:B------:R-:W-:Y:S05]  /*32d0*/  NANOSLEEP R13 ;  /* 0x0000000d0000735d */ /* 0x000fea0003800000 */
[----:B------:R-:W2:Y:S01]  /*32e0*/  LD.E.64.STRONG.GPU R8, desc[UR12][R14.64+-0x100] ;  /* 0xffff000c0e087980 */ /* 0x000ea2000c10fb00 */
[----:B------:R-:W-:Y:S01]  /*32f0*/  UMOV UR5, 0xffffffff ;  /* 0xffffffff00057882 */ /* 0x000fe20000000000 */
[----:B------:R-:W-:Y:S02]  /*3300*/  SHF.R.U32.HI R13, RZ, 0x1, R13 ;  /* 0x00000001ff0d7819 */ /* 0x000fe4000001160d */
[----:B--2---:R-:W-:Y:S01]  /*3310*/  ISETP.NE.AND P0, PT, R8, 0x63, PT ;  /* 0x000000630800780c */ /* 0x004fe20003f05270 */
[----:B------:R-:W-:-:S12]  /*3320*/  BRA.DIV UR5, `(.L_x_28) ;  /* 0x0000001a05c87947 */ /* 0x000fd8000b800000 */
[----:B------:R-:W-:-:S13]  /*3330*/  VOTE.ANY P0, !P0 ;  /* 0x0000000000ff7806 */ /* 0x000fda0004000100 */
.L_x_82:
[----:B------:R-:W-:Y:S05]  /*3340*/  @P0 BRA `(.L_x_29) ;  /* 0xfffffffc00e00947 */ /* 0x000fea000383ffff */
.L_x_27:
[----:B------:R-:W-:Y:S01]  /*3350*/  UMOV UR5, 0xffffffff ;  /* 0xffffffff00057882 */ /* 0x000fe20000000000 */
[----:B------:R-:W-:Y:S02]  /*3360*/  ISETP.NE.AND P0, PT, R8, 0x65, PT ;  /* 0x000000650800780c */ /* 0x000fe40003f05270 */
[----:B------:R-:W-:Y:S11]  /*3370*/  BRA.DIV UR5, `(.L_x_30) ;  /* 0x0000001a05d47947 */ /* 0x000ff6000b800000 */
[----:B------:R-:W-:Y:S01]  /*3380*/  VOTE.ANY R10, PT, !P0 ;  /* 0x00000000000a7806 */ /* 0x000fe200040e0100 */
[----:B------:R-:W-:-:S03]  /*3390*/  VIADD R18, R18, 0xffffffe0 ;  /* 0xffffffe012127836 */ /* 0x000fc60000000000 */
[----:B------:R-:W-:-:S05]  /*33a0*/  LOP3.LUT R10, R10, 0x80000000, R19, 0xec, !PT ;  /* 0x800000000a0a7812 */ /* 0x000fca00078eec13 */
        /* <DEDUP_REMOVED lines=14> */
[----:B------:R-:W-:-:S05]  /*3490*/  IMAD.IADD R45, R44, 0x1, R45 ;  /* 0x000000012c2d7824 */ /* 0x000fca00078e022d */
[----:B------:R-:W0:Y:S02]  /*34a0*/  SHFL.DOWN PT, R16, R45, 0x4, R15 ;  /* 0x088000002d107989 */ /* 0x000e2400000e000f */
[----:B0-----:R-:W-:Y:S02]  /*34b0*/  SEL R16, R16, RZ, !P0 ;  /* 0x000000ff10107207 */ /* 0x001fe40004000000 */
[----:B------:R-:W-:-:S03]  /*34c0*/  ISETP.GT.AND P0, PT, R10, R15, PT ;  /* 0x0000000f0a00720c */ /* 0x000fc60003f04270 */
[----:B------:R-:W-:-:S05]  /*34d0*/  IMAD.IADD R9, R45, 0x1, R16 ;  /* 0x000000012d097824 */ /* 0x000fca00078e0210 */
[----:B------:R-:W0:Y:S02]  /*34e0*/  SHFL.DOWN PT, R16, R9, 0x8, R15 ;  /* 0x0900000009107989 */ /* 0x000e2400000e000f */
[----:B0-----:R-:W-:Y:S02]  /*34f0*/  SEL R16, R16, RZ, !P0 ;  /* 0x000000ff10107207 */ /* 0x001fe40004000000 */
[----:B------:R-:W-:Y:S01]  /*3500*/  ISETP.NE.AND P0, PT, R8, 0x65, PT ;  /* 0x000000650800780c */ /* 0x000fe20003f05270 */
[----:B------:R-:W-:Y:S02]  /*3510*/  VIADD R8, R39, 0x10 ;  /* 0x0000001027087836 */ /* 0x000fe40000000000 */
[----:B------:R-:W-:-:S03]  /*3520*/  IMAD.IADD R44, R9, 0x1, R16 ;  /* 0x00000001092c7824 */ /* 0x000fc600078e0210 */
[----:B------:R-:W-:Y:S02]  /*3530*/  ISETP.GT.AND P2, PT, R8, R15, PT ;  /* 0x0000000f0800720c */ /* 0x000fe40003f44270 */
[----:B------:R-:W0:Y:S05]  /*3540*/  SHFL.DOWN PT, R16, R44, 0x10, R15 ;  /* 0x0a0000002c107989 */ /* 0x000e2a00000e000f */
[----:B------:R-:W-:Y:S02]  /*3550*/  VOTE.ALL P0, P0 ;  /* 0x0000000000ff7806 */ /* 0x000fe40000000000 */
[----:B0-----:R-:W-:-:S04]  /*3560*/  SEL R13, R16, RZ, !P2 ;  /* 0x000000ff100d7207 */ /* 0x001fc80005000000 */
[----:B------:R-:W-:-:S07]  /*3570*/  IADD3 R12, PT, PT, R44, R13, R12 ;  /* 0x0000000d2c0c7210 */ /* 0x000fce0007ffe00c */
.L_x_91:
[----:B------:R-:W-:Y:S05]  /*3580*/  @P0 BRA `(.L_x_31) ;  /* 0xfffffffc00200947 */ /* 0x000fea000383ffff */
.L_x_25:
[----:B------:R-:W-:Y:S01]  /*3590*/  ISETP.NE.AND P0, PT, R39, RZ, PT ;  /* 0x000000ff2700720c */ /* 0x000fe20003f05270 */
[----:B------:R-:W0:Y:S01]  /*35a0*/  @!P1 S2R R9, SR_CgaCtaId ;  /* 0x0000000000099919 */ /* 0x000e220000008800 */
[----:B------:R-:W-:Y:S01]  /*35b0*/  @!P1 MOV R8, 0x400 ;  /* 0x0000040000089802 */ /* 0x000fe20000000f00 */
[----:B------:R-:W-:Y:S02]  /*35c0*/  @!P1 IMAD.IADD R11, R11, 0x1, R12 ;  /* 0x000000010b0b9824 */ /* 0x000fe400078e020c */
[----:B------:R-:W-:-:S05]  /*35d0*/  @!P1 IMAD.MOV.U32 R10, RZ, RZ, 0x65 ;  /* 0x00000065ff0a9424 */ /* 0x000fca00078e00ff */
[----:B------:R1:W-:Y:S03]  /*35e0*/  @!P1 ST.E.64.STRONG.GPU desc[UR12][R40.64+0x100], R10 ;  /* 0x0001000a28009985 */ /* 0x0003e6000c10fb0c */
[----:B------:R-:W-:Y:S01]  /*35f0*/  @!P0 MOV R13, 0x400 ;  /* 0x00000400000d8802 */ /* 0x000fe20000000f00 */
[----:B------:R-:W2:Y:S01]  /*3600*/  @!P0 S2R R14, SR_CgaCtaId ;  /* 0x00000000000e8919 */ /* 0x000ea20000008800 */
[----:B0-----:R-:W-:Y:S01]  /*3610*/  @!P1 LEA R9, R9, R8, 0x18 ;  /* 0x0000000809099211 */ /* 0x001fe200078ec0ff */
[----:B------:R-:W-:Y:S02]  /*3620*/  IMAD.MOV.U32 R8, RZ, RZ, R17 ;  /* 0x000000ffff087224 */ /* 0x000fe400078e0011 */
[----:B------:R-:W-:Y:S02]  /*3630*/  @!P0 IMAD.MOV.U32 R8, RZ, RZ, R12 ;  /* 0x000000ffff088224 */ /* 0x000fe400078e000c */
[----:B------:R1:W-:Y:S04]  /*3640*/  @!P1 STS [R9+0x8], R11 ;  /* 0x0000080b09009388 */ /* 0x0003e80000000800 */
[----:B------:R1:W-:Y:S01]  /*3650*/  @!P1 STS [R9+0x4], R12 ;  /* 0x0000040c09009388 */ /* 0x0003e20000000800 */
[----:B--2---:R-:W-:-:S05]  /*3660*/  @!P0 LEA R13, R14, R13, 0x18 ;  /* 0x0000000d0e0d8211 */ /* 0x004fca00078ec0ff */
[----:B------:R1:W-:Y:S02]  /*3670*/  @!P0 STS [R13+0x54], R12 ;  /* 0x0000540c0d008388 */ /* 0x0003e40000000800 */
.L_x_19:
        /* <DEDUP_REMOVED lines=9> */
.L_x_18:
[----:B------:R-:W-:Y:S01]  /*3710*/  IMAD.IADD R32, R32, 0x1, R9 ;  /* 0x0000000120207824 */ /* 0x000fe200078e0209 */
[----:B------:R-:W0:Y:S01]  /*3720*/  S2R R11, SR_LANEID ;  /* 0x00000000000b7919 */ /* 0x000e220000000000 */
[----:B------:R-:W-:Y:S02]  /*3730*/  BAR.SYNC.DEFER_BLOCKING 0x0 ;  /* 0x0000000000007b1d */ /* 0x000fe40000010000 */
[----:B------:R-:W-:Y:S01]  /*3740*/  IMAD.IADD R29, R29, 0x1, R32 ;  /* 0x000000011d1d7824 */ /* 0x000fe200078e0220 */
[----:B------:R-:W-:Y:S01]  /*3750*/  ISETP.NE.AND P0, PT, R31, RZ, PT ;  /* 0x000000ff1f00720c */ /* 0x000fe20003f05270 */
[----:B------:R-:W-:Y:S02]  /*3760*/  IMAD.U32 R14, RZ, RZ, UR7 ;  /* 0x00000007ff0e7e24 */ /* 0x000fe4000f8e00ff */
[----:B------:R-:W-:Y:S01]  /*3770*/  IMAD.IADD R28, R28, 0x1, R29 ;  /* 0x000000011c1c7824 */ /* 0x000fe200078e021d */
[----:B------:R-:W1:Y:S01]  /*3780*/  LDCU.64 UR8, c[0x0][0x388] ;  /* 0x00007100ff0877ac */ /* 0x000e620008000a00 */
[----:B------:R-:W2:Y:S02]  /*3790*/  S2R R12, SR_TID.X ;  /* 0x00000000000c7919 */ /* 0x000ea40000002100 */
[----:B------:R-:W-:-:S04]  /*37a0*/  IMAD.IADD R27, R27, 0x1, R28 ;  /* 0x000000011b1b7824 */ /* 0x000fc800078e021c */
[----:B------:R-:W-:-:S04]  /*37b0*/  IMAD.IADD R26, R26, 0x1, R27 ;  /* 0x000000011a1a7824 */ /* 0x000fc800078e021b */
[----:B------:R-:W-:-:S04]  /*37c0*/  IMAD.IADD R25, R25, 0x1, R26 ;  /* 0x0000000119197824 */ /* 0x000fc800078e021a */
[----:B------:R-:W-:-:S04]  /*37d0*/  IMAD.IADD R24, R24, 0x1, R25 ;  /* 0x0000000118187824 */ /* 0x000fc800078e0219 */
[----:B------:R-:W-:Y:S02]  /*37e0*/  IMAD.IADD R23, R23, 0x1, R24 ;  /* 0x0000000117177824 */ /* 0x000fe400078e0218 */
[----:B0-----:R-:W-:Y:S02]  /*37f0*/  IMAD R10, R11, 0x48, R30 ;  /* 0x000000480b0a7824 */ /* 0x001fe400078e021e */
[----:B------:R-:W-:-:S03]  /*3800*/  IMAD.IADD R22, R22, 0x1, R23 ;  /* 0x0000000116167824 */ /* 0x000fc600078e0217 */
[----:B------:R0:W-:Y:S01]  /*3810*/  STS [R10], R9 ;  /* 0x000000090a007388 */ /* 0x0001e20000000800 */
[----:B------:R-:W-:-:S03]  /*3820*/  IMAD.IADD R21, R21, 0x1, R22 ;  /* 0x0000000115157824 */ /* 0x000fc600078e0216 */
[----:B------:R-:W-:Y:S01]  /*3830*/  STS [R10+0x4], R32 ;  /* 0x000004200a007388 */ /* 0x000fe20000000800 */
        /* <DEDUP_REMOVED lines=12> */
[----:B0-----:R-:W-:-:S03]  /*3900*/  IMAD.IADD R9, R2, 0x1, R3 ;  /* 0x0000000102097824 */ /* 0x001fc600078e0203 */
[----:B------:R-:W-:Y:S01]  /*3910*/  STS [R10+0x20], R23 ;  /* 0x000020170a007388 */ /* 0x000fe20000000800 */
[----:B------:R-:W-:-:S03]  /*3920*/  IMAD.IADD R0, R0, 0x1, R9 ;  /* 0x0000000100007824 */ /* 0x000fc600078e0209 */
[----:B------:R-:W-:Y:S04]  /*3930*/  STS [R10+0x24], R22 ;  /* 0x000024160a007388 */ /* 0x000fe80000000800 */
[----:B------:R-:W-:Y:S04]  /*3940*/  STS [R10+0x28], R21 ;  /* 0x000028150a007388 */ /* 0x000fe80000000800 */
[----:B------:R-:W-:Y:S04]  /*3950*/  STS [R10+0x2c], R20 ;  /* 0x00002c140a007388 */ /* 0x000fe80000000800 */
[----:B------:R-:W-:Y:S04]  /*3960*/  STS [R10+0x30], R7 ;  /* 0x000030070a007388 */ /* 0x000fe80000000800 */
[----:B------:R-:W-:Y:S04]  /*3970*/  STS [R10+0x34], R6 ;  /* 0x000034060a007388 */ /* 0x000fe80000000800 */
[----:B------:R-:W-:Y:S04]  /*3980*/  STS [R10+0x38], R5 ;  /* 0x000038050a007388 */ /* 0x000fe80000000800 */
[----:B------:R-:W-:Y:S04]  /*3990*/  STS [R10+0x3c], R8 ;  /* 0x00003c080a007388 */ /* 0x000fe80000000800 */
[----:B------:R2:W-:Y:S04]  /*39a0*/  STS [R10+0x40], R3 ;  /* 0x000040030a007388 */ /* 0x0005e80000000800 */
[----:B------:R-:W-:Y:S04]  /*39b0*/  STS [R10+0x44], R9 ;  /* 0x000044090a007388 */ /* 0x000fe80000000800 */
[----:B------:R0:W-:Y:S01]  /*39c0*/  STS [R10+0x48], R0 ;  /* 0x000048000a007388 */ /* 0x0001e20000000800 */
[----:B------:R-:W-:-:S03]  /*39d0*/  NOP ;  /* 0x0000000000007918 */ /* 0x000fc60000000000 */
[----:B------:R-:W-:Y:S01]  /*39e0*/  LDS R43, [R30] ;  /* 0x000000001e2b7984 */ /* 0x000fe20000000800 */
[C---:B--2---:R-:W-:Y:S02]  /*39f0*/  LOP3.LUT R3, R12.reuse, 0x1f, RZ, 0xc0, !PT ;  /* 0x0000001f0c037812 */ /* 0x044fe400078ec0ff */
[----:B------:R-:W-:Y:S01]  /*3a00*/  LOP3.LUT R12, R12, 0x3e0, RZ, 0xc0, !PT ;  /* 0x000003e00c0c7812 */ /* 0x000fe200078ec0ff */
[----:B------:R-:W-:Y:S04]  /*3a10*/  LDS R45, [R30+0x80] ;  /* 0x000080001e2d7984 */ /* 0x000fe80000000800 */
[----:B------:R-:W-:Y:S01]  /*3a20*/  LDS R4, [R30+0x100] ;  /* 0x000100001e047984 */ /* 0x000fe20000000800 */
[----:B------:R-:W-:-:S03]  /*3a30*/  IMAD R12, R12, 0x13, R3 ;  /* 0x000000130c0c7824 */ /* 0x000fc600078e0203 */
[----:B------:R-:W-:Y:S01]  /*3a40*/  LDS R41, [R30+0x180] ;  /* 0x000180001e297984 */ /* 0x000fe20000000800 */
[----:B0-----:R-:W-:-:S03]  /*3a50*/  VIADD R10, R12, 0x20 ;  /* 0x000000200c0a7836 */ /* 0x001fc60000000000 */
[----:B------:R-:W-:Y:S04]  /*3a60*/  LDS R39, [R30+0x200] ;  /* 0x000200001e277984 */ /* 0x000fe80000000800 */
        /* <DEDUP_REMOVED lines=14> */
[----:B------:R-:W-:Y:S01]  /*3b50*/  @!P0 STS [UR4+0x7b80], R14 ;  /* 0x007b800eff008988 */ /* 0x000fe20008000804 */
[----:B------:R-:W-:Y:S01]  /*3b60*/  BAR.SYNC.DEFER_BLOCKING 0x0 ;  /* 0x0000000000007b1d */ /* 0x000fe20000010000 */
[----:B------:R-:W-:-:S05]  /*3b70*/  IADD3 R3, P0, PT, R12, UR10, RZ ;  /* 0x0000000a0c037c10 */ /* 0x000fca000ff1e0ff */
[----:B------:R-:W0:Y:S01]  /*3b80*/  S2R R2, SR_TID.X ;  /* 0x0000000000027919 */ /* 0x000e220000002100 */
[----:B------:R-:W2:Y:S01]  /*3b90*/  LDS R0, [UR4+0x7b80] ;  /* 0x007b8004ff007984 */ /* 0x000ea20008000800 */
[C---:B0-----:R-:W-:Y:S02]  /*3ba0*/  LOP3.LUT R6, R2.reuse, 0x3e0, RZ, 0xc0, !PT ;  /* 0x000003e002067812 */ /* 0x041fe400078ec0ff */
[----:B------:R-:W-:-:S05]  /*3bb0*/  LOP3.LUT R2, R2, 0x1f, RZ, 0xc0, !PT ;  /* 0x0000001f02027812 */ /* 0x000fca00078ec0ff */
[----:B------:R-:W-:Y:S02]  /*3bc0*/  IMAD R8, R6, 0x13, R2 ;  /* 0x0000001306087824 */ /* 0x000fe400078e0202 */
[----:B------:R-:W-:Y:S01]  /*3bd0*/  IMAD.X R6, RZ, RZ, UR11, P0 ;  /* 0x0000000bff067e24 */ /* 0x000fe200080e06ff */
[----:B-1----:R-:W-:-:S04]  /*3be0*/  LEA R2, P0, R3, UR8, 0x2 ;  /* 0x0000000803027c11 */ /* 0x002fc8000f8010ff */
[----:B------:R-:W-:Y:S01]  /*3bf0*/  LEA.HI.X R3, R3, UR9, R6, 0x2, P0 ;  /* 0x0000000903037c11 */ /* 0x000fe200080f1406 */
[----:B------:R-:W-:Y:S01]  /*3c00*/  VIADD R6, R8, 0x40 ;  /* 0x0000004008067836 */ /* 0x000fe20000000000 */
[-C--:B--2---:R-:W-:Y:S01]  /*3c10*/  ISETP.GE.AND P1, PT, R12, R0.reuse, PT ;  /* 0x000000000c00720c */ /* 0x084fe20003f26270 */
[----:B------:R-:W-:Y:S01]  /*3c20*/  VIADD R12, R8, 0xa0 ;  /* 0x000000a0080c7836 */ /* 0x000fe20000000000 */
[-C--:B------:R-:W-:Y:S01]  /*3c30*/  ISETP.GE.AND P2, PT, R10, R0.reuse, PT ;  /* 0x000000000a00720c */ /* 0x080fe20003f46270 */
[----:B------:R-:W-:Y:S01]  /*3c40*/  VIADD R10, R8, 0x60 ;  /* 0x00000060080a7836 */ /* 0x000fe20000000000 */
[-C--:B------:R-:W-:Y:S01]  /*3c50*/  ISETP.GE.AND P3, PT, R6, R0.reuse, PT ;  /* 0x000000000600720c */ /* 0x080fe20003f66270 */
[----:B------:R-:W-:Y:S01]  /*3c60*/  VIADD R6, R8, 0x80 ;  /* 0x0000008008067836 */ /* 0x000fe20000000000 */
[-C--:B------:R-:W-:Y:S02]  /*3c70*/  ISETP.GE.AND P6, PT, R12, R0.reuse, PT ;  /* 0x000000000c00720c */ /* 0x080fe40003fc6270 */
[-C--:B------:R-:W-:Y:S01]  /*3c80*/  ISETP.GE.AND P4, PT, R10, R0.reuse, PT ;  /* 0x000000000a00720c */ /* 0x080fe20003f86270 */
[----:B------:R-:W-:Y:S01]  /*3c90*/  VIADD R10, R8, 0xc0 ;  /* 0x000000c0080a7836 */ /* 0x000fe20000000000 */
[----:B------:R-:W-:Y:S01]  /*3ca0*/  ISETP.GE.AND P5, PT, R6, R0, PT ;  /* 0x000000000600720c */ /* 0x000fe20003fa6270 */
[----:B------:R-:W-:-:S02]  /*3cb0*/  VIADD R6, R8, 0xe0 ;  /* 0x000000e008067836 */ /* 0x000fc40000000000 */
[----:B------:R0:W-:Y:S01]  /*3cc0*/  @!P1 STG.E desc[UR12][R2.64], R43 ;  /* 0x0000002b02009986 */ /* 0x0001e2000c10190c */
[-C--:B------:R-:W-:Y:S02]  /*3cd0*/  ISETP.GE.AND P0, PT, R10, R0.reuse, PT ;  /* 0x000000000a00720c */ /* 0x080fe40003f06270 */
[-C--:B------:R-:W-:Y:S01]  /*3ce0*/  ISETP.GE.AND P1, PT, R6, R0.reuse, PT ;  /* 0x000000000600720c */ /* 0x080fe20003f26270 */
[----:B------:R1:W-:Y:S01]  /*3cf0*/  @!P2 STG.E desc[UR12][R2.64+0x80], R45 ;  /* 0x0000802d0200a986 */ /* 0x0003e2000c10190c */
[-C--:B------:R-:W-:Y:S01]  /*3d00*/  ISETP.GE.AND P2, PT, R37, R0.reuse, PT ;  /* 0x000000002500720c */ /* 0x080fe20003f46270 */
[C---:B------:R-:W-:Y:S02]  /*3d10*/  VIADD R37, R8.reuse, 0x140 ;  /* 0x0000014008257836 */ /* 0x040fe40000000000 */
[----:B------:R-:W-:Y:S01]  /*3d20*/  VIADD R6, R8, 0x160 ;  /* 0x0000016008067836 */ /* 0x000fe20000000000 */
[----:B------:R1:W-:Y:S01]  /*3d30*/  @!P3 STG.E desc[UR12][R2.64+0x100], R4 ;  /* 0x000100040200b986 */ /* 0x0003e2000c10190c */
[----:B------:R-:W-:Y:S01]  /*3d40*/  ISETP.GE.AND P3, PT, R36, R0, PT ;  /* 0x000000002400720c */ /* 0x000fe20003f66270 */
[----:B0-----:R-:W-:-:S02]  /*3d50*/  VIADD R43, R8, 0x1a0 ;  /* 0x000001a0082b7836 */ /* 0x001fc40000000000 */
[----:B------:R1:W-:Y:S01]  /*3d60*/  @!P4 STG.E desc[UR12][R2.64+0x180], R41 ;  /* 0x000180290200c986 */ /* 0x0003e2000c10190c */
[-C--:B------:R-:W-:Y:S01]  /*3d70*/  ISETP.GE.AND P4, PT, R37, R0.reuse, PT ;  /* 0x000000002500720c */ /* 0x080fe20003f86270 */
[----:B------:R-:W-:Y:S02]  /*3d80*/  VIADD R37, R8, 0x180 ;  /* 0x0000018008257836 */ /* 0x000fe40000000000 */
[----:B------:R1:W-:Y:S01]  /*3d90*/  @!P5 STG.E desc[UR12][R2.64+0x200], R39 ;  /* 0x000200270200d986 */ /* 0x0003e2000c10190c */
[----:B------:R-:W-:-:S03]  /*3da0*/  ISETP.GE.AND P5, PT, R6, R0, PT ;  /* 0x000000000600720c */ /* 0x000fc60003fa6270 */
[----:B------:R1:W-:Y:S01]  /*3db0*/  @!P6 STG.E desc[UR12][R2.64+0x280], R29 ;  /* 0x0002801d0200e986 */ /* 0x0003e2000c10190c */
[-C--:B------:R-:W-:Y:S01]  /*3dc0*/  ISETP.GE.AND P6, PT, R37, R0.reuse, PT ;  /* 0x000000002500720c */ /* 0x080fe20003fc6270 */
[C---:B------:R-:W-:Y:S02]  /*3dd0*/  VIADD R37, R8.reuse, 0x1e0 ;  /* 0x000001e008257836 */ /* 0x040fe40000000000 */
[----:B------:R1:W-:Y:S01]  /*3de0*/  @!P1 STG.E desc[UR12][R2.64+0x380], R27 ;  /* 0x0003801b02009986 */ /* 0x0003e2000c10190c */
[-C--:B------:R-:W-:Y:S01]  /*3df0*/  ISETP.GE.AND P1, PT, R35, R0.reuse, PT ;  /* 0x000000002300720c */ /* 0x080fe20003f26270 */
[----:B------:R-:W-:Y:S02]  /*3e00*/  VIADD R35, R8, 0x200 ;  /* 0x0000020008237836 */ /* 0x000fe40000000000 */
[----:B------:R1:W-:Y:S01]  /*3e10*/  @!P0 STG.E desc[UR12][R2.64+0x300], R31 ;  /* 0x0003001f02008986 */ /* 0x0003e2000c10190c */
[----:B------:R-:W-:-:S03]  /*3e20*/  ISETP.GE.AND P0, PT, R43, R0, PT ;  /* 0x000000002b00720c */ /* 0x000fc60003f06270 */
        /* <DEDUP_REMOVED lines=8> */
[----:B------:R1:W-:Y:S04]  /*3eb0*/  @!P6 STG.E desc[UR12][R2.64+0x600], R15 ;  /* 0x0006000f0200e986 */ /* 0x0003e8000c10190c */
[----:B------:R1:W-:Y:S04]  /*3ec0*/  @!P0 STG.E desc[UR12][R2.64+0x680], R13 ;  /* 0x0006800d02008986 */ /* 0x0003e8000c10190c */
[----:B------:R1:W-:Y:S04]  /*3ed0*/  @!P1 STG.E desc[UR12][R2.64+0x700], R11 ;  /* 0x0007000b02009986 */ /* 0x0003e8000c10190c */
[----:B------:R1:W-:Y:S04]  /*3ee0*/  @!P2 STG.E desc[UR12][R2.64+0x780], R9 ;  /* 0x000780090200a986 */ /* 0x0003e8000c10190c */
[----:B------:R1:W-:Y:S04]  /*3ef0*/  @!P3 STG.E desc[UR12][R2.64+0x800], R7 ;  /* 0x000800070200b986 */ /* 0x0003e8000c10190c */
[----:B------:R1:W-:Y:S01]  /*3f00*/  @!P4 STG.E desc[UR12][R2.64+0x880], R5 ;  /* 0x000880050200c986 */ /* 0x0003e2000c10190c */
[----:B------:R-:W-:Y:S05]  /*3f10*/  @P5 EXIT ;  /* 0x000000000000594d */ /* 0x000fea0003800000 */
[----:B------:R-:W-:Y:S01]  /*3f20*/  STG.E desc[UR12][R2.64+0x900], R25 ;  /* 0x0009001902007986 */ /* 0x000fe2000c10190c */
[----:B------:R-:W-:Y:S05]  /*3f30*/  EXIT ;  /* 0x000000000000794d */ /* 0x000fea0003800000 */
.L_x_5:
[----:B------:R-:W-:Y:S01]  /*3f40*/  BSSY B1, `(.L_x_32) ;  /* 0x0000006000017945 */ /* 0x000fe20003800000 */
[----:B------:R-:W-:Y:S01]  /*3f50*/  PLOP3.LUT P0, PT, P0, PT, PT, 0x8, 0x80 ;  /* 0x000000000080781c */ /* 0x000fe2000070e170 */
[----:B------:R-:W-:-:S12]  /*3f60*/  IMAD.MOV.U32 R10, RZ, RZ, -0x1 ;  /* 0xffffffffff0a7424 */ /* 0x000fd800078e00ff */
[----:B------:R-:W-:Y:S05]  /*3f70*/  WARPSYNC.COLLECTIVE R10, `(.L_x_33) ;  /* 0x000000000a087348 */ /* 0x000fea0003c00000 */
[----:B------:R-:W-:Y:S01]  /*3f80*/  VOTE.ANY P0, P0 ;  /* 0x0000000000ff7806 */ /* 0x000fe20000000100 */
[----:B------:R-:W-:-:S12]  /*3f90*/  ENDCOLLECTIVE ;  /* 0x000000000000791b */ /* 0x000fd80003800000 */
.L_x_33:
[----:B------:R-:W-:Y:S05]  /*3fa0*/  BSYNC B1 ;  /* 0x0000000000017941 */ /* 0x000fea0003800000 */
.L_x_32:
[----:B------:R-:W-:Y:S05]  /*3fb0*/  BRA `(.L_x_34) ;  /* 0xffffffd000147947 */ /* 0x000fea000383ffff */
.L_x_7:
[----:B------:R-:W-:Y:S01]  /*3fc0*/  BSSY B1, `(.L_x_35) ;  /* 0x0000006000017945 */ /* 0x000fe20003800000 */
[----:B------:R-:W-:Y:S01]  /*3fd0*/  PLOP3.LUT P0, PT, P0, PT, PT, 0x8, 0x80 ;  /* 0x000000000080781c */ /* 0x000fe2000070e170 */
[----:B------:R-:W-:-:S12]  /*3fe0*/  IMAD.MOV.U32 R10, RZ, RZ, -0x1 ;  /* 0xffffffffff0a7424 */ /* 0x000fd800078e00ff */
[----:B------:R-:W-:Y:S05]  /*3ff0*/  WARPSYNC.COLLECTIVE R10, `(.L_x_36) ;  /* 0x000000000a087348 */ /* 0x000fea0003c00000 */
[----:B------:R-:W-:Y:S01]  /*4000*/  VOTE.ANY P0, P0 ;  /* 0x0000000000ff7806 */ /* 0x000fe20000000100 */
[----:B------:R-:W-:-:S12]  /*4010*/  ENDCOLLECTIVE ;  /* 0x000000000000791b */ /* 0x000fd80003800000 */
.L_x_36:
[----:B------:R-:W-:Y:S05]  /*4020*/  BSYNC B1 ;  /* 0x0000000000017941 */ /* 0x000fea0003800000 */
.L_x_35:
[----:B------:R-:W-:Y:S05]  /*4030*/  BRA `(.L_x_37) ;  /* 0xffffffd000187947 */ /* 0x000fea000383ffff */
.L_x_9:
[----:B------:R-:W0:Y:S01]  /*4040*/  S2R R8, SR_GEMASK ;  /* 0x0000000000087919 */ /* 0x000e220000003c00 */
[----:B------:R-:W-:Y:S01]  /*4050*/  BSSY B1, `(.L_x_38) ;  /* 0x0000006000017945 */ /* 0x000fe20003800000 */
[----:B------:R-:W-:Y:S01]  /*4060*/  PLOP3.LUT P2, PT, P0, PT, PT, 0x8, 0x80 ;  /* 0x000000000080781c */ /* 0x000fe2000074e170 */
[----:B------:R-:W-:-:S12]  /*4070*/  IMAD.MOV.U32 R10, RZ, RZ, -0x1 ;  /* 0xffffffffff0a7424 */ /* 0x000fd800078e00ff */
[----:B0-----:R-:W-:Y:S05]  /*4080*/  WARPSYNC.COLLECTIVE R10, `(.L_x_39) ;  /* 0x000000000a087348 */ /* 0x001fea0003c00000 */
[----:B------:R-:W-:Y:S01]  /*4090*/  VOTE.ANY R10, PT, P2 ;  /* 0x00000000000a7806 */ /* 0x000fe200010e0100 */
[----:B0-----:R-:W-:Y:S06]  /*40a0*/  ENDCOLLECTIVE ;  /* 0x000000000000791b */ /* 0x001fec0003800000 */
.L_x_39:
[----:B------:R-:W-:Y:S05]  /*40b0*/  BSYNC B1 ;  /* 0x0000000000017941 */ /* 0x000fea0003800000 */
.L_x_38:
[----:B------:R-:W-:Y:S01]  /*40c0*/  LOP3.LUT R10, R10, 0x80000000, R8, 0xec, !PT ;  /* 0x800000000a0a7812 */ /* 0x000fe200078eec08 */
[----:B------:R-:W-:Y:S01]  /*40d0*/  IMAD.MOV.U32 R14, RZ, RZ, 0x1 ;  /* 0x00000001ff0e7424 */ /* 0x000fe200078e00ff */
[----:B------:R-:W-:Y:S01]  /*40e0*/  ISETP.NE.AND P0, PT, R12, 0x65, PT ;  /* 0x000000650c00780c */ /* 0x000fe20003f05270 */
[C---:B------:R-:W-:Y:S02]  /*40f0*/  VIADD R38, R37.reuse, 0x2 ;  /* 0x0000000225267836 */ /* 0x040fe40000000000 */
[C---:B------:R-:W-:Y:S02]  /*4100*/  VIADD R11, R10.reuse, 0xffffffff ;  /* 0xffffffff0a0b7836 */ /* 0x040fe40000000000 */
[C---:B------:R-:W-:Y:S02]  /*4110*/  VIADD R19, R37.reuse, 0x4 ;  /* 0x0000000425137836 */ /* 0x040fe40000000000 */
[----:B------:R-:W-:Y:S01]  /*4120*/  VIADD R39, R37, 0x10 ;  /* 0x0000001025277836 */ /* 0x000fe20000000000 */
[----:B------:R-:W-:Y:S01]  /*4130*/  LOP3.LUT R11, R10, R11, RZ, 0xc, !PT ;  /* 0x0000000b0a0b7212 */ /* 0x000fe200078e0cff */
[----:B------:R-:W-:-:S03]  /*4140*/  IMAD.MOV.U32 R10, RZ, RZ, -0x1 ;  /* 0xffffffffff0a7424 */ /* 0x000fc600078e00ff */
[----:B------:R0:W1:Y:S04]  /*4150*/  POPC R15, R11 ;  /* 0x0000000b000f7309 */ /* 0x0000680000000000 */
[----:B01----:R-:W-:Y:S05]  /*4160*/  WARPSYNC.COLLECTIVE R10, `(.L_x_40) ;  /* 0x000000000a087348 */ /* 0x003fea0003c00000 */
[----:B-1----:R1:W2:Y:S02]  /*4170*/  SHFL.DOWN P2, R16, R13, R14, R15 ;  /* 0x0800000e0d107389 */ /* 0x0022a4000004000f */
[----:B012---:R-:W-:Y:S05]  /*4180*/  ENDCOLLECTIVE ;  /* 0x000000000000791b */ /* 0x007fea0003800000 */
.L_x_40:
[----:B------:R-:W-:Y:S01]  /*4190*/  IMAD.MOV.U32 R14, RZ, RZ, 0x2 ;  /* 0x00000002ff0e7424 */ /* 0x000fe200078e00ff */
[----:B------:R-:W-:-:S04]  /*41a0*/  ISETP.GE.AND P2, PT, R37, R15, PT ;  /* 0x0000000f2500720c */ /* 0x000fc80003f46270 */
[----:B------:R-:W-:-:S05]  /*41b0*/  SEL R16, R16, RZ, !P2 ;  /* 0x000000ff10107207 */ /* 0x000fca0005000000 */
[----:B------:R-:W-:-:S04]  /*41c0*/  IMAD.IADD R36, R16, 0x1, R13 ;  /* 0x0000000110247824 */ /* 0x000fc800078e020d */
[----:B------:R-:W-:-:S07]  /*41d0*/  IMAD.MOV.U32 R13, RZ, RZ, R36 ;  /* 0x000000ffff0d7224 */ /* 0x000fce00078e0024 */
[----:B------:R-:W-:Y:S05]  /*41e0*/  WARPSYNC.COLLECTIVE R10, `(.L_x_41) ;  /* 0x000000000a087348 */ /* 0x000fea0003c00000 */
[----:B------:R0:W1:Y:S02]  /*41f0*/  SHFL.DOWN P2, R16, R13, R14, R15 ;  /* 0x0800000e0d107389 */ /* 0x000064000004000f */
[----:B01----:R-:W-:Y:S05]  /*4200*/  ENDCOLLECTIVE ;  /* 0x000000000000791b */ /* 0x003fea0003800000 */
.L_x_41:
[----:B------:R-:W-:Y:S01]  /*4210*/  IMAD.MOV.U32 R14, RZ, RZ, 0x4 ;  /* 0x00000004ff0e7424 */ /* 0x000fe200078e00ff */
[----:B------:R-:W-:-:S04]  /*4220*/  ISETP.GT.AND P2, PT, R38, R15, PT ;  /* 0x0000000f2600720c */ /* 0x000fc80003f44270 */
[----:B------:R-:W-:-:S05]  /*4230*/  SEL R11, R16, RZ, !P2 ;  /* 0x000000ff100b7207 */ /* 0x000fca0005000000 */
[----:B------:R-:W-:Y:S02]  /*4240*/  IMAD.IADD R40, R36, 0x1, R11 ;  /* 0x0000000124287824 */ /* 0x000fe400078e020b */
[----:B------:R-:W-:Y:S02]  /*4250*/  VIADD R36, R37, 0x8 ;  /* 0x0000000825247836 */ /* 0x000fe40000000000 */
[----:B------:R-:W-:-:S07]  /*4260*/  IMAD.MOV.U32 R13, RZ, RZ, R40 ;  /* 0x000000ffff0d7224 */ /* 0x000fce00078e0028 */
[----:B------:R-:W-:Y:S05]  /*4270*/  WARPSYNC.COLLECTIVE R10, `(.L_x_42) ;  /* 0x000000000a087348 */ /* 0x000fea0003c00000 */
[----:B------:R0:W1:Y:S02]  /*4280*/  SHFL.DOWN P2, R16, R13, R14, R15 ;  /* 0x0800000e0d107389 */ /* 0x000064000004000f */
[----:B01----:R-:W-:Y:S05]  /*4290*/  ENDCOLLECTIVE ;  /* 0x000000000000791b */ /* 0x003fea0003800000 */
.L_x_42:
[----:B------:R-:W-:Y:S01]  /*42a0*/  IMAD.MOV.U32 R14, RZ, RZ, 0x8 ;  /* 0x00000008ff0e7424 */ /* 0x000fe200078e00ff */
[----:B------:R-:W-:-:S04]  /*42b0*/  ISETP.GT.AND P2, PT, R19, R15, PT ;  /* 0x0000000f1300720c */ /* 0x000fc80003f44270 */
[----:B------:R-:W-:-:S05]  /*42c0*/  SEL R11, R16, RZ, !P2 ;  /* 0x000000ff100b7207 */ /* 0x000fca0005000000 */
[----:B------:R-:W-:-:S04]  /*42d0*/  IMAD.IADD R42, R40, 0x1, R11 ;  /* 0x00000001282a7824 */ /* 0x000fc800078e020b */
[----:B------:R-:W-:-:S07]  /*42e0*/  IMAD.MOV.U32 R13, RZ, RZ, R42 ;  /* 0x000000ffff0d7224 */ /* 0x000fce00078e002a */
[----:B------:R-:W-:Y:S05]  /*42f0*/  WARPSYNC.COLLECTIVE R10, `(.L_x_43) ;  /* 0x000000000a087348 */ /* 0x000fea0003c00000 */
[----:B------:R0:W1:Y:S02]  /*4300*/  SHFL.DOWN P2, R16, R13, R14, R15 ;  /* 0x0800000e0d107389 */ /* 0x000064000004000f */
[----:B01----:R-:W-:Y:S05]  /*4310*/  ENDCOLLECTIVE ;  /* 0x000000000000791b */ /* 0x003fea0003800000 */
.L_x_43:
        /* <DEDUP_REMOVED lines=8> */
.L_x_44:
[----:B------:R-:W-:Y:S05]  /*43a0*/  WARPSYNC.COLLECTIVE R10, `(.L_x_45) ;  /* 0x000000000a087348 */ /* 0x000fea0003c00000 */
[----:B------:R-:W-:Y:S01]  /*43b0*/  VOTE.ALL P0, P0 ;  /* 0x0000000000ff7806 */ /* 0x000fe20000000000 */
[----:B------:R-:W-:-:S12]  /*43c0*/  ENDCOLLECTIVE ;  /* 0x000000000000791b */ /* 0x000fd80003800000 */
.L_x_45:
[----:B------:R-:W0:Y:S01]  /*43d0*/  LDC.64 R12, c[0x0][0x390] ;  /* 0x0000e400ff0c7b82 */ /* 0x000e220000000a00 */
[----:B------:R-:W-:-:S04]  /*43e0*/  ISETP.GT.AND P2, PT, R39, R15, PT ;  /* 0x0000000f2700720c */ /* 0x000fc80003f44270 */
[----:B------:R-:W-:-:S05]  /*43f0*/  SEL R16, R16, RZ, !P2 ;  /* 0x000000ff10107207 */ /* 0x000fca0005000000 */
[----:B------:R-:W-:Y:S01]  /*4400*/  IMAD.IADD R40, R41, 0x1, R16 ;  /* 0x0000000129287824 */ /* 0x000fe200078e0210 */
[----:B0-----:R-:W-:-:S05]  /*4410*/  IADD3 R42, P2, PT, R12, 0x100, RZ ;  /* 0x000001000c2a7810 */ /* 0x001fca0007f5e0ff */
[----:B------:R-:W-:Y:S01]  /*4420*/  IMAD.X R43, RZ, RZ, R13, P2 ;  /* 0x000000ffff2b7224 */ /* 0x000fe200010e060d */
[----:B------:R-:W-:Y:S07]  /*4430*/  BRA `(.L_x_46) ;  /* 0xffffffcc00b47947 */ /* 0x000fee000383ffff */
.L_x_11:
[----:B------:R-:W-:Y:S01]  /*4440*/  BSSY B1, `(.L_x_47) ;  /* 0x0000006000017945 */ /* 0x000fe20003800000 */
[----:B------:R-:W-:Y:S01]  /*4450*/  PLOP3.LUT P0, PT, P0, PT, PT, 0x8, 0x80 ;  /* 0x000000000080781c */ /* 0x000fe2000070e170 */
[----:B------:R-:W-:-:S12]  /*4460*/  IMAD.MOV.U32 R10, RZ, RZ, -0x1 ;  /* 0xffffffffff0a7424 */ /* 0x000fd800078e00ff */
[----:B------:R-:W-:Y:S05]  /*4470*/  WARPSYNC.COLLECTIVE R10, `(.L_x_48) ;  /* 0x000000000a087348 */ /* 0x000fea0003c00000 */
[----:B------:R-:W-:Y:S01]  /*4480*/  VOTE.ANY P0, P0 ;  /* 0x0000000000ff7806 */ /* 0x000fe20000000100 */
[----:B------:R-:W-:-:S12]  /*4490*/  ENDCOLLECTIVE ;  /* 0x000000000000791b */ /* 0x000fd80003800000 */
.L_x_48:
[----:B------:R-:W-:Y:S05]  /*44a0*/  BSYNC B1 ;  /* 0x0000000000017941 */ /* 0x000fea0003800000 */
.L_x_47:
[----:B------:R-:W-:Y:S05]  /*44b0*/  BRA `(.L_x_49) ;  /* 0xffffffcc00bc7947 */ /* 0x000fea000383ffff */
.L_x_13:
[----:B------:R-:W-:Y:S01]  /*44c0*/  BSSY B1, `(.L_x_50) ;  /* 0x0000006000017945 */ /* 0x000fe20003800000 */
[----:B------:R-:W-:Y:S01]  /*44d0*/  PLOP3.LUT P0, PT, P0, PT, PT, 0x8, 0x80 ;  /* 0x000000000080781c */ /* 0x000fe2000070e170 */
[----:B------:R-:W-:-:S12]  /*44e0*/  IMAD.MOV.U32 R10, RZ, RZ, -0x1 ;  /* 0xffffffffff0a7424 */ /* 0x000fd800078e00ff */
[----:B------:R-:W-:Y:S05]  /*44f0*/  WARPSYNC.COLLECTIVE R10, `(.L_x_51) ;  /* 0x000000000a087348 */ /* 0x000fea0003c00000 */
[----:B------:R-:W-:Y:S01]  /*4500*/  VOTE.ANY P0, P0 ;  /* 0x0000000000ff7806 */ /* 0x000fe20000000100 */
[----:B------:R-:W-:-:S12]  /*4510*/  ENDCOLLECTIVE ;  /* 0x000000000000791b */ /* 0x000fd80003800000 */
.L_x_51:
[----:B------:R-:W-:Y:S05]  /*4520*/  BSYNC B1 ;  /* 0x0000000000017941 */ /* 0x000fea0003800000 */
.L_x_50:
[----:B------:R-:W-:Y:S05]  /*4530*/  BRA `(.L_x_52) ;  /* 0xffffffcc00c07947 */ /* 0x000fea000383ffff */
.L_x_15:
[----:B------:R-:W-:Y:S01]  /*4540*/  BSSY B1, `(.L_x_53) ;  /* 0x0000006000017945 */ /* 0x000fe20003800000 */
[----:B------:R-:W-:Y:S01]  /*4550*/  PLOP3.LUT P2, PT, P0, PT, PT, 0x8, 0x80 ;  /* 0x000000000080781c */ /* 0x000fe2000074e170 */
[----:B------:R-:W-:-:S12]  /*4560*/  IMAD.MOV.U32 R10, RZ, RZ, -0x1 ;  /* 0xffffffffff0a7424 */ /* 0x000fd800078e00ff */
[----:B------:R-:W-:Y:S05]  /*4570*/  WARPSYNC.COLLECTIVE R10, `(.L_x_54) ;  /* 0x000000000a087348 */ /* 0x000fea0003c00000 */
[----:B------:R-:W-:Y:S01]  /*4580*/  VOTE.ANY R10, PT, P2 ;  /* 0x00000000000a7806 */ /* 0x000fe200010e0100 */
[----:B------:R-:W-:Y:S06]  /*4590*/  ENDCOLLECTIVE ;  /* 0x000000000000791b */ /* 0x000fec0003800000 */
.L_x_54:
[----:B------:R-:W-:Y:S05]  /*45a0*/  BSYNC B1 ;  /* 0x0000000000017941 */ /* 0x000fea0003800000 */
.L_x_53:
[----:B------:R-:W-:Y:S01]  /*45b0*/  LOP3.LUT R10, R10, 0x80000000, R8, 0xec, !PT ;  /* 0x800000000a0a7812 */ /* 0x000fe200078eec08 */
[----:B------:R-:W-:Y:S02]  /*45c0*/  IMAD.MOV.U32 R14, RZ, RZ, 0x1 ;  /* 0x00000001ff0e7424 */ /* 0x000fe400078e00ff */
[----:B------:R-:W-:Y:S02]  /*45d0*/  VIADD R18, R18, 0xffffffe0 ;  /* 0xffffffe012127836 */ /* 0x000fe40000000000 */
[----:B------:R-:W-:-:S05]  /*45e0*/  VIADD R15, R10, 0xffffffff ;  /* 0xffffffff0a0f7836 */ /* 0x000fca0000000000 */
[----:B------:R-:W-:Y:S01]  /*45f0*/  LOP3.LUT R15, R10, R15, RZ, 0xc, !PT ;  /* 0x0000000f0a0f7212 */ /* 0x000fe200078e0cff */
[----:B------:R-:W-:-:S05]  /*4600*/  IMAD.MOV.U32 R10, RZ, RZ, -0x1 ;  /* 0xffffffffff0a7424 */ /* 0x000fca00078e00ff */
[----:B------:R-:W0:Y:S02]  /*4610*/  POPC R15, R15 ;  /* 0x0000000f000f7309 */ /* 0x000e240000000000 */
[----:B0-----:R-:W-:Y:S05]  /*4620*/  WARPSYNC.COLLECTIVE R10, `(.L_x_55) ;  /* 0x000000000a087348 */ /* 0x001fea0003c00000 */
[----:B0-----:R0:W1:Y:S02]  /*4630*/  SHFL.DOWN P2, R16, R13, R14, R15 ;  /* 0x0800000e0d107389 */ /* 0x001064000004000f */
[----:B01----:R-:W-:Y:S05]  /*4640*/  ENDCOLLECTIVE ;  /* 0x000000000000791b */ /* 0x003fea0003800000 */
.L_x_55:
[----:B------:R-:W-:Y:S01]  /*4650*/  ISETP.GE.AND P0, PT, R37, R15, PT ;  /* 0x0000000f2500720c */ /* 0x000fe20003f06270 */
[----:B------:R-:W-:-:S03]  /*4660*/  IMAD.MOV.U32 R14, RZ, RZ, 0x2 ;  /* 0x00000002ff0e7424 */ /* 0x000fc600078e00ff */
[----:B------:R-:W-:Y:S02]  /*4670*/  SEL R16, R16, RZ, !P0 ;  /* 0x000000ff10107207 */ /* 0x000fe40004000000 */
[----:B------:R-:W-:-:S03]  /*4680*/  ISETP.GT.AND P0, PT, R38, R15, PT ;  /* 0x0000000f2600720c */ /* 0x000fc60003f04270 */
[----:B------:R-:W-:-:S04]  /*4690*/  IMAD.IADD R41, R16, 0x1, R13 ;  /* 0x0000000110297824 */ /* 0x000fc800078e020d */
[----:B------:R-:W-:-:S07]  /*46a0*/  IMAD.MOV.U32 R13, RZ, RZ, R41 ;  /* 0x000000ffff0d7224 */ /* 0x000fce00078e0029 */
[----:B------:R-:W-:Y:S05]  /*46b0*/  WARPSYNC.COLLECTIVE R10, `(.L_x_56) ;  /* 0x000000000a087348 */ /* 0x000fea0003c00000 */
[----:B------:R0:W1:Y:S02]  /*46c0*/  SHFL.DOWN P2, R16, R13, R14, R15 ;  /* 0x0800000e0d107389 */ /* 0x000064000004000f */
[----:B01----:R-:W-:Y:S05]  /*46d0*/  ENDCOLLECTIVE ;  /* 0x000000000000791b */ /* 0x003fea0003800000 */
.L_x_56:
[----:B------:R-:W-:Y:S01]  /*46e0*/  IMAD.MOV.U32 R14, RZ, RZ, 0x4 ;  /* 0x00000004ff0e7424 */ /* 0x000fe200078e00ff */
[----:B------:R-:W-:Y:S02]  /*46f0*/  SEL R16, R16, RZ, !P0 ;  /* 0x000000ff10107207 */ /* 0x000fe40004000000 */
[----:B------:R-:W-:-:S03]  /*4700*/  ISETP.GT.AND P0, PT, R19, R15, PT ;  /* 0x0000000f1300720c */ /* 0x000fc60003f04270 */
[----:B------:R-:W-:-:S04]  /*4710*/  IMAD.IADD R41, R41, 0x1, R16 ;  /* 0x0000000129297824 */ /* 0x000fc800078e0210 */
[----:B------:R-:W-:-:S07]  /*4720*/  IMAD.MOV.U32 R13, RZ, RZ, R41 ;  /* 0x000000ffff0d7224 */ /* 0x000fce00078e0029 */
[----:B------:R-:W-:Y:S05]  /*4730*/  WARPSYNC.COLLECTIVE R10, `(.L_x_57) ;  /* 0x000000000a087348 */ /* 0x000fea0003c00000 */
[----:B------:R0:W1:Y:S02]  /*4740*/  SHFL.DOWN P2, R16, R13, R14, R15 ;  /* 0x0800000e0d107389 */ /* 0x000064000004000f */
[----:B01----:R-:W-:Y:S05]  /*4750*/  ENDCOLLECTIVE ;  /* 0x000000000000791b */ /* 0x003fea0003800000 */
.L_x_57:
[----:B------:R-:W-:Y:S01]  /*4760*/  IMAD.MOV.U32 R14, RZ, RZ, 0x8 ;  /* 0x00000008ff0e7424 */ /* 0x000fe200078e00ff */
[----:B------:R-:W-:Y:S02]  /*4770*/  SEL R16, R16, RZ, !P0 ;  /* 0x000000ff10107207 */ /* 0x000fe40004000000 */
[----:B------:R-:W-:-:S03]  /*4780*/  ISETP.GT.AND P0, PT, R36, R15, PT ;  /* 0x0000000f2400720c */ /* 0x000fc60003f04270 */
[----:B------:R-:W-:-:S10]  /*4790*/  IMAD.IADD R13, R41, 0x1, R16 ;  /* 0x00000001290d7824 */ /* 0x000fd400078e0210 */
[----:B------:R-:W-:Y:S05]  /*47a0*/  WARPSYNC.COLLECTIVE R10, `(.L_x_58) ;  /* 0x000000000a087348 */ /* 0x000fea0003c00000 */
[----:B------:R0:W1:Y:S02]  /*47b0*/  SHFL.DOWN P2, R16, R13, R14, R15 ;  /* 0x0800000e0d107389 */ /* 0x000064000004000f */
[----:B01----:R-:W-:Y:S05]  /*47c0*/  ENDCOLLECTIVE ;  /* 0x000000000000791b */ /* 0x003fea0003800000 */
.L_x_58:
        /* <DEDUP_REMOVED lines=8> */
.L_x_59:
[----:B------:R-:W-:Y:S02]  /*4850*/  SEL R16, R16, RZ, !P0 ;  /* 0x000000ff10107207 */ /* 0x000fe40004000000 */
[----:B------:R-:W-:Y:S02]  /*4860*/  ISETP.NE.AND P0, PT, R12, 0x65, PT ;  /* 0x000000650c00780c */ /* 0x000fe40003f05270 */
[----:B------:R-:W-:-:S11]  /*4870*/  IADD3 R40, PT, PT, R41, R16, R40 ;  /* 0x0000001029287210 */ /* 0x000fd60007ffe028 */
[----:B------:R-:W-:Y:S05]  /*4880*/  WARPSYNC.COLLECTIVE R10, `(.L_x_60) ;  /* 0x000000000a087348 */ /* 0x000fea0003c00000 */
[----:B------:R-:W-:Y:S01]  /*4890*/  VOTE.ALL P0, P0 ;  /* 0x0000000000ff7806 */ /* 0x000fe20000000000 */
[----:B------:R-:W-:-:S12]  /*48a0*/  ENDCOLLECTIVE ;  /* 0x000000000000791b */ /* 0x000fd80003800000 */
.L_x_60:
[----:B------:R-:W-:Y:S05]  /*48b0*/  BRA `(.L_x_61) ;  /* 0xffffffcc00607947 */ /* 0x000fea000383ffff */
.L_x_20:
[----:B------:R-:W-:Y:S01]  /*48c0*/  BSSY B0, `(.L_x_62) ;  /* 0x0000006000007945 */ /* 0x000fe20003800000 */
[----:B------:R-:W-:Y:S01]  /*48d0*/  PLOP3.LUT P0, PT, P0, PT, PT, 0x8, 0x80 ;  /* 0x000000000080781c */ /* 0x000fe2000070e170 */
[----:B------:R-:W-:-:S12]  /*48e0*/  IMAD.MOV.U32 R10, RZ, RZ, -0x1 ;  /* 0xffffffffff0a7424 */ /* 0x000fd800078e00ff */
[----:B------:R-:W-:Y:S05]  /*48f0*/  WARPSYNC.COLLECTIVE R10, `(.L_x_63) ;  /* 0x000000000a087348 */ /* 0x000fea0003c00000 */
[----:B------:R-:W-:Y:S01]  /*4900*/  VOTE.ANY P0, P0 ;  /* 0x0000000000ff7806 */ /* 0x000fe20000000100 */
[----:B------:R-:W-:-:S12]  /*4910*/  ENDCOLLECTIVE ;  /* 0x000000000000791b */ /* 0x000fd80003800000 */
.L_x_63:
[----:B------:R-:W-:Y:S05]  /*4920*/  BSYNC B0 ;  /* 0x0000000000007941 */ /* 0x000fea0003800000 */
.L_x_62:
[----:B------:R-:W-:Y:S05]  /*4930*/  BRA `(.L_x_64) ;  /* 0xffffffe4006c7947 */ /* 0x000fea000383ffff */
.L_x_22:
[----:B------:R-:W-:Y:S01]  /*4940*/  BSSY B0, `(.L_x_65) ;  /* 0x0000006000007945 */ /* 0x000fe20003800000 */
[----:B------:R-:W-:Y:S01]  /*4950*/  PLOP3.LUT P0, PT, P0, PT, PT, 0x8, 0x80 ;  /* 0x000000000080781c */ /* 0x000fe2000070e170 */
[----:B------:R-:W-:-:S12]  /*4960*/  IMAD.MOV.U32 R10, RZ, RZ, -0x1 ;  /* 0xffffffffff0a7424 */ /* 0x000fd800078e00ff */
[----:B------:R-:W-:Y:S05]  /*4970*/  WARPSYNC.COLLECTIVE R10, `(.L_x_66) ;  /* 0x000000000a087348 */ /* 0x000fea0003c00000 */
[----:B------:R-:W-:Y:S01]  /*4980*/  VOTE.ANY P0, P0 ;  /* 0x0000000000ff7806 */ /* 0x000fe20000000100 */
[----:B------:R-:W-:-:S12]  /*4990*/  ENDCOLLECTIVE ;  /* 0x000000000000791b */ /* 0x000fd80003800000 */
.L_x_66:
[----:B------:R-:W-:Y:S05]  /*49a0*/  BSYNC B0 ;  /* 0x0000000000007941 */ /* 0x000fea0003800000 */
.L_x_65:
[----:B------:R-:W-:Y:S05]  /*49b0*/  BRA `(.L_x_67) ;  /* 0xffffffe400707947 */ /* 0x000fea000383ffff */
.L_x_24:
[----:B------:R-:W0:Y:S01]  /*49c0*/  S2R R19, SR_GEMASK ;  /* 0x0000000000137919 */ /* 0x000e220000003c00 */
[----:B------:R-:W-:Y:S01]  /*49d0*/  BSSY B0, `(.L_x_68) ;  /* 0x0000007000007945 */ /* 0x000fe20003800000 */
[----:B------:R-:W-:Y:S01]  /*49e0*/  ISETP.NE.AND P0, PT, R8, 0x65, PT ;  /* 0x000000650800780c */ /* 0x000fe20003f05270 */
[----:B------:R-:W-:Y:S01]  /*49f0*/  IMAD.MOV.U32 R10, RZ, RZ, -0x1 ;  /* 0xffffffffff0a7424 */ /* 0x000fe200078e00ff */
[----:B------:R-:W-:-:S13]  /*4a00*/  PLOP3.LUT P2, PT, P2, PT, PT, 0x8, 0x80 ;  /* 0x000000000080781c */ /* 0x000fda000174e170 */
[----:B0-----:R-:W-:Y:S05]  /*4a10*/  WARPSYNC.COLLECTIVE R10, `(.L_x_69) ;  /* 0x000000000a087348 */ /* 0x001fea0003c00000 */
[----:B------:R-:W-:Y:S01]  /*4a20*/  VOTE.ANY R10, PT, P2 ;  /* 0x00000000000a7806 */ /* 0x000fe200010e0100 */
[----:B0-----:R-:W-:Y:S06]  /*4a30*/  ENDCOLLECTIVE ;  /* 0x000000000000791b */ /* 0x001fec0003800000 */
.L_x_69:
[----:B------:R-:W-:Y:S05]  /*4a40*/  BSYNC B0 ;  /* 0x0000000000007941 */ /* 0x000fea0003800000 */
.L_x_68:
[----:B------:R-:W-:Y:S01]  /*4a50*/  LOP3.LUT R10, R10, 0x80000000, R19, 0xec, !PT ;  /* 0x800000000a0a7812 */ /* 0x000fe200078eec13 */
[----:B------:R-:W-:-:S04]  /*4a60*/  IMAD.MOV.U32 R14, RZ, RZ, 0x1 ;  /* 0x00000001ff0e7424 */ /* 0x000fc800078e00ff */
[----:B------:R-:W-:-:S05]  /*4a70*/  VIADD R13, R10, 0xffffffff ;  /* 0xffffffff0a0d7836 */ /* 0x000fca0000000000 */
[----:B------:R-:W-:Y:S01]  /*4a80*/  LOP3.LUT R8, R10, R13, RZ, 0xc, !PT ;  /* 0x0000000d0a087212 */ /* 0x000fe200078e0cff */
[----:B------:R-:W-:Y:S02]  /*4a90*/  IMAD.MOV.U32 R13, RZ, RZ, R9 ;  /* 0x000000ffff0d7224 */ /* 0x000fe400078e0009 */
[----:B------:R-:W-:Y:S01]  /*4aa0*/  IMAD.MOV.U32 R10, RZ, RZ, -0x1 ;  /* 0xffffffffff0a7424 */ /* 0x000fe200078e00ff */
[----:B------:R0:W1:Y:S02]  /*4ab0*/  POPC R15, R8 ;  /* 0x00000008000f7309 */ /* 0x0000640000000000 */
[----:B0-----:R-:W-:-:S07]  /*4ac0*/  VIADD R8, R39, 0x4 ;  /* 0x0000000427087836 */ /* 0x001fce0000000000 */
[----:B-1----:R-:W-:Y:S05]  /*4ad0*/  WARPSYNC.COLLECTIVE R10, `(.L_x_70) ;  /* 0x000000000a087348 */ /* 0x002fea0003c00000 */
[----:B-1----:R0:W1:Y:S02]  /*4ae0*/  SHFL.DOWN P2, R16, R13, R14, R15 ;  /* 0x0800000e0d107389 */ /* 0x002064000004000f */
[----:B01----:R-:W-:Y:S05]  /*4af0*/  ENDCOLLECTIVE ;  /* 0x000000000000791b */ /* 0x003fea0003800000 */
.L_x_70:
[----:B------:R-:W-:Y:S01]  /*4b00*/  IMAD.MOV.U32 R14, RZ, RZ, 0x2 ;  /* 0x00000002ff0e7424 */ /* 0x000fe200078e00ff */
[----:B------:R-:W-:-:S04]  /*4b10*/  ISETP.GE.AND P2, PT, R39, R15, PT ;  /* 0x0000000f2700720c */ /* 0x000fc80003f46270 */
[----:B------:R-:W-:Y:S01]  /*4b20*/  SEL R12, R16, RZ, !P2 ;  /* 0x000000ff100c7207 */ /* 0x000fe20005000000 */
[----:B------:R-:W-:-:S04]  /*4b30*/  VIADD R16, R39, 0x2 ;  /* 0x0000000227107836 */ /* 0x000fc80000000000 */
[----:B------:R-:W-:Y:S01]  /*4b40*/  IMAD.IADD R12, R12, 0x1, R9 ;  /* 0x000000010c0c7824 */ /* 0x000fe200078e0209 */
[----:B------:R-:W-:-:S03]  /*4b50*/  ISETP.GT.AND P3, PT, R16, R15, PT ;  /* 0x0000000f1000720c */ /* 0x000fc60003f64270 */
[----:B------:R-:W-:-:S10]  /*4b60*/  IMAD.MOV.U32 R13, RZ, RZ, R12 ;  /* 0x000000ffff0d7224 */ /* 0x000fd400078e000c */
[----:B------:R-:W-:Y:S05]  /*4b70*/  WARPSYNC.COLLECTIVE R10, `(.L_x_71) ;  /* 0x000000000a087348 */ /* 0x000fea0003c00000 */
[----:B------:R0:W1:Y:S02]  /*4b80*/  SHFL.DOWN P2, R16, R13, R14, R15 ;  /* 0x0800000e0d107389 */ /* 0x000064000004000f */
[----:B01----:R-:W-:Y:S05]  /*4b90*/  ENDCOLLECTIVE ;  /* 0x000000000000791b */ /* 0x003fea0003800000 */
.L_x_71:
[----:B------:R-:W-:Y:S01]  /*4ba0*/  IMAD.MOV.U32 R14, RZ, RZ, 0x4 ;  /* 0x00000004ff0e7424 */ /* 0x000fe200078e00ff */
[----:B------:R-:W-:Y:S02]  /*4bb0*/  SEL R9, R16, RZ, !P3 ;  /* 0x000000ff10097207 */ /* 0x000fe40005800000 */
[----:B------:R-:W-:Y:S01]  /*4bc0*/  ISETP.GT.AND P3, PT, R8, R15, PT ;  /* 0x0000000f0800720c */ /* 0x000fe20003f64270 */
[----:B------:R-:W-:Y:S02]  /*4bd0*/  VIADD R8, R39, 0x8 ;  /* 0x0000000827087836 */ /* 0x000fe40000000000 */
[----:B------:R-:W-:-:S04]  /*4be0*/  IMAD.IADD R38, R12, 0x1, R9 ;  /* 0x000000010c267824 */ /* 0x000fc800078e0209 */
[----:B------:R-:W-:-:S07]  /*4bf0*/  IMAD.MOV.U32 R13, RZ, RZ, R38 ;  /* 0x000000ffff0d7224 */ /* 0x000fce00078e0026 */
[----:B------:R-:W-:Y:S05]  /*4c00*/  WARPSYNC.COLLECTIVE R10, `(.L_x_72) ;  /* 0x000000000a087348 */ /* 0x000fea0003c00000 */
[----:B------:R0:W1:Y:S02]  /*4c10*/  SHFL.DOWN P2, R16, R13, R14, R15 ;  /* 0x0800000e0d107389 */ /* 0x000064000004000f */
[----:B01----:R-:W-:Y:S05]  /*4c20*/  ENDCOLLECTIVE ;  /* 0x000000000000791b */ /* 0x003fea0003800000 */
.L_x_72:
        /* <DEDUP_REMOVED lines=9> */
.L_x_73:
[----:B------:R-:W-:Y:S01]  /*4cc0*/  IMAD.MOV.U32 R14, RZ, RZ, 0x10 ;  /* 0x00000010ff0e7424 */ /* 0x000fe200078e00ff */
[----:B------:R-:W-:-:S05]  /*4cd0*/  SEL R9, R16, RZ, !P3 ;  /* 0x000000ff10097207 */ /* 0x000fca0005800000 */
[----:B------:R-:W-:-:S04]  /*4ce0*/  IMAD.IADD R42, R44, 0x1, R9 ;  /* 0x000000012c2a7824 */ /* 0x000fc800078e0209 */
[----:B------:R-:W-:-:S07]  /*4cf0*/  IMAD.MOV.U32 R13, RZ, RZ, R42 ;  /* 0x000000ffff0d7224 */ /* 0x000fce00078e002a */
[----:B------:R-:W-:Y:S05]  /*4d00*/  WARPSYNC.COLLECTIVE R10, `(.L_x_74) ;  /* 0x000000000a087348 */ /* 0x000fea0003c00000 */
[----:B------:R0:W1:Y:S02]  /*4d10*/  SHFL.DOWN P2, R16, R13, R14, R15 ;  /* 0x0800000e0d107389 */ /* 0x000064000004000f */
[----:B01----:R-:W-:Y:S05]  /*4d20*/  ENDCOLLECTIVE ;  /* 0x000000000000791b */ /* 0x003fea0003800000 */
.L_x_74:
[----:B------:R-:W-:Y:S05]  /*4d30*/  WARPSYNC.COLLECTIVE R10, `(.L_x_75) ;  /* 0x000000000a087348 */ /* 0x000fea0003c00000 */
[----:B------:R-:W-:Y:S01]  /*4d40*/  VOTE.ALL P0, P0 ;  /* 0x0000000000ff7806 */ /* 0x000fe20000000000 */
[----:B------:R-:W-:-:S12]  /*4d50*/  ENDCOLLECTIVE ;  /* 0x000000000000791b */ /* 0x000fd80003800000 */
.L_x_75:
[----:B------:R-:W-:-:S04]  /*4d60*/  ISETP.GT.AND P2, PT, R8, R15, PT ;  /* 0x0000000f0800720c */ /* 0x000fc80003f44270 */
[----:B------:R-:W-:-:S05]  /*4d70*/  SEL R9, R16, RZ, !P2 ;  /* 0x000000ff10097207 */ /* 0x000fca0005000000 */
[----:B------:R-:W-:Y:S02]  /*4d80*/  IMAD.IADD R12, R42, 0x1, R9 ;  /* 0x000000012a0c7824 */ /* 0x000fe400078e0209 */
[----:B------:R-:W0:Y:S02]  /*4d90*/  LDC.64 R8, c[0x0][0x390] ;  /* 0x0000e400ff087b82 */ /* 0x000e240000000a00 */
[----:B0-----:R-:W-:-:S05]  /*4da0*/  IADD3 R38, P2, PT, R8, 0x100, RZ ;  /* 0x0000010008267810 */ /* 0x001fca0007f5e0ff */
[----:B------:R-:W-:Y:S01]  /*4db0*/  IMAD.X R43, RZ, RZ, R9, P2 ;  /* 0x000000ffff2b7224 */ /* 0x000fe200010e0609 */
[----:B------:R-:W-:Y:S07]  /*4dc0*/  BRA `(.L_x_76) ;  /* 0xffffffe400087947 */ /* 0x000fee000383ffff */
.L_x_26:
[----:B------:R-:W-:Y:S01]  /*4dd0*/  BSSY B0, `(.L_x_77) ;  /* 0x0000006000007945 */ /* 0x000fe20003800000 */
[----:B------:R-:W-:Y:S01]  /*4de0*/  PLOP3.LUT P0, PT, P0, PT, PT, 0x8, 0x80 ;  /* 0x000000000080781c */ /* 0x000fe2000070e170 */
[----:B------:R-:W-:-:S12]  /*4df0*/  IMAD.MOV.U32 R10, RZ, RZ, -0x1 ;  /* 0xffffffffff0a7424 */ /* 0x000fd800078e00ff */
[----:B------:R-:W-:Y:S05]  /*4e00*/  WARPSYNC.COLLECTIVE R10, `(.L_x_78) ;  /* 0x000000000a087348 */ /* 0x000fea0003c00000 */
[----:B------:R-:W-:Y:S01]  /*4e10*/  VOTE.ANY P0, P0 ;  /* 0x0000000000ff7806 */ /* 0x000fe20000000100 */
[----:B------:R-:W-:-:S12]  /*4e20*/  ENDCOLLECTIVE ;  /* 0x000000000000791b */ /* 0x000fd80003800000 */
.L_x_78:
[----:B------:R-:W-:Y:S05]  /*4e30*/  BSYNC B0 ;  /* 0x0000000000007941 */ /* 0x000fea0003800000 */
.L_x_77:
[----:B------:R-:W-:Y:S05]  /*4e40*/  BRA `(.L_x_79) ;  /* 0xffffffe400187947 */ /* 0x000fea000383ffff */
.L_x_28:
[----:B------:R-:W-:Y:S01]  /*4e50*/  BSSY B0, `(.L_x_80) ;  /* 0x0000006000007945 */ /* 0x000fe20003800000 */
[----:B------:R-:W-:Y:S01]  /*4e60*/  PLOP3.LUT P0, PT, P0, PT, PT, 0x8, 0x80 ;  /* 0x000000000080781c */ /* 0x000fe2000070e170 */
[----:B------:R-:W-:-:S12]  /*4e70*/  IMAD.MOV.U32 R10, RZ, RZ, -0x1 ;  /* 0xffffffffff0a7424 */ /* 0x000fd800078e00ff */
[----:B------:R-:W-:Y:S05]  /*4e80*/  WARPSYNC.COLLECTIVE R10, `(.L_x_81) ;  /* 0x000000000a087348 */ /* 0x000fea0003c00000 */
[----:B------:R-:W-:Y:S01]  /*4e90*/  VOTE.ANY P0, P0 ;  /* 0x0000000000ff7806 */ /* 0x000fe20000000100 */
[----:B------:R-:W-:-:S12]  /*4ea0*/  ENDCOLLECTIVE ;  /* 0x000000000000791b */ /* 0x000fd80003800000 */
.L_x_81:
[----:B------:R-:W-:Y:S05]  /*4eb0*/  BSYNC B0 ;  /* 0x0000000000007941 */ /* 0x000fea0003800000 */
.L_x_80:
[----:B------:R-:W-:Y:S05]  /*4ec0*/  BRA `(.L_x_82) ;  /* 0xffffffe4001c7947 */ /* 0x000fea000383ffff */
.L_x_30:
[----:B------:R-:W-:Y:S01]  /*4ed0*/  BSSY B0, `(.L_x_83) ;  /* 0x0000006000007945 */ /* 0x000fe20003800000 */
[----:B------:R-:W-:Y:S01]  /*4ee0*/  PLOP3.LUT P2, PT, P0, PT, PT, 0x8, 0x80 ;  /* 0x000000000080781c */ /* 0x000fe2000074e170 */
[----:B------:R-:W-:-:S12]  /*4ef0*/  IMAD.MOV.U32 R10, RZ, RZ, -0x1 ;  /* 0xffffffffff0a7424 */ /* 0x000fd800078e00ff */
[----:B------:R-:W-:Y:S05]  /*4f00*/  WARPSYNC.COLLECTIVE R10, `(.L_x_84) ;  /* 0x000000000a087348 */ /* 0x000fea0003c00000 */
[----:B------:R-:W-:Y:S01]  /*4f10*/  VOTE.ANY R10, PT, P2 ;  /* 0x00000000000a7806 */ /* 0x000fe200010e0100 */
[----:B------:R-:W-:Y:S06]  /*4f20*/  ENDCOLLECTIVE ;  /* 0x000000000000791b */ /* 0x000fec0003800000 */
.L_x_84:
[----:B------:R-:W-:Y:S05]  /*4f30*/  BSYNC B0 ;  /* 0x0000000000007941 */ /* 0x000fea0003800000 */
.L_x_83:
[----:B------:R-:W-:Y:S01]  /*4f40*/  LOP3.LUT R10, R10, 0x80000000, R19, 0xec, !PT ;  /* 0x800000000a0a7812 */ /* 0x000fe200078eec13 */
[----:B------:R-:W-:Y:S02]  /*4f50*/  IMAD.MOV.U32 R14, RZ, RZ, 0x1 ;  /* 0x00000001ff0e7424 */ /* 0x000fe400078e00ff */
[----:B------:R-:W-:Y:S02]  /*4f60*/  VIADD R18, R18, 0xffffffe0 ;  /* 0xffffffe012127836 */ /* 0x000fe40000000000 */
[----:B------:R-:W-:-:S05]  /*4f70*/  VIADD R13, R10, 0xffffffff ;  /* 0xffffffff0a0d7836 */ /* 0x000fca0000000000 */
[----:B------:R-:W-:Y:S01]  /*4f80*/  LOP3.LUT R45, R10, R13, RZ, 0xc, !PT ;  /* 0x0000000d0a2d7212 */ /* 0x000fe200078e0cff */
[----:B------:R-:W-:Y:S02]  /*4f90*/  IMAD.MOV.U32 R13, RZ, RZ, R9 ;  /* 0x000000ffff0d7224 */ /* 0x000fe400078e0009 */
[----:B------:R-:W-:Y:S01]  /*4fa0*/  IMAD.MOV.U32 R10, RZ, RZ, -0x1 ;  /* 0xffffffffff0a7424 */ /* 0x000fe200078e00ff */
[----:B------:R0:W1:Y:S06]  /*4fb0*/  POPC R15, R45 ;  /* 0x0000002d000f7309 */ /* 0x00006c0000000000 */
[----:B01----:R-:W-:Y:S05]  /*4fc0*/  WARPSYNC.COLLECTIVE R10, `(.L_x_85) ;  /* 0x000000000a087348 */ /* 0x003fea0003c00000 */
[----:B-1----:R1:W2:Y:S02]  /*4fd0*/  SHFL.DOWN P2, R16, R13, R14, R15 ;  /* 0x0800000e0d107389 */ /* 0x0022a4000004000f */
[----:B012---:R-:W-:Y:S05]  /*4fe0*/  ENDCOLLECTIVE ;  /* 0x000000000000791b */ /* 0x007fea0003800000 */
.L_x_85:
[----:B------:R-:W-:Y:S01]  /*4ff0*/  ISETP.GE.AND P0, PT, R39, R15, PT ;  /* 0x0000000f2700720c */ /* 0x000fe20003f06270 */
[----:B------:R-:W-:-:S03]  /*5000*/  IMAD.MOV.U32 R14, RZ, RZ, 0x2 ;  /* 0x00000002ff0e7424 */ /* 0x000fc600078e00ff */
[----:B------:R-:W-:-:S05]  /*5010*/  SEL R16, R16, RZ, !P0 ;  /* 0x000000ff10107207 */ /* 0x000fca0004000000 */
[----:B------:R-:W-:Y:S02]  /*5020*/  IMAD.IADD R44, R16, 0x1, R9 ;  /* 0x00000001102c7824 */ /* 0x000fe400078e0209 */
[----:B------:R-:W-:Y:S02]  /*5030*/  VIADD R16, R39, 0x2 ;  /* 0x0000000227107836 */ /* 0x000fe40000000000 */
[----:B------:R-:W-:-:S03]  /*5040*/  IMAD.MOV.U32 R13, RZ, RZ, R44 ;  /* 0x000000ffff0d7224 */ /* 0x000fc600078e002c */
[----:B------:R-:W-:-:S13]  /*5050*/  ISETP.GT.AND P0, PT, R16, R15, PT ;  /* 0x0000000f1000720c */ /* 0x000fda0003f04270 */
[----:B------:R-:W-:Y:S05]  /*5060*/  WARPSYNC.COLLECTIVE R10, `(.L_x_86) ;  /* 0x000000000a087348 */ /* 0x000fea0003c00000 */
[----:B------:R0:W1:Y:S02]  /*5070*/  SHFL.DOWN P2, R16, R13, R14, R15 ;  /* 0x0800000e0d107389 */ /* 0x000064000004000f */
[----:B01----:R-:W-:Y:S05]  /*5080*/  ENDCOLLECTIVE ;  /* 0x000000000000791b */ /* 0x003fea0003800000 */
.L_x_86:
[----:B------:R-:W-:Y:S01]  /*5090*/  IMAD.MOV.U32 R14, RZ, RZ, 0x4 ;  /* 0x00000004ff0e7424 */ /* 0x000fe200078e00ff */
        /* <DEDUP_REMOVED lines=8> */
.L_x_87:
[----:B------:R-:W-:Y:S01]  /*5120*/  IMAD.MOV.U32 R14, RZ, RZ, 0x8 ;  /* 0x00000008ff0e7424 */ /* 0x000fe200078e00ff */
        /* <DEDUP_REMOVED lines=8> */
.L_x_88:
        /* <DEDUP_REMOVED lines=9> */
.L_x_89:
[----:B------:R-:W-:Y:S02]  /*5240*/  SEL R9, R16, RZ, !P0 ;  /* 0x000000ff10097207 */ /* 0x000fe40004000000 */
[----:B------:R-:W-:Y:S02]  /*5250*/  ISETP.NE.AND P0, PT, R8, 0x65, PT ;  /* 0x000000650800780c */ /* 0x000fe40003f05270 */
[----:B------:R-:W-:-:S11]  /*5260*/  IADD3 R12, PT, PT, R44, R9, R12 ;  /* 0x000000092c0c7210 */ /* 0x000fd60007ffe00c */
[----:B------:R-:W-:Y:S05]  /*5270*/  WARPSYNC.COLLECTIVE R10, `(.L_x_90) ;  /* 0x000000000a087348 */ /* 0x000fea0003c00000 */
[----:B------:R-:W-:Y:S01]  /*5280*/  VOTE.ALL P0, P0 ;  /* 0x0000000000ff7806 */ /* 0x000fe20000000000 */
[----:B------:R-:W-:-:S12]  /*5290*/  ENDCOLLECTIVE ;  /* 0x000000000000791b */ /* 0x000fd80003800000 */
.L_x_90:
[----:B------:R-:W-:Y:S05]  /*52a0*/  BRA `(.L_x_91) ;  /* 0xffffffe000b47947 */ /* 0x000fea000383ffff */
.L_x_92:
[----:B------:R-:W-:-:S00]  /*52b0*/  BRA `(.L_x_92) ;  /* 0xfffffffc00fc7947 */ /* 0x000fc0000383ffff */
[----:B------:R-:W-:-:S00]  /*52c0*/  NOP ;  /* 0x0000000000007918 */ /* 0x000fc00000000000 */
        /* <DEDUP_REMOVED lines=11> */
.L_x_260:


//--------------------- .text._ZN3cub18CUB_300001_SM_10006detail4scan16DeviceScanKernelINS2_10policy_hubIiiijN4cuda3std3__44plusIvEEE10Policy1000EPiSC_NS0_13ScanTileStateIiLb1EEES9_NS1_10InputValueIiSC_EEjiLb0EiEEvT0_T1_T2_iT3_T4_T5_ --------------------------
	.section	.text._ZN3cub18CUB_300001_SM_10006detail4scan16DeviceScanKernelINS2_10policy_hubIiiijN4cuda3std3__44plusIvEEE10Policy1000EPiSC_NS0_13ScanTileStateIiLb1EEES9_NS1_10InputValueIiSC_EEjiLb0EiEEvT0_T1_T2_iT3_T4_T5_,"ax",@progbits
	.align	128
        .global         _ZN3cub18CUB_300001_SM_10006detail4scan16DeviceScanKernelINS2_10policy_hubIiiijN4cuda3std3__44plusIvEEE10Policy1000EPiSC_NS0_13ScanTileStateIiLb1EEES9_NS1_10InputValueIiSC_EEjiLb0EiEEvT0_T1_T2_iT3_T4_T5_
        .type           _ZN3cub18CUB_300001_SM_10006detail4scan16DeviceScanKernelINS2_10policy_hubIiiijN4cuda3std3__44plusIvEEE10Policy1000EPiSC_NS0_13ScanTileStateIiLb1EEES9_NS1_10InputValueIiSC_EEjiLb0EiEEvT0_T1_T2_iT3_T4_T5_,@function
        .size           _ZN3cub18CUB_300001_SM_10006detail4scan16DeviceScanKernelINS2_10policy_hubIiiijN4cuda3std3__44plusIvEEE10Policy1000EPiSC_NS0_13ScanTileStateIiLb1EEES9_NS1_10InputValueIiSC_EEjiLb0EiEEvT0_T1_T2_iT3_T4_T5_,(.L_x_261 - _ZN3cub18CUB_300001_SM_10006detail4scan16DeviceScanKernelINS2_10policy_hubIiiijN4cuda3std3__44plusIvEEE10Policy1000EPiSC_NS0_13ScanTileStateIiLb1EEES9_NS1_10InputValueIiSC_EEjiLb0EiEEvT0_T1_T2_iT3_T4_T5_)
        .other          _ZN3cub18CUB_300001_SM_10006detail4scan16DeviceScanKernelINS2_10policy_hubIiiijN4cuda3std3__44plusIvEEE10Policy1000EPiSC_NS0_13ScanTileStateIiLb1EEES9_NS1_10InputValueIiSC_EEjiLb0EiEEvT0_T1_T2_iT3_T4_T5_,@"STO_CUDA_ENTRY STV_DEFAULT"
_ZN3cub18CUB_300001_SM_10006detail4scan16DeviceScanKernelINS2_10policy_hubIiiijN4cuda3std3__44plusIvEEE10Policy1000EPiSC_NS0_13ScanTileStateIiLb1EEES9_NS1_10InputValueIiSC_EEjiLb0EiEEvT0_T1_T2_iT3_T4_T5_:
.text._ZN3cub18CUB_300001_SM_10006detail4scan16DeviceScanKernelINS2_10policy_hubIiiijN4cuda3std3__44plusIvEEE10Policy1000EPiSC_NS0_13ScanTileStateIiLb1EEES9_NS1_10InputValueIiSC_EEjiLb0EiEEvT0_T1_T2_iT3_T4_T5_:
[----:B------:R-:W-:Y:S01]  /*0000*/  LDC R1, c[0x0][0x37c] ;  /* 0x0000df00ff017b82 */ /* 0x000fe20000000800 */
[----:B------:R-:W0:Y:S07]  /*0010*/  LDCU UR4, c[0x0][0x3a0] ;  /* 0x00007400ff0477ac */ /* 0x000e2e0008000800 */
[----:B------:R-:W1:Y:S01]  /*0020*/  LDC R38, c[0x0][0x398] ;  /* 0x0000e600ff267b82 */ /* 0x000e620000000800 */
[----:B------:R-:W2:Y:S01]  /*0030*/  LDCU.64 UR8, c[0x0][0x358] ;  /* 0x00006b00ff0877ac */ /* 0x000ea20008000a00 */
[----:B------:R-:W3:Y:S01]  /*0040*/  LDCU UR5, c[0x0][0x3b0] ;  /* 0x00007600ff0577ac */ /* 0x000ee20008000800 */
[----:B0-----:R-:W-:-:S06]  /*0050*/  UPRMT UR4, UR4, 0x7770, URZ ;  /* 0x0000777004047896 */ /* 0x001fcc00080000ff */
[----:B------:R-:W-:-:S13]  /*0060*/  ISETP.NE.AND P0, PT, RZ, UR4, PT ;  /* 0x00000004ff007c0c */ /* 0x000fda000bf05270 */
[----:B------:R-:W2:Y:S02]  /*0070*/  @P0 LDC.64 R2, c[0x0][0x3a8] ;  /* 0x0000ea00ff020b82 */ /* 0x000ea40000000a00 */
[----:B--2---:R0:W5:Y:S06]  /*0080*/  @P0 LDG.E R39, desc[UR8][R2.64] ;  /* 0x0000000802270981 */ /* 0x00416c000c1e1900 */
[----:B------:R-:W1:Y:S02]  /*0090*/  S2UR UR4, SR_CTAID.X ;  /* 0x00000000000479c3 */ /* 0x000e640000002500 */
[----:B-1----:R-:W-:-:S04]  /*00a0*/  VIADD R38, R38, UR4 ;  /* 0x0000000426267c36 */ /* 0x002fc80008000000 */
[----:B------:R-:W-:-:S05]  /*00b0*/  IMAD R5, R38, 0x2100, RZ ;  /* 0x0000210026057824 */ /* 0x000fca00078e02ff */
[----:B---3--:R-:W-:Y:S01]  /*00c0*/  IADD3 R0, PT, PT, -R5, UR5, RZ ;  /* 0x0000000505007c10 */ /* 0x008fe2000fffe1ff */
[----:B------:R-:W1:Y:S03]  /*00d0*/  @!P0 LDC R39, c[0x0][0x3a8] ;  /* 0x0000ea00ff278b82 */ /* 0x000e660000000800 */
[----:B------:R-:W-:-:S13]  /*00e0*/  ISETP.GE.U32.AND P0, PT, R0, 0x2101, PT ;  /* 0x000021010000780c */ /* 0x000fda0003f06070 */
[----:B0-----:R-:W-:Y:S05]  /*00f0*/  @!P0 BRA `(.L_x_93) ;  /* 0x0000001c00848947 */ /* 0x001fea0003800000 */
[----:B------:R-:W0:Y:S01]  /*0100*/  S2R R49, SR_TID.X ;  /* 0x0000000000317919 */ /* 0x000e220000002100 */
[----:B------:R-:W2:Y:S01]  /*0110*/  LDCU.64 UR4, c[0x0][0x380] ;  /* 0x00007000ff0477ac */ /* 0x000ea20008000a00 */
[C---:B0-----:R-:W-:Y:S02]  /*0120*/  LOP3.LUT R0, R49.reuse, 0x1f, RZ, 0xc0, !PT ;  /* 0x0000001f31007812 */ /* 0x041fe400078ec0ff */
[----:B------:R-:W-:-:S05]  /*0130*/  LOP3.LUT R3, R49, 0x3e0, RZ, 0xc0, !PT ;  /* 0x000003e031037812 */ /* 0x000fca00078ec0ff */
[----:B------:R-:W-:-:S05]  /*0140*/  IMAD R0, R3, 0x16, R0 ;  /* 0x0000001603007824 */ /* 0x000fca00078e0200 */
[----:B------:R-:W-:-:S05]  /*0150*/  IADD3 R0, P0, PT, R5, R0, RZ ;  /* 0x0000000005007210 */ /* 0x000fca0007f1e0ff */
[----:B------:R-:W-:Y:S02]  /*0160*/  IMAD.X R3, RZ, RZ, RZ, P0 ;  /* 0x000000ffff037224 */ /* 0x000fe400000e06ff */
[----:B------:R-:W-:-:S03]  /*0170*/  IMAD.SHL.U32 R45, R0, 0x4, RZ ;  /* 0x00000004002d7824 */ /* 0x000fc600078e00ff */
[----:B------:R-:W-:Y:S02]  /*0180*/  SHF.L.U64.HI R3, R0, 0x2, R3 ;  /* 0x0000000200037819 */ /* 0x000fe40000010203 */
[----:B--2---:R-:W-:-:S04]  /*0190*/  IADD3 R4, P0, PT, R45, UR4, RZ ;  /* 0x000000042d047c10 */ /* 0x004fc8000ff1e0ff */
[----:B------:R-:W-:-:S05]  /*01a0*/  IADD3.X R5, PT, PT, R3, UR5, RZ, P0, !PT ;  /* 0x0000000503057c10 */ /* 0x000fca00087fe4ff */
[----:B------:R-:W2:Y:S04]  /*01b0*/  LDG.E R7, desc[UR8][R4.64] ;  /* 0x0000000804077981 */ /* 0x000ea8000c1e1900 */
[----:B------:R-:W3:Y:S04]  /*01c0*/  LDG.E R9, desc[UR8][R4.64+0x80] ;  /* 0x0000800804097981 */ /* 0x000ee8000c1e1900 */
[----:B------:R-:W4:Y:S04]  /*01d0*/  LDG.E R11, desc[UR8][R4.64+0x100] ;  /* 0x00010008040b7981 */ /* 0x000f28000c1e1900 */
        /* <DEDUP_REMOVED lines=18> */
[----:B------:R-:W4:Y:S01]  /*0300*/  LDG.E R18, desc[UR8][R4.64+0xa80] ;  /* 0x000a800804127981 */ /* 0x000f22000c1e1900 */
[----:B------:R-:W0:Y:S01]  /*0310*/  S2UR UR5, SR_CgaCtaId ;  /* 0x00000000000579c3 */ /* 0x000e220000008800 */
[----:B------:R-:W-:Y:S01]  /*0320*/  SHF.R.U32.HI R40, RZ, 0x5, R49 ;  /* 0x00000005ff287819 */ /* 0x000fe20000011631 */
[----:B------:R-:W-:Y:S01]  /*0330*/  UMOV UR4, 0x400 ;  /* 0x0000040000047882 */ /* 0x000fe20000000000 */
[----:B------:R-:W1:Y:S01]  /*0340*/  S2R R47, SR_LANEID ;  /* 0x00000000002f7919 */ /* 0x000e620000000000 */
[----:B------:R-:W-:Y:S01]  /*0350*/  ISETP.NE.AND P0, PT, R38, RZ, PT ;  /* 0x000000ff2600720c */ /* 0x000fe20003f05270 */
        /* <DEDUP_REMOVED lines=28> */
[----:B------:R0:W1:Y:S04]  /*0520*/  LDS.64 R4, [R0] ;  /* 0x0000000000047984 */ /* 0x0000680000000a00 */
[----:B------:R0:W2:Y:S04]  /*0530*/  LDS.64 R6, [R0+0x8] ;  /* 0x0000080000067984 */ /* 0x0000a80000000a00 */
[----:B------:R0:W3:Y:S04]  /*0540*/  LDS.64 R8, [R0+0x10] ;  /* 0x0000100000087984 */ /* 0x0000e80000000a00 */
[----:B------:R0:W4:Y:S04]  /*0550*/  LDS.64 R10, [R0+0x18] ;  /* 0x00001800000a7984 */ /* 0x0001280000000a00 */
[----:B------:R0:W0:Y:S04]  /*0560*/  LDS.64 R12, [R0+0x20] ;  /* 0x00002000000c7984 */ /* 0x0000280000000a00 */
[----:B------:R0:W0:Y:S04]  /*0570*/  LDS.64 R14, [R0+0x28] ;  /* 0x00002800000e7984 */ /* 0x0000280000000a00 */
[----:B------:R0:W0:Y:S04]  /*0580*/  LDS.64 R28, [R0+0x30] ;  /* 0x00003000001c7984 */ /* 0x0000280000000a00 */
[----:B------:R0:W0:Y:S04]  /*0590*/  LDS.64 R30, [R0+0x38] ;  /* 0x00003800001e7984 */ /* 0x0000280000000a00 */
[----:B------:R0:W0:Y:S04]  /*05a0*/  LDS.64 R32, [R0+0x40] ;  /* 0x0000400000207984 */ /* 0x0000280000000a00 */
[----:B------:R0:W0:Y:S04]  /*05b0*/  LDS.64 R34, [R0+0x48] ;  /* 0x0000480000227984 */ /* 0x0000280000000a00 */
[----:B------:R0:W0:Y:S01]  /*05c0*/  LDS.64 R36, [R0+0x50] ;  /* 0x0000500000247984 */ /* 0x0000220000000a00 */
[----:B------:R-:W-:Y:S06]  /*05d0*/  BAR.SYNC.DEFER_BLOCKING 0x0 ;  /* 0x0000000000007b1d */ /* 0x000fec0000010000 */
[----:B-1----:R-:W-:Y:S05]  /*05e0*/  @P0 BRA `(.L_x_95) ;  /* 0x00000004001c0947 */ /* 0x002fea0003800000 */
[----:B0-2---:R-:W-:Y:S02]  /*05f0*/  IADD3 R16, PT, PT, R6, R5, R4 ;  /* 0x0000000506107210 */ /* 0x005fe40007ffe004 */
[C---:B------:R-:W-:Y:S02]  /*0600*/  ISETP.NE.AND P1, PT, R47.reuse, 0x1f, PT ;  /* 0x0000001f2f00780c */ /* 0x040fe40003f25270 */
[----:B---3--:R-:W-:Y:S02]  /*0610*/  IADD3 R16, PT, PT, R8, R7, R16 ;  /* 0x0000000708107210 */ /* 0x008fe40007ffe010 */
[----:B------:R-:W-:Y:S02]  /*0620*/  ISETP.NE.AND P2, PT, R47, RZ, PT ;  /* 0x000000ff2f00720c */ /* 0x000fe40003f45270 */
[----:B----4-:R-:W-:-:S04]  /*0630*/  IADD3 R16, PT, PT, R10, R9, R16 ;  /* 0x000000090a107210 */ /* 0x010fc80007ffe010 */
[----:B------:R-:W-:-:S03]  /*0640*/  IADD3 R16, PT, PT, R12, R11, R16 ;  /* 0x0000000b0c107210 */ /* 0x000fc60007ffe010 */
[----:B------:R-:W-:Y:S02]  /*0650*/  @!P1 LEA R43, R40, UR4, 0x2 ;  /* 0x00000004282b9c11 */ /* 0x000fe4000f8e10ff */
[----:B------:R-:W-:-:S04]  /*0660*/  IADD3 R16, PT, PT, R14, R13, R16 ;  /* 0x0000000d0e107210 */ /* 0x000fc80007ffe010 */
[----:B------:R-:W-:-:S04]  /*0670*/  IADD3 R16, PT, PT, R28, R15, R16 ;  /* 0x0000000f1c107210 */ /* 0x000fc80007ffe010 */
[----:B------:R-:W-:-:S04]  /*0680*/  IADD3 R16, PT, PT, R30, R29, R16 ;  /* 0x0000001d1e107210 */ /* 0x000fc80007ffe010 */
[----:B------:R-:W-:-:S04]  /*0690*/  IADD3 R16, PT, PT, R32, R31, R16 ;  /* 0x0000001f20107210 */ /* 0x000fc80007ffe010 */
[----:B------:R-:W-:-:S04]  /*06a0*/  IADD3 R16, PT, PT, R34, R33, R16 ;  /* 0x0000002122107210 */ /* 0x000fc80007ffe010 */
[----:B------:R-:W-:-:S05]  /*06b0*/  IADD3 R16, PT, PT, R36, R35, R16 ;  /* 0x0000002324107210 */ /* 0x000fca0007ffe010 */
[----:B------:R-:W-:-:S05]  /*06c0*/  IMAD.IADD R37, R37, 0x1, R16 ;  /* 0x0000000125257824 */ /* 0x000fca00078e0210 */
        /* <DEDUP_REMOVED lines=47> */
[----:B------:R-:W-:Y:S02]  /*09c0*/  SEL R16, R26, R16, !P1 ;  /* 0x000000101a107207 */ /* 0x000fe40004800000 */
[----:B------:R-:W-:Y:S02]  /*09d0*/  ISETP.NE.AND P1, PT, R49, RZ, PT ;  /* 0x000000ff3100720c */ /* 0x000fe40003f25270 */
[----:B------:R-:W-:Y:S02]  /*09e0*/  SEL R16, R16, RZ, P0 ;  /* 0x000000ff10107207 */ /* 0x000fe40000000000 */
[--C-:B-----5:R-:W-:Y:S02]  /*09f0*/  IADD3 R27, PT, PT, R26, R27, R39.reuse ;  /* 0x0000001b1a1b7210 */ /* 0x120fe40007ffe027 */
[----:B------:R-:W-:-:S07]  /*0a00*/  IADD3 R16, PT, PT, R16, R37, R39 ;  /* 0x0000002510107210 */ /* 0x000fce0007ffe027 */
[----:B------:R-:W-:Y:S05]  /*0a10*/  @P1 BRA `(.L_x_96) ;  /* 0x0000000c00f01947 */ /* 0x000fea0003800000 */
[----:B------:R-:W0:Y:S01]  /*0a20*/  LDC.64 R18, c[0x0][0x390] ;  /* 0x0000e400ff127b82 */ /* 0x000e220000000a00 */
[----:B------:R-:W-:-:S05]  /*0a30*/  IMAD.MOV.U32 R26, RZ, RZ, 0x65 ;  /* 0x00000065ff1a7424 */ /* 0x000fca00078e00ff */
[----:B0-----:R0:W-:Y:S01]  /*0a40*/  ST.E.64.STRONG.GPU desc[UR8][R18.64+0x100], R26 ;  /* 0x0001001a12007985 */ /* 0x0011e2000c10fb08 */
[----:B------:R-:W-:Y:S05]  /*0a50*/  BRA `(.L_x_96) ;  /* 0x0000000c00e07947 */ /* 0x000fea0003800000 */
.L_x_95:
        /* <DEDUP_REMOVED lines=20> */
[----:B-----5:R-:W0:Y:S02]  /*0ba0*/  SHFL.UP P0, R39, R24, 0x8, RZ ;  /* 0x0500000018277989 */ /* 0x020e2400000000ff */
        /* <DEDUP_REMOVED lines=16> */
[----:B------:R-:W-:Y:S02]  /*0cb0*/  SEL R17, R37, RZ, P2 ;  /* 0x000000ff25117207 */ /* 0x000fe40001000000 */
        /* <DEDUP_REMOVED lines=19> */
[----:B------:R-:W-:Y:S02]  /*0df0*/  ISETP.NE.AND P0, PT, R40, 0xa, PT ;  /* 0x0000000a2800780c */ /* 0x000fe40003f05270 */
[----:B------:R-:W-:Y:S02]  /*0e00*/  SEL R16, R24, R16, !P1 ;  /* 0x0000001018107207 */ /* 0x000fe40004800000 */
[----:B------:R-:W-:Y:S02]  /*0e10*/  ISETP.NE.AND P1, PT, R40, 0xb, PT ;  /* 0x0000000b2800780c */ /* 0x000fe40003f25270 */
[----:B------:R-:W-:Y:S02]  /*0e20*/  SEL R16, R25, R16, !P0 ;  /* 0x0000001019107207 */ /* 0x000fe40004000000 */
[----:B------:R-:W-:-:S02]  /*0e30*/  ISETP.GT.U32.AND P0, PT, R49, 0x1f, PT ;  /* 0x0000001f3100780c */ /* 0x000fc40003f04070 */
[----:B------:R-:W-:Y:S02]  /*0e40*/  SEL R16, R26, R16, !P1 ;  /* 0x000000101a107207 */ /* 0x000fe40004800000 */
[----:B------:R-:W-:-:S03]  /*0e50*/  ISETP.GE.U32.AND P1, PT, R49, 0x20, PT ;  /* 0x000000203100780c */ /* 0x000fc60003f26070 */
[----:B------:R-:W-:-:S05]  /*0e60*/  IMAD.IADD R16, R16, 0x1, R17 ;  /* 0x0000000110107824 */ /* 0x000fca00078e0211 */
[----:B------:R-:W-:Y:S01]  /*0e70*/  SEL R46, R37, R16, !P1 ;  /* 0x00000010252e7207 */ /* 0x000fe20004800000 */
[----:B------:R-:W-:Y:S06]  /*0e80*/  @P0 BRA `(.L_x_97) ;  /* 0x0000000800b00947 */ /* 0x000fec0003800000 */
[----:B------:R-:W0:Y:S01]  /*0e90*/  LDC.64 R16, c[0x0][0x390] ;  /* 0x0000e400ff107b82 */ /* 0x000e220000000a00 */
[----:B------:R-:W-:Y:S02]  /*0ea0*/  ISETP.NE.AND P1, PT, R49, RZ, PT ;  /* 0x000000ff3100720c */ /* 0x000fe40003f25270 */
[----:B------:R-:W-:-:S05]  /*0eb0*/  LOP3.LUT R21, RZ, R49, RZ, 0x33, !PT ;  /* 0x00000031ff157212 */ /* 0x000fca00078e33ff */
[----:B------:R-:W-:-:S06]  /*0ec0*/  IMAD.IADD R21, R38, 0x1, R21 ;  /* 0x0000000126157824 */ /* 0x000fcc00078e0215 */
        /* <DEDUP_REMOVED lines=11> */
.L_x_127:
[----:B------:R-:W-:Y:S05]  /*0f80*/  @!P0 BRA `(.L_x_99) ;  /* 0x0000000000748947 */ /* 0x000fea0003800000 */
[----:B------:R-:W-:-:S07]  /*0f90*/  IMAD.MOV.U32 R20, RZ, RZ, 0x3b8 ;  /* 0x000003b8ff147424 */ /* 0x000fce00078e00ff */
.L_x_101:
[----:B------:R-:W-:Y:S02]  /*0fa0*/  VIADD R23, R20, 0x1 ;  /* 0x0000000114177836 */ /* 0x000fe40000000000 */
[----:B------:R-:W-:Y:S02]  /*0fb0*/  IMAD R38, R38, 0x41a7, RZ ;  /* 0x000041a726267824 */ /* 0x000fe400078e02ff */
[----:B------:R-:W0:Y:S01]  /*0fc0*/  I2F.U32.RP R22, R23 ;  /* 0x0000001700167306 */ /* 0x000e220000209000 */
[----:B------:R-:W-:Y:S01]  /*0fd0*/  IMAD.MOV R37, RZ, RZ, -R23 ;  /* 0x000000ffff257224 */ /* 0x000fe200078e0a17 */
[----:B------:R-:W-:Y:S02]  /*0fe0*/  ISETP.NE.U32.AND P2, PT, R23, RZ, PT ;  /* 0x000000ff1700720c */ /* 0x000fe40003f45070 */
[----:B------:R-:W-:-:S04]  /*0ff0*/  LOP3.LUT R38, R38, 0x7fffffff, RZ, 0xc0, !PT ;  /* 0x7fffffff26267812 */ /* 0x000fc800078ec0ff */
[----:B0-----:R-:W0:Y:S02]  /*1000*/  MUFU.RCP R22, R22 ;  /* 0x0000001600167308 */ /* 0x001e240000001000 */
[----:B0-----:R-:W-:-:S06]  /*1010*/  VIADD R18, R22, 0xffffffe ;  /* 0x0ffffffe16127836 */ /* 0x001fcc0000000000 */
[----:B------:R0:W1:Y:S02]  /*1020*/  F2I.FTZ.U32.TRUNC.NTZ R19, R18 ;  /* 0x0000001200137305 */ /* 0x000064000021f000 */
[----:B0-----:R-:W-:Y:S02]  /*1030*/  IMAD.MOV.U32 R18, RZ, RZ, RZ ;  /* 0x000000ffff127224 */ /* 0x001fe400078e00ff */
[----:B-1----:R-:W-:-:S04]  /*1040*/  IMAD R37, R37, R19, RZ ;  /* 0x0000001325257224 */ /* 0x002fc800078e02ff */
[----:B------:R-:W-:-:S06]  /*1050*/  IMAD.HI.U32 R19, R19, R37, R18 ;  /* 0x0000002513137227 */ /* 0x000fcc00078e0012 */
[----:B------:R-:W-:-:S04]  /*1060*/  IMAD.HI.U32 R19, R19, R38, RZ ;  /* 0x0000002613137227 */ /* 0x000fc800078e00ff */
[----:B------:R-:W-:-:S04]  /*1070*/  IMAD.MOV R19, RZ, RZ, -R19 ;  /* 0x000000ffff137224 */ /* 0x000fc800078e0a13 */
[----:B------:R-:W-:-:S05]  /*1080*/  IMAD R22, R23, R19, R38 ;  /* 0x0000001317167224 */ /* 0x000fca00078e0226 */
[----:B------:R-:W-:-:S13]  /*1090*/  ISETP.GE.U32.AND P0, PT, R22, R23, PT ;  /* 0x000000171600720c */ /* 0x000fda0003f06070 */
[----:B------:R-:W-:-:S05]  /*10a0*/  @P0 IMAD.IADD R22, R22, 0x1, -R23 ;  /* 0x0000000116160824 */ /* 0x000fca00078e0a17 */
[----:B------:R-:W-:-:S13]  /*10b0*/  ISETP.GE.U32.AND P0, PT, R22, R23, PT ;  /* 0x000000171600720c */ /* 0x000fda0003f06070 */
[----:B------:R-:W-:Y:S01]  /*10c0*/  @P0 IMAD.IADD R22, R22, 0x1, -R23 ;  /* 0x0000000116160824 */ /* 0x000fe200078e0a17 */
[----:B------:R-:W-:-:S04]  /*10d0*/  @!P2 LOP3.LUT R22, RZ, R23, RZ, 0x33, !PT ;  /* 0x00000017ff16a212 */ /* 0x000fc800078e33ff */
[----:B------:R-:W-:Y:S05]  /*10e0*/  NANOSLEEP R22 ;  /* 0x000000160000735d */ /* 0x000fea0003800000 */
[----:B------:R-:W2:Y:S01]  /*10f0*/  LD.E.64.STRONG.GPU R40, desc[UR8][R16.64+0x100] ;  /* 0x0001000810287980 */ /* 0x000ea2000c10fb00 */
[----:B------:R-:W-:Y:S01]  /*1100*/  UMOV UR5, 0xffffffff ;  /* 0xffffffff00057882 */ /* 0x000fe20000000000 */
[----:B------:R-:W-:Y:S02]  /*1110*/  SHF.R.U32.HI R20, RZ, 0x1, R20 ;  /* 0x00000001ff147819 */ /* 0x000fe40000011614 */
[----:B--2---:R-:W-:Y:S01]  /*1120*/  ISETP.NE.AND P0, PT, R40, 0x63, PT ;  /* 0x000000632800780c */ /* 0x004fe20003f05270 */
[----:B------:R-:W-:-:S12]  /*1130*/  BRA.DIV UR5, `(.L_x_100) ;  /* 0x0000003205e87947 */ /* 0x000fd8000b800000 */
[----:B------:R-:W-:-:S13]  /*1140*/  VOTE.ANY P0, !P0 ;  /* 0x0000000000ff7806 */ /* 0x000fda0004000100 */
.L_x_130:
[----:B------:R-:W-:Y:S05]  /*1150*/  @P0 BRA `(.L_x_101) ;  /* 0xfffffffc00900947 */ /* 0x000fea000383ffff */
.L_x_99:
[----:B------:R-:W-:Y:S01]  /*1160*/  UMOV UR5, 0xffffffff ;  /* 0xffffffff00057882 */ /* 0x000fe20000000000 */
[----:B------:R-:W-:Y:S02]  /*1170*/  ISETP.NE.AND P0, PT, R40, 0x65, PT ;  /* 0x000000652800780c */ /* 0x000fe40003f05270 */
[----:B------:R-:W-:Y:S11]  /*1180*/  BRA.DIV UR5, `(.L_x_102) ;  /* 0x0000003205f47947 */ /* 0x000ff6000b800000 */
[----:B------:R-:W0:Y:S01]  /*1190*/  S2R R48, SR_GEMASK ;  /* 0x0000000000307919 */ /* 0x000e220000003c00 */
[----:B------:R-:W-:Y:S01]  /*11a0*/  VOTE.ANY R19, PT, !P0 ;  /* 0x0000000000137806 */ /* 0x000fe200040e0100 */
[C---:B------:R-:W-:Y:S01]  /*11b0*/  VIADD R22, R47.reuse, 0x2 ;  /* 0x000000022f167836 */ /* 0x040fe20000000000 */
[----:B------:R-:W1:Y:S01]  /*11c0*/  LDC.64 R42, c[0x0][0x390] ;  /* 0x0000e400ff2a7b82 */ /* 0x000e620000000a00 */
[C---:B------:R-:W-:Y:S02]  /*11d0*/  VIADD R23, R47.reuse, 0x4 ;  /* 0x000000042f177836 */ /* 0x040fe40000000000 */
[----:B------:R-:W-:Y:S01]  /*11e0*/  VIADD R26, R47, 0x8 ;  /* 0x000000082f1a7836 */ /* 0x000fe20000000000 */
[----:B-1----:R-:W-:Y:S02]  /*11f0*/  IADD3 R42, P3, PT, R42, 0x100, RZ ;  /* 0x000001002a2a7810 */ /* 0x002fe40007f7e0ff */
[----:B0-----:R-:W-:-:S03]  /*1200*/  LOP3.LUT R19, R19, 0x80000000, R48, 0xec, !PT ;  /* 0x8000000013137812 */ /* 0x001fc600078eec30 */
[----:B------:R-:W-:Y:S02]  /*1210*/  IMAD.X R43, RZ, RZ, R43, P3 ;  /* 0x000000ffff2b7224 */ /* 0x000fe400018e062b */
[----:B------:R-:W-:-:S05]  /*1220*/  VIADD R16, R19, 0xffffffff ;  /* 0xffffffff13107836 */ /* 0x000fca0000000000 */
[----:B------:R-:W-:-:S06]  /*1230*/  LOP3.LUT R16, R19, R16, RZ, 0xc, !PT ;  /* 0x0000001013107212 */ /* 0x000fcc00078e0cff */
[----:B------:R-:W0:Y:S02]  /*1240*/  POPC R16, R16 ;  /* 0x0000001000107309 */ /* 0x000e240000000000 */
[----:B0-----:R-:W0:Y:S01]  /*1250*/  SHFL.DOWN PT, R20, R41, 0x1, R16 ;  /* 0x0820000029147989 */ /* 0x001e2200000e0010 */
[----:B------:R-:W-:-:S04]  /*1260*/  ISETP.GE.AND P0, PT, R47, R16, PT ;  /* 0x000000102f00720c */ /* 0x000fc80003f06270 */
[----:B0-----:R-:W-:Y:S02]  /*1270*/  SEL R20, R20, RZ, !P0 ;  /* 0x000000ff14147207 */ /* 0x001fe40004000000 */
[----:B------:R-:W-:-:S03]  /*1280*/  ISETP.GT.AND P0, PT, R22, R16, PT ;  /* 0x000000101600720c */ /* 0x000fc60003f04270 */
[----:B------:R-:W-:-:S05]  /*1290*/  IMAD.IADD R37, R20, 0x1, R41 ;  /* 0x0000000114257824 */ /* 0x000fca00078e0229 */
[----:B------:R-:W0:Y:S02]  /*12a0*/  SHFL.DOWN PT, R20, R37, 0x2, R16 ;  /* 0x0840000025147989 */ /* 0x000e2400000e0010 */
[----:B0-----:R-:W-:Y:S02]  /*12b0*/  SEL R20, R20, RZ, !P0 ;  /* 0x000000ff14147207 */ /* 0x001fe40004000000 */
[----:B------:R-:W-:-:S03]  /*12c0*/  ISETP.GT.AND P0, PT, R23, R16, PT ;  /* 0x000000101700720c */ /* 0x000fc60003f04270 */
[----:B------:R-:W-:Y:S02]  /*12d0*/  IMAD.IADD R39, R37, 0x1, R20 ;  /* 0x0000000125277824 */ /* 0x000fe400078e0214 */
[----:B------:R-:W-:-:S03]  /*12e0*/  VIADD R37, R47, 0x10 ;  /* 0x000000102f257836 */ /* 0x000fc60000000000 */
[----:B------:R-:W0:Y:S02]  /*12f0*/  SHFL.DOWN PT, R20, R39, 0x4, R16 ;  /* 0x0880000027147989 */ /* 0x000e2400000e0010 */
[-C--:B------:R-:W-:Y:S02]  /*1300*/  ISETP.GT.AND P2, PT, R37, R16.reuse, PT ;  /* 0x000000102500720c */ /* 0x080fe40003f44270 */
        /* <DEDUP_REMOVED lines=9> */
[----:B0-----:R-:W-:-:S05]  /*13a0*/  SEL R20, R20, RZ, !P2 ;  /* 0x000000ff14147207 */ /* 0x001fca0005000000 */
[----:B------:R-:W-:-:S07]  /*13b0*/  IMAD.IADD R39, R41, 0x1, R20 ;  /* 0x0000000129277824 */ /* 0x000fce00078e0214 */
.L_x_139:
[----:B------:R-:W-:Y:S05]  /*13c0*/  @!P0 BRA `(.L_x_103) ;  /* 0x0000000400248947 */ /* 0x000fea0003800000 */
[----:B------:R-:W-:-:S07]  /*13d0*/  IMAD.MOV.U32 R44, RZ, RZ, 0x3b8 ;  /* 0x000003b8ff2c7424 */ /* 0x000fce00078e00ff */
.L_x_109:
        /* <DEDUP_REMOVED lines=10> */
.L_x_142:
[----:B------:R-:W-:Y:S05]  /*1480*/  @!P0 BRA `(.L_x_105) ;  /* 0x0000000000748947 */ /* 0x000fea0003800000 */
[----:B------:R-:W-:-:S07]  /*1490*/  IMAD.MOV.U32 R20, RZ, RZ, R44 ;  /* 0x000000ffff147224 */ /* 0x000fce00078e002c */
.L_x_107:
        /* <DEDUP_REMOVED lines=27> */
.L_x_145:
[----:B------:R-:W-:Y:S05]  /*1650*/  @P0 BRA `(.L_x_107) ;  /* 0xfffffffc00900947 */ /* 0x000fea000383ffff */
.L_x_105:
        /* <DEDUP_REMOVED lines=31> */
.L_x_154:
[----:B------:R-:W-:Y:S05]  /*1850*/  @P0 BRA `(.L_x_109) ;  /* 0xfffffff800e00947 */ /* 0x000fea000383ffff */
.L_x_103:
        /* <DEDUP_REMOVED lines=15> */
.L_x_97:
[----:B------:R-:W-:Y:S05]  /*1950*/  WARPSYNC.ALL ;  /* 0x0000000000007948 */ /* 0x000fea0003800000 */
[----:B------:R-:W0:Y:S08]  /*1960*/  S2UR UR6, SR_CgaCtaId ;  /* 0x00000000000679c3 */ /* 0x000e300000008800 */
[----:B------:R-:W-:Y:S01]  /*1970*/  BAR.SYNC.DEFER_BLOCKING 0x0 ;  /* 0x0000000000007b1d */ /* 0x000fe20000010000 */
[----:B------:R-:W-:-:S05]  /*1980*/  ISETP.NE.AND P0, PT, R49, RZ, PT ;  /* 0x000000ff3100720c */ /* 0x000fca0003f05270 */
[----:B------:R-:W-:Y:S02]  /*1990*/  UMOV UR5, 0x400 ;  /* 0x0000040000057882 */ /* 0x000fe40000000000 */
[----:B0-----:R-:W-:-:S09]  /*19a0*/  ULEA UR5, UR6, UR5, 0x18 ;  /* 0x0000000506057291 */ /* 0x001fd2000f8ec0ff */
[----:B------:R-:W0:Y:S02]  /*19b0*/  LDS R17, [UR5+0x4c] ;  /* 0x00004c05ff117984 */ /* 0x000e240008000800 */
[----:B0-----:R-:W-:-:S05]  /*19c0*/  SEL R17, R17, RZ, P0 ;  /* 0x000000ff11117207 */ /* 0x001fca0000000000 */
[----:B------:R-:W-:-:S07]  /*19d0*/  IMAD.IADD R16, R17, 0x1, R16 ;  /* 0x0000000111107824 */ /* 0x000fce00078e0210 */
.L_x_96:
[----:B------:R-:W-:Y:S05]  /*19e0*/  BSYNC.RECONVERGENT B0 ;  /* 0x0000000000007941 */ /* 0x000fea0003800200 */
.L_x_94:
[----:B------:R-:W-:Y:S01]  /*19f0*/  IMAD.IADD R17, R4, 0x1, R16 ;  /* 0x0000000104117824 */ /* 0x000fe200078e0210 */
[----:B------:R-:W-:Y:S03]  /*1a00*/  BAR.SYNC.DEFER_BLOCKING 0x0 ;  /* 0x0000000000007b1d */ /* 0x000fe60000010000 */
[----:B------:R-:W-:-:S03]  /*1a10*/  IMAD.IADD R4, R5, 0x1, R17 ;  /* 0x0000000105047824 */ /* 0x000fc600078e0211 */
[----:B------:R-:W2:Y:S01]  /*1a20*/  LDCU.64 UR6, c[0x0][0x388] ;  /* 0x00007100ff0677ac */ /* 0x000ea20008000a00 */
[----:B------:R-:W-:-:S04]  /*1a30*/  IMAD.IADD R5, R6, 0x1, R4 ;  /* 0x0000000106057824 */ /* 0x000fc800078e0204 */
[----:B------:R-:W-:-:S04]  /*1a40*/  IMAD.IADD R6, R7, 0x1, R5 ;  /* 0x0000000107067824 */ /* 0x000fc800078e0205 */
[----:B------:R-:W-:-:S04]  /*1a50*/  IMAD.IADD R7, R8, 0x1, R6 ;  /* 0x0000000108077824 */ /* 0x000fc800078e0206 */
[----:B------:R-:W-:-:S04]  /*1a60*/  IMAD.IADD R8, R9, 0x1, R7 ;  /* 0x0000000109087824 */ /* 0x000fc800078e0207 */
[----:B------:R-:W-:Y:S01]  /*1a70*/  IMAD.IADD R9, R10, 0x1, R8 ;  /* 0x000000010a097824 */ /* 0x000fe200078e0208 */
[----:B------:R-:W-:Y:S03]  /*1a80*/  STS.64 [R0], R16 ;  /* 0x0000001000007388 */ /* 0x000fe60000000a00 */
[----:B------:R-:W-:Y:S01]  /*1a90*/  IMAD.IADD R10, R11, 0x1, R9 ;  /* 0x000000010b0a7824 */ /* 0x000fe200078e0209 */
[----:B------:R2:W-:Y:S03]  /*1aa0*/  STS.64 [R0+0x8], R4 ;  /* 0x0000080400007388 */ /* 0x0005e60000000a00 */
[----:B------:R-:W-:Y:S01]  /*1ab0*/  IMAD.IADD R11, R12, 0x1, R10 ;  /* 0x000000010c0b7824 */ /* 0x000fe200078e020a */
[----:B------:R-:W-:Y:S03]  /*1ac0*/  STS.64 [R0+0x10], R6 ;  /* 0x0000100600007388 */ /* 0x000fe60000000a00 */
[----:B------:R-:W-:Y:S01]  /*1ad0*/  IMAD.IADD R12, R13, 0x1, R11 ;  /* 0x000000010d0c7824 */ /* 0x000fe200078e020b */
[----:B------:R-:W-:Y:S03]  /*1ae0*/  STS.64 [R0+0x18], R8 ;  /* 0x0000180800007388 */ /* 0x000fe60000000a00 */
[----:B------:R-:W-:Y:S01]  /*1af0*/  IMAD.IADD R13, R14, 0x1, R12 ;  /* 0x000000010e0d7824 */ /* 0x000fe200078e020c */
[----:B------:R-:W-:Y:S01]  /*1b00*/  STS.64 [R0+0x20], R10 ;  /* 0x0000200a00007388 */ /* 0x000fe20000000a00 */
[----:B--2---:R-:W-:-:S02]  /*1b10*/  IADD3 R4, P0, PT, R45, UR6, RZ ;  /* 0x000000062d047c10 */ /* 0x004fc4000ff1e0ff */
[----:B------:R-:W-:Y:S01]  /*1b20*/  IMAD.IADD R14, R15, 0x1, R13 ;  /* 0x000000010f0e7824 */ /* 0x000fe200078e020d */
[----:B------:R-:W-:Y:S01]  /*1b30*/  STS.64 [R0+0x28], R12 ;  /* 0x0000280c00007388 */ /* 0x000fe20000000a00 */
[----:B------:R-:W-:Y:S02]  /*1b40*/  IADD3.X R5, PT, PT, R3, UR7, RZ, P0, !PT ;  /* 0x0000000703057c10 */ /* 0x000fe400087fe4ff */
[----:B------:R-:W-:-:S04]  /*1b50*/  IMAD.IADD R15, R28, 0x1, R14 ;  /* 0x000000011c0f7824 */ /* 0x000fc800078e020e */
[----:B01----:R-:W-:Y:S01]  /*1b60*/  IMAD.IADD R18, R29, 0x1, R15 ;  /* 0x000000011d127824 */ /* 0x003fe200078e020f */
[----:B------:R-:W-:Y:S03]  /*1b70*/  STS.64 [R0+0x30], R14 ;  /* 0x0000300e00007388 */ /* 0x000fe60000000a00 */
[----:B------:R-:W-:-:S04]  /*1b80*/  IMAD.IADD R19, R30, 0x1, R18 ;  /* 0x000000011e137824 */ /* 0x000fc800078e0212 */
[----:B------:R-:W-:Y:S01]  /*1b90*/  IMAD.IADD R20, R31, 0x1, R19 ;  /* 0x000000011f147824 */ /* 0x000fe200078e0213 */
[----:B------:R-:W-:Y:S03]  /*1ba0*/  STS.64 [R0+0x38], R18 ;  /* 0x0000381200007388 */ /* 0x000fe60000000a00 */
[----:B------:R-:W-:-:S04]  /*1bb0*/  IMAD.IADD R21, R32, 0x1, R20 ;  /* 0x0000000120157824 */ /* 0x000fc800078e0214 */
[----:B------:R-:W-:Y:S01]  /*1bc0*/  IMAD.IADD R22, R33, 0x1, R21 ;  /* 0x0000000121167824 */ /* 0x000fe200078e0215 */
[----:B------:R-:W-:Y:S03]  /*1bd0*/  STS.64 [R0+0x40], R20 ;  /* 0x0000401400007388 */ /* 0x000fe60000000a00 */
[----:B------:R-:W-:-:S04]  /*1be0*/  IMAD.IADD R23, R34, 0x1, R22 ;  /* 0x0000000122177824 */ /* 0x000fc800078e0216 */
[----:B------:R-:W-:Y:S01]  /*1bf0*/  IMAD.IADD R24, R35, 0x1, R23 ;  /* 0x0000000123187824 */ /* 0x000fe200078e0217 */
[----:B------:R-:W-:Y:S03]  /*1c00*/  STS.64 [R0+0x48], R22 ;  /* 0x0000481600007388 */ /* 0x000fe60000000a00 */
[----:B------:R-:W-:-:S05]  /*1c10*/  IMAD.IADD R25, R36, 0x1, R24 ;  /* 0x0000000124197824 */ /* 0x000fca00078e0218 */
[----:B------:R-:W-:Y:S01]  /*1c20*/  STS.64 [R0+0x50], R24 ;  /* 0x0000501800007388 */ /* 0x000fe20000000a00 */
[----:B------:R-:W-:-:S03]  /*1c30*/  NOP ;  /* 0x0000000000007918 */ /* 0x000fc60000000000 */
[----:B------:R-:W0:Y:S04]  /*1c40*/  LDS R7, [R2] ;  /* 0x0000000002077984 */ /* 0x000e280000000800 */
[----:B------:R-:W1:Y:S04]  /*1c50*/  LDS R9, [R2+0x80] ;  /* 0x0000800002097984 */ /* 0x000e680000000800 */
        /* <DEDUP_REMOVED lines=43> */
.L_x_93:
[----:B------:R-:W-:-:S13]  /*1f10*/  ISETP.NE.AND P0, PT, R0, RZ, PT ;  /* 0x000000ff0000720c */ /* 0x000fda0003f05270 */
[----:B------:R-:W-:Y:S05]  /*1f20*/  @!P0 EXIT ;  /* 0x000000000000894d */ /* 0x000fea0003800000 */
[----:B------:R-:W0:Y:S02]  /*1f30*/  LDC.64 R2, c[0x0][0x380] ;  /* 0x0000e000ff027b82 */ /* 0x000e240000000a00 */
[----:B0-----:R-:W-:-:S05]  /*1f40*/  IMAD.WIDE.U32 R2, R5, 0x4, R2 ;  /* 0x0000000405027825 */ /* 0x001fca00078e0002 */
[----:B------:R0:W2:Y:S01]  /*1f50*/  LDG.E R4, desc[UR8][R2.64] ;  /* 0x0000000802047981 */ /* 0x0000a2000c1e1900 */
[----:B------:R-:W3:Y:S02]  /*1f60*/  S2R R13, SR_TID.X ;  /* 0x00000000000d7919 */ /* 0x000ee40000002100 */
[C---:B---3--:R-:W-:Y:S02]  /*1f70*/  LOP3.LUT R5, R13.reuse, 0x1f, RZ, 0xc0, !PT ;  /* 0x0000001f0d057812 */ /* 0x048fe400078ec0ff */
[----:B------:R-:W-:-:S05]  /*1f80*/  LOP3.LUT R6, R13, 0x3e0, RZ, 0xc0, !PT ;  /* 0x000003e00d067812 */ /* 0x000fca00078ec0ff */
[----:B------:R-:W-:-:S04]  /*1f90*/  IMAD R11, R6, 0x16, R5 ;  /* 0x00000016060b7824 */ /* 0x000fc800078e0205 */
[C---:B------:R-:W-:Y:S01]  /*1fa0*/  VIADD R5, R11.reuse, 0x20 ;  /* 0x000000200b057836 */ /* 0x040fe20000000000 */
[C---:B------:R-:W-:Y:S01]  /*1fb0*/  ISETP.GE.U32.AND P6, PT, R11.reuse, R0, PT ;  /* 0x000000000b00720c */ /* 0x040fe20003fc6070 */
[C---:B------:R-:W-:Y:S01]  /*1fc0*/  VIADD R9, R11.reuse, 0xa0 ;  /* 0x000000a00b097836 */ /* 0x040fe20000000000 */
[C---:B0-----:R-:W-:Y:S01]  /*1fd0*/  LEA R2, P1, R11.reuse, R2, 0x2 ;  /* 0x000000020b027211 */ /* 0x041fe200078210ff */
[----:B------:R-:W-:Y:S01]  /*1fe0*/  VIADD R7, R11, 0x80 ;  /* 0x000000800b077836 */ /* 0x000fe20000000000 */
[-C--:B------:R-:W-:Y:S01]  /*1ff0*/  ISETP.GE.U32.AND P5, PT, R5, R0.reuse, PT ;  /* 0x000000000500720c */ /* 0x080fe20003fa6070 */
[----:B------:R-:W-:Y:S01]  /*2000*/  VIADD R5, R11, 0xe0 ;  /* 0x000000e00b057836 */ /* 0x000fe20000000000 */
[-C--:B------:R-:W-:Y:S01]  /*2010*/  ISETP.GE.U32.AND P4, PT, R9, R0.reuse, PT ;  /* 0x000000000900720c */ /* 0x080fe20003f86070 */
[----:B------:R-:W-:Y:S01]  /*2020*/  IMAD.X R3, RZ, RZ, R3, P1 ;  /* 0x000000ffff037224 */ /* 0x000fe200008e0603 */
[-C--:B------:R-:W-:Y:S01]  /*2030*/  ISETP.GE.U32.AND P0, PT, R7, R0.reuse, PT ;  /* 0x000000000700720c */ /* 0x080fe20003f06070 */
[----:B------:R-:W-:Y:S01]  /*2040*/  VIADD R7, R11, 0x120 ;  /* 0x000001200b077836 */ /* 0x000fe20000000000 */
[----:B------:R-:W-:Y:S01]  /*2050*/  ISETP.GE.U32.AND P3, PT, R5, R0, PT ;  /* 0x000000000500720c */ /* 0x000fe20003f66070 */
[----:B------:R-:W-:-:S02]  /*2060*/  VIADD R5, R11, 0x200 ;  /* 0x000002000b057836 */ /* 0x000fc40000000000 */
[----:B------:R-:W-:Y:S01]  /*2070*/  VIADD R9, R11, 0x1c0 ;  /* 0x000001c00b097836 */ /* 0x000fe20000000000 */
[----:B------:R-:W-:-:S04]  /*2080*/  ISETP.GE.U32.AND P2, PT, R7, R0, PT ;  /* 0x000000000700720c */ /* 0x000fc80003f46070 */
[----:B------:R-:W-:Y:S01]  /*2090*/  ISETP.GE.U32.AND P1, PT, R9, R0, PT ;  /* 0x000000000900720c */ /* 0x000fe20003f26070 */
[C---:B------:R-:W-:Y:S02]  /*20a0*/  VIADD R7, R11.reuse, 0x260 ;  /* 0x000002600b077836 */ /* 0x040fe40000000000 */
[C---:B------:R-:W-:Y:S02]  /*20b0*/  VIADD R51, R11.reuse, 0x40 ;  /* 0x000000400b337836 */ /* 0x040fe40000000000 */
[C---:B------:R-:W-:Y:S02]  /*20c0*/  VIADD R50, R11.reuse, 0x60 ;  /* 0x000000600b327836 */ /* 0x040fe40000000000 */
[C---:B------:R-:W-:Y:S02]  /*20d0*/  VIADD R49, R11.reuse, 0xc0 ;  /* 0x000000c00b317836 */ /* 0x040fe40000000000 */
[C---:B------:R-:W-:Y:S02]  /*20e0*/  VIADD R48, R11.reuse, 0x100 ;  /* 0x000001000b307836 */ /* 0x040fe40000000000 */
[----:B------:R-:W-:-:S02]  /*20f0*/  VIADD R47, R11, 0x140 ;  /* 0x000001400b2f7836 */ /* 0x000fc40000000000 */
[C---:B------:R-:W-:Y:S02]  /*2100*/  VIADD R46, R11.reuse, 0x160 ;  /* 0x000001600b2e7836 */ /* 0x040fe40000000000 */
[C---:B------:R-:W-:Y:S02]  /*2110*/  VIADD R45, R11.reuse, 0x180 ;  /* 0x000001800b2d7836 */ /* 0x040fe40000000000 */
[C---:B------:R-:W-:Y:S02]  /*2120*/  VIADD R43, R11.reuse, 0x1a0 ;  /* 0x000001a00b2b7836 */ /* 0x040fe40000000000 */
[C---:B------:R-:W-:Y:S02]  /*2130*/  VIADD R42, R11.reuse, 0x1e0 ;  /* 0x000001e00b2a7836 */ /* 0x040fe40000000000 */
[C---:B------:R-:W-:Y:S02]  /*2140*/  VIADD R41, R11.reuse, 0x240 ;  /* 0x000002400b297836 */ /* 0x040fe40000000000 */
[----:B------:R-:W-:-:S02]  /*2150*/  VIADD R40, R11, 0x2a0 ;  /* 0x000002a00b287836 */ /* 0x000fc40000000000 */
[----:B--2---:R-:W-:Y:S02]  /*2160*/  IMAD.MOV.U32 R16, RZ, RZ, R4 ;  /* 0x000000ffff107224 */ /* 0x004fe400078e0004 */
[----:B------:R-:W2:Y:S01]  /*2170*/  @!P6 LDG.E R4, desc[UR8][R2.64] ;  /* 0x000000080204e981 */ /* 0x000ea2000c1e1900 */
[-C--:B------:R-:W-:Y:S01]  /*2180*/  ISETP.GE.U32.AND P6, PT, R5, R0.reuse, PT ;  /* 0x000000000500720c */ /* 0x080fe20003fc6070 */
[--C-:B------:R-:W-:Y:S02]  /*2190*/  IMAD.MOV.U32 R6, RZ, RZ, R16.reuse ;  /* 0x000000ffff067224 */ /* 0x100fe400078e0010 */
[----:B------:R-:W-:Y:S02]  /*21a0*/  VIADD R5, R11, 0x220 ;  /* 0x000002200b057836 */ /* 0x000fe40000000000 */
[----:B------:R-:W-:Y:S02]  /*21b0*/  IMAD.MOV.U32 R14, RZ, RZ, R16 ;  /* 0x000000ffff0e7224 */ /* 0x000fe400078e0010 */
[----:B------:R-:W3:Y:S01]  /*21c0*/  @!P5 LDG.E R6, desc[UR8][R2.64+0x80] ;  /* 0x000080080206d981 */ /* 0x000ee2000c1e1900 */
[----:B------:R-:W-:Y:S01]  /*21d0*/  ISETP.GE.U32.AND P5, PT, R5, R0, PT ;  /* 0x000000000500720c */ /* 0x000fe20003fa6070 */
[----:B------:R-:W-:-:S02]  /*21e0*/  VIADD R5, R11, 0x280 ;  /* 0x000002800b057836 */ /* 0x000fc40000000000 */
[----:B------:R-:W4:Y:S01]  /*21f0*/  @!P4 LDG.E R14, desc[UR8][R2.64+0x280] ;  /* 0x00028008020ec981 */ /* 0x000f22000c1e1900 */
[--C-:B------:R-:W-:Y:S02]  /*2200*/  IMAD.MOV.U32 R12, RZ, RZ, R16.reuse ;  /* 0x000000ffff0c7224 */ /* 0x100fe400078e0010 */
[-C--:B------:R-:W-:Y:S01]  /*2210*/  ISETP.GE.U32.AND P4, PT, R5, R0.reuse, PT ;  /* 0x000000000500720c */ /* 0x080fe20003f86070 */
[--C-:B------:R-:W-:Y:S02]  /*2220*/  IMAD.MOV.U32 R20, RZ, RZ, R16.reuse ;  /* 0x000000ffff147224 */ /* 0x100fe400078e0010 */
[--C-:B------:R-:W-:Y:S01]  /*2230*/  IMAD.MOV.U32 R24, RZ, RZ, R16.reuse ;  /* 0x000000ffff187224 */ /* 0x100fe200078e0010 */
[----:B------:R-:W4:Y:S01]  /*2240*/  @!P0 LDG.E R12, desc[UR8][R2.64+0x200] ;  /* 0x00020008020c8981 */ /* 0x000f22000c1e1900 */
[--C-:B------:R-:W-:Y:S02]  /*2250*/  IMAD.MOV.U32 R34, RZ, RZ, R16.reuse ;  /* 0x000000ffff227224 */ /* 0x100fe400078e0010 */
[----:B------:R-:W-:Y:S01]  /*2260*/  IMAD.MOV.U32 R5, RZ, RZ, R16 ;  /* 0x000000ffff057224 */ /* 0x000fe200078e0010 */
[----:B------:R-:W4:Y:S01]  /*2270*/  @!P3 LDG.E R20, desc[UR8][R2.64+0x380] ;  /* 0x000380080214b981 */ /* 0x000f22000c1e1900 */
[----:B------:R-:W-:-:S02]  /*2280*/  ISETP.GE.U32.AND P0, PT, R7, R0, PT ;  /* 0x000000000700720c */ /* 0x000fc40003f06070 */
[-C--:B------:R-:W-:Y:S01]  /*2290*/  ISETP.GE.U32.AND P3, PT, R51, R0.reuse, PT ;  /* 0x000000003300720c */ /* 0x080fe20003f66070 */
[----:B------:R-:W4:Y:S01]  /*22a0*/  @!P2 LDG.E R24, desc[UR8][R2.64+0x480] ;  /* 0x000480080218a981 */ /* 0x000f22000c1e1900 */
[----:B------:R-:W-:-:S03]  /*22b0*/  ISETP.GE.U32.AND P2, PT, R50, R0, PT ;  /* 0x000000003200720c */ /* 0x000fc60003f46070 */
[----:B------:R-:W4:Y:S01]  /*22c0*/  @!P1 LDG.E R34, desc[UR8][R2.64+0x700] ;  /* 0x0007000802229981 */ /* 0x000f22000c1e1900 */
[----:B------:R-:W-:-:S03]  /*22d0*/  ISETP.GE.U32.AND P1, PT, R49, R0, PT ;  /* 0x000000003100720c */ /* 0x000fc60003f26070 */
[----:B------:R-:W4:Y:S01]  /*22e0*/  @!P6 LDG.E R5, desc[UR8][R2.64+0x800] ;  /* 0x000800080205e981 */ /* 0x000f22000c1e1900 */
[----:B------:R-:W-:Y:S01]  /*22f0*/  ISETP.GE.U32.AND P6, PT, R48, R0, PT ;  /* 0x000000003000720c */ /* 0x000fe20003fc6070 */
[--C-:B------:R-:W-:Y:S02]  /*2300*/  IMAD.MOV.U32 R7, RZ, RZ, R16.reuse ;  /* 0x000000ffff077224 */ /* 0x100fe400078e0010 */
[--C-:B------:R-:W-:Y:S02]  /*2310*/  IMAD.MOV.U32 R9, RZ, RZ, R16.reuse ;  /* 0x000000ffff097224 */ /* 0x100fe400078e0010 */
[--C-:B------:R-:W-:Y:S02]  /*2320*/  IMAD.MOV.U32 R11, RZ, RZ, R16.reuse ;  /* 0x000000ffff0b7224 */ /* 0x100fe400078e0010 */
[--C-:B------:R-:W-:Y:S01]  /*2330*/  IMAD.MOV.U32 R8, RZ, RZ, R16.reuse ;  /* 0x000000ffff087224 */ /* 0x100fe200078e0010 */
[----:B------:R-:W4:Y:S01]  /*2340*/  @!P5 LDG.E R7, desc[UR8][R2.64+0x880] ;  /* 0x000880080207d981 */ /* 0x000f22000c1e1900 */
[----:B------:R-:W-:-:S02]  /*2350*/  IMAD.MOV.U32 R10, RZ, RZ, R16 ;  /* 0x000000ffff0a7224 */ /* 0x000fc400078e0010 */
[--C-:B------:R-:W-:Y:S01]  /*2360*/  IMAD.MOV.U32 R18, RZ, RZ, R16.reuse ;  /* 0x000000ffff127224 */ /* 0x100fe200078e0010 */
[----:B------:R-:W4:Y:S01]  /*2370*/  @!P0 LDG.E R9, desc[UR8][R2.64+0x980] ;  /* 0x0009800802098981 */ /* 0x000f22000c1e1900 */
[----:B------:R-:W-:Y:S01]  /*2380*/  IMAD.MOV.U32 R22, RZ, RZ, R16 ;  /* 0x000000ffff167224 */ /* 0x000fe200078e0010 */
[-C--:B------:R-:W-:Y:S02]  /*2390*/  ISETP.GE.U32.AND P5, PT, R47, R0.reuse, PT ;  /* 0x000000002f00720c */ /* 0x080fe40003fa6070 */
[----:B------:R-:W4:Y:S01]  /*23a0*/  @!P4 LDG.E R11, desc[UR8][R2.64+0xa00] ;  /* 0x000a0008020bc981 */ /* 0x000f22000c1e1900 */
[-C--:B------:R-:W-:Y:S02]  /*23b0*/  ISETP.GE.U32.AND P0, PT, R46, R0.reuse, PT ;  /* 0x000000002e00720c */ /* 0x080fe40003f06070 */
[-C--:B------:R-:W-:Y:S01]  /*23c0*/  ISETP.GE.U32.AND P4, PT, R45, R0.reuse, PT ;  /* 0x000000002d00720c */ /* 0x080fe20003f86070 */
[----:B------:R-:W4:Y:S01]  /*23d0*/  @!P3 LDG.E R8, desc[UR8][R2.64+0x100] ;  /* 0x000100080208b981 */ /* 0x000f22000c1e1900 */
[----:B------:R-:W-:-:S03]  /*23e0*/  ISETP.GE.U32.AND P3, PT, R43, R0, PT ;  /* 0x000000002b00720c */ /* 0x000fc60003f66070 */
        /* <DEDUP_REMOVED lines=12> */
[----:B------:R-:W-:Y:S01]  /*24b0*/  IMAD.MOV.U32 R17, RZ, RZ, R16 ;  /* 0x000000ffff117224 */ /* 0x000fe200078e0010 */
[----:B------:R-:W4:Y:S04]  /*24c0*/  @!P0 LDG.E R28, desc[UR8][R2.64+0x580] ;  /* 0x00058008021c8981 */ /* 0x000f28000c1e1900 */
[----:B------:R-:W4:Y:S04]  /*24d0*/  @!P4 LDG.E R30, desc[UR8][R2.64+0x600] ;  /* 0x00060008021ec981 */ /* 0x000f28000c1e1900 */
[----:B------:R-:W4:Y:S04]  /*24e0*/  @!P3 LDG.E R32, desc[UR8][R2.64+0x680] ;  /* 0x000680080220b981 */ /* 0x000f28000c1e1900 */
[----:B------:R-:W4:Y:S04]  /*24f0*/  @!P2 LDG.E R52, desc[UR8][R2.64+0x780] ;  /* 0x000780080234a981 */ /* 0x000f28000c1e1900 */
[----:B------:R-:W4:Y:S04]  /*2500*/  @!P1 LDG.E R17, desc[UR8][R2.64+0x900] ;  /* 0x0009000802119981 */ /* 0x000f28000c1e1900 */
[----:B------:R-:W4:Y:S01]  /*2510*/  @!P6 LDG.E R16, desc[UR8][R2.64+0xa80] ;  /* 0x000a80080210e981 */ /* 0x000f22000c1e1900 */
[----:B------:R-:W0:Y:S01]  /*2520*/  S2R R36, SR_LANEID ;  /* 0x0000000000247919 */ /* 0x000e220000000000 */
[----:B------:R-:W1:Y:S01]  /*2530*/  S2UR UR5, SR_CgaCtaId ;  /* 0x00000000000579c3 */ /* 0x000e620000008800 */
[----:B------:R-:W-:Y:S01]  /*2540*/  SHF.R.U32.HI R44, RZ, 0x5, R13 ;  /* 0x00000005ff2c7819 */ /* 0x000fe2000001160d */
[----:B------:R-:W-:Y:S01]  /*2550*/  UMOV UR4, 0x400 ;  /* 0x0000040000047882 */ /* 0x000fe20000000000 */
[----:B------:R-:W-:Y:S01]  /*2560*/  ISETP.NE.AND P0, PT, R38, RZ, PT ;  /* 0x000000ff2600720c */ /* 0x000fe20003f05270 */
[----:B-1----:R-:W-:-:S02]  /*2570*/  ULEA UR4, UR5, UR4, 0x18 ;  /* 0x0000000405047291 */ /* 0x002fc4000f8ec0ff */
[----:B0-----:R-:W-:-:S05]  /*2580*/  IMAD R37, R44, 0x2c0, R36 ;  /* 0x000002c02c257824 */ /* 0x001fca00078e0224 */
        /* <DEDUP_REMOVED lines=39> */
[----:B------:R-:W-:Y:S02]  /*2800*/  ISETP.NE.AND P1, PT, R36, 0x1f, PT ;  /* 0x0000001f2400780c */ /* 0x000fe40003f25270 */
[----:B---3--:R-:W-:Y:S02]  /*2810*/  IADD3 R16, PT, PT, R6, R5, R16 ;  /* 0x0000000506107210 */ /* 0x008fe40007ffe010 */
[----:B------:R-:W-:Y:S02]  /*2820*/  ISETP.NE.AND P2, PT, R44, 0xb, PT ;  /* 0x0000000b2c00780c */ /* 0x000fe40003f45270 */
        /* <DEDUP_REMOVED lines=20> */
[----:B------:R-:W-:Y:S01]  /*2970*/  ISETP.NE.AND P0, PT, R44, 0x2, PT ;  /* 0x000000022c00780c */ /* 0x000fe20003f05270 */
[----:B------:R-:W0:Y:S02]  /*2980*/  S2R R53, SR_TID.X ;  /* 0x0000000000357919 */ /* 0x000e240000002100 */
[----:B------:R-:W-:Y:S01]  /*2990*/  IMAD.IADD R35, R38, 0x1, -R35 ;  /* 0x0000000126237824 */ /* 0x000fe200078e0a23 */
[----:B------:R-:W-:Y:S01]  /*29a0*/  @!P1 STS [R52+0x10], R38 ;  /* 0x0000102634009388 */ /* 0x000fe20000000800 */
[----:B------:R-:W-:Y:S01]  /*29b0*/  BAR.SYNC.DEFER_BLOCKING 0x0 ;  /* 0x0000000000007b1d */ /* 0x000fe20000010000 */
[----:B------:R-:W-:-:S05]  /*29c0*/  ISETP.NE.AND P1, PT, R44, 0x9, PT ;  /* 0x000000092c00780c */ /* 0x000fca0003f25270 */
[----:B------:R-:W1:Y:S04]  /*29d0*/  LDS.128 R16, [UR4+0x10] ;  /* 0x00001004ff107984 */ /* 0x000e680008000c00 */
[----:B------:R-:W2:Y:S04]  /*29e0*/  LDS.128 R20, [UR4+0x20] ;  /* 0x00002004ff147984 */ /* 0x000ea80008000c00 */
[----:B------:R-:W3:Y:S01]  /*29f0*/  LDS.128 R24, [UR4+0x30] ;  /* 0x00003004ff187984 */ /* 0x000ee20008000c00 */
[----:B-1----:R-:W-:-:S04]  /*2a00*/  IMAD.IADD R17, R16, 0x1, R17 ;  /* 0x0000000110117824 */ /* 0x002fc800078e0211 */
[----:B------:R-:W-:Y:S01]  /*2a10*/  IMAD.IADD R18, R18, 0x1, R17 ;  /* 0x0000000112127824 */ /* 0x000fe200078e0211 */
[----:B------:R-:W-:Y:S02]  /*2a20*/  SEL R16, R17, R16, !P0 ;  /* 0x0000001011107207 */ /* 0x000fe40004000000 */
[----:B------:R-:W-:Y:S01]  /*2a30*/  ISETP.NE.AND P0, PT, R44, 0x3, PT ;  /* 0x000000032c00780c */ /* 0x000fe20003f05270 */
[----:B------:R-:W-:-:S03]  /*2a40*/  IMAD.IADD R19, R19, 0x1, R18 ;  /* 0x0000000113137824 */ /* 0x000fc600078e0212 */
[----:B------:R-:W-:Y:S01]  /*2a50*/  SEL R16, R18, R16, !P0 ;  /* 0x0000001012107207 */ /* 0x000fe20004000000 */
[----:B--2---:R-:W-:Y:S01]  /*2a60*/  IMAD.IADD R20, R19, 0x1, R20 ;  /* 0x0000000113147824 */ /* 0x004fe200078e0214 */
        /* <DEDUP_REMOVED lines=8> */
[----:B---3--:R-:W-:Y:S01]  /*2af0*/  IMAD.IADD R24, R23, 0x1, R24 ;  /* 0x0000000117187824 */ /* 0x008fe200078e0218 */
[----:B------:R-:W-:Y:S02]  /*2b00*/  SEL R16, R21, R16, !P0 ;  /* 0x0000001015107207 */ /* 0x000fe40004000000 */
[----:B------:R-:W-:Y:S01]  /*2b10*/  ISETP.NE.AND P0, PT, R44, 0x7, PT ;  /* 0x000000072c00780c */ /* 0x000fe20003f05270 */
[----:B------:R-:W-:-:S03]  /*2b20*/  IMAD.IADD R25, R25, 0x1, R24 ;  /* 0x0000000119197824 */ /* 0x000fc600078e0218 */
[----:B------:R-:W-:Y:S02]  /*2b30*/  SEL R16, R22, R16, !P0 ;  /* 0x0000001016107207 */ /* 0x000fe40004000000 */
[----:B------:R-:W-:-:S04]  /*2b40*/  ISETP.NE.AND P0, PT, R44, 0x8, PT ;  /* 0x000000082c00780c */ /* 0x000fc80003f05270 */
[----:B------:R-:W-:Y:S02]  /*2b50*/  SEL R16, R23, R16, !P0 ;  /* 0x0000001017107207 */ /* 0x000fe40004000000 */
[----:B------:R-:W-:Y:S02]  /*2b60*/  ISETP.NE.AND P0, PT, R44, 0xa, PT ;  /* 0x0000000a2c00780c */ /* 0x000fe40003f05270 */
[----:B------:R-:W-:Y:S02]  /*2b70*/  SEL R16, R24, R16, !P1 ;  /* 0x0000001018107207 */ /* 0x000fe40004800000 */
[----:B------:R-:W-:Y:S02]  /*2b80*/  ISETP.NE.AND P1, PT, R36, RZ, PT ;  /* 0x000000ff2400720c */ /* 0x000fe40003f25270 */
[----:B------:R-:W-:Y:S01]  /*2b90*/  SEL R16, R25, R16, !P0 ;  /* 0x0000001019107207 */ /* 0x000fe20004000000 */
[----:B------:R-:W-:Y:S01]  /*2ba0*/  @!P2 IMAD.IADD R16, R26, 0x1, R25 ;  /* 0x000000011a10a824 */ /* 0x000fe200078e0219 */
[----:B0-----:R-:W-:-:S02]  /*2bb0*/  ISETP.GE.U32.AND P0, PT, R53, 0x20, PT ;  /* 0x000000203500780c */ /* 0x001fc40003f06070 */
[----:B------:R-:W-:Y:S02]  /*2bc0*/  SEL R35, R35, RZ, P1 ;  /* 0x000000ff23237207 */ /* 0x000fe40000800000 */
[----:B------:R-:W-:-:S04]  /*2bd0*/  SEL R16, R16, RZ, P0 ;  /* 0x000000ff10107207 */ /* 0x000fc80000000000 */
[----:B-----5:R-:W-:Y:S01]  /*2be0*/  IADD3 R16, PT, PT, R16, R35, R39 ;  /* 0x0000002310107210 */ /* 0x020fe20007ffe027 */
[----:B------:R-:W-:Y:S06]  /*2bf0*/  BRA `(.L_x_111) ;  /* 0x0000000c00f87947 */ /* 0x000fec0003800000 */
.L_x_110:
[----:B0-2---:R-:W-:Y:S02]  /*2c00*/  IADD3 R16, PT, PT, R4, R3, R2 ;  /* 0x0000000304107210 */ /* 0x005fe40007ffe002 */
[----:B------:R-:W-:Y:S02]  /*2c10*/  ISETP.NE.AND P1, PT, R36, 0x1f, PT ;  /* 0x0000001f2400780c */ /* 0x000fe40003f25270 */
        /* <DEDUP_REMOVED lines=22> */
[C---:B------:R-:W-:Y:S01]  /*2d80*/  ISETP.NE.AND P0, PT, R44.reuse, 0x2, PT ;  /* 0x000000022c00780c */ /* 0x040fe20003f05270 */
[----:B------:R-:W0:Y:S03]  /*2d90*/  S2R R39, SR_TID.X ;  /* 0x0000000000277919 */ /* 0x000e260000002100 */
[----:B------:R1:W-:Y:S01]  /*2da0*/  @!P1 STS [R53+0x10], R52 ;  /* 0x0000103435009388 */ /* 0x0003e20000000800 */
[----:B------:R-:W-:Y:S01]  /*2db0*/  BAR.SYNC.DEFER_BLOCKING 0x0 ;  /* 0x0000000000007b1d */ /* 0x000fe20000010000 */
[----:B------:R-:W-:Y:S01]  /*2dc0*/  ISETP.NE.AND P1, PT, R44, 0x9, PT ;  /* 0x000000092c00780c */ /* 0x000fe20003f25270 */
[----:B-1----:R-:W-:-:S04]  /*2dd0*/  IMAD.IADD R52, R52, 0x1, -R35 ;  /* 0x0000000134347824 */ /* 0x002fc800078e0a23 */
[----:B------:R-:W1:Y:S04]  /*2de0*/  LDS.128 R16, [UR4+0x10] ;  /* 0x00001004ff107984 */ /* 0x000e680008000c00 */
[----:B------:R-:W2:Y:S04]  /*2df0*/  LDS.128 R20, [UR4+0x20] ;  /* 0x00002004ff147984 */ /* 0x000ea80008000c00 */
[----:B------:R-:W3:Y:S01]  /*2e00*/  LDS.128 R24, [UR4+0x30] ;  /* 0x00003004ff187984 */ /* 0x000ee20008000c00 */
[----:B-1----:R-:W-:-:S04]  /*2e10*/  IMAD.IADD R17, R16, 0x1, R17 ;  /* 0x0000000110117824 */ /* 0x002fc800078e0211 */
[----:B------:R-:W-:Y:S01]  /*2e20*/  IMAD.IADD R18, R18, 0x1, R17 ;  /* 0x0000000112127824 */ /* 0x000fe200078e0211 */
[----:B------:R-:W-:Y:S02]  /*2e30*/  SEL R16, R17, R16, !P0 ;  /* 0x0000001011107207 */ /* 0x000fe40004000000 */
[----:B------:R-:W-:Y:S01]  /*2e40*/  ISETP.NE.AND P0, PT, R44, 0x3, PT ;  /* 0x000000032c00780c */ /* 0x000fe20003f05270 */
[----:B------:R-:W-:Y:S01]  /*2e50*/  IMAD.IADD R19, R19, 0x1, R18 ;  /* 0x0000000113137824 */ /* 0x000fe200078e0212 */
[----:B------:R-:W-:Y:S02]  /*2e60*/  SEL R17, R52, RZ, P2 ;  /* 0x000000ff34117207 */ /* 0x000fe40001000000 */
        /* <DEDUP_REMOVED lines=23> */
[----:B0-----:R-:W-:-:S02]  /*2fe0*/  ISETP.GT.U32.AND P0, PT, R39, 0x1f, PT ;  /* 0x0000001f2700780c */ /* 0x001fc40003f04070 */
        /* <DEDUP_REMOVED lines=20> */
.L_x_157:
[----:B------:R-:W-:Y:S05]  /*3130*/  @!P0 BRA `(.L_x_114) ;  /* 0x0000000000748947 */ /* 0x000fea0003800000 */
[----:B------:R-:W-:-:S07]  /*3140*/  IMAD.MOV.U32 R20, RZ, RZ, 0x3b8 ;  /* 0x000003b8ff147424 */ /* 0x000fce00078e00ff */
.L_x_116:
        /* <DEDUP_REMOVED lines=27> */
.L_x_160:
[----:B------:R-:W-:Y:S05]  /*3300*/  @P0 BRA `(.L_x_116) ;  /* 0xfffffffc00900947 */ /* 0x000fea000383ffff */
.L_x_114:
[----:B------:R-:W-:Y:S01]  /*3310*/  UMOV UR5, 0xffffffff ;  /* 0xffffffff00057882 */ /* 0x000fe20000000000 */
[----:B------:R-:W-:Y:S02]  /*3320*/  ISETP.NE.AND P0, PT, R24, 0x65, PT ;  /* 0x000000651800780c */ /* 0x000fe40003f05270 */
[----:B------:R-:W-:Y:S11]  /*3330*/  BRA.DIV UR5, `(.L_x_117) ;  /* 0x0000001a05f47947 */ /* 0x000ff6000b800000 */
[----:B------:R-:W0:Y:S01]  /*3340*/  S2R R53, SR_GEMASK ;  /* 0x0000000000357919 */ /* 0x000e220000003c00 */
[----:B------:R-:W-:Y:S01]  /*3350*/  VOTE.ANY R19, PT, !P0 ;  /* 0x0000000000137806 */ /* 0x000fe200040e0100 */
[----:B------:R-:W-:-:S03]  /*3360*/  VIADD R17, R36, 0x2 ;  /* 0x0000000224117836 */ /* 0x000fc60000000000 */
[----:B0-----:R-:W-:-:S05]  /*3370*/  LOP3.LUT R19, R19, 0x80000000, R53, 0xec, !PT ;  /* 0x8000000013137812 */ /* 0x001fca00078eec35 */
[----:B------:R-:W-:-:S05]  /*3380*/  VIADD R16, R19, 0xffffffff ;  /* 0xffffffff13107836 */ /* 0x000fca0000000000 */
[----:B------:R-:W-:Y:S01]  /*3390*/  LOP3.LUT R16, R19, R16, RZ, 0xc, !PT ;  /* 0x0000001013107212 */ /* 0x000fe200078e0cff */
[----:B------:R-:W-:-:S03]  /*33a0*/  VIADD R19, R36, 0x10 ;  /* 0x0000001024137836 */ /* 0x000fc60000000000 */
[----:B------:R-:W0:Y:S02]  /*33b0*/  POPC R44, R16 ;  /* 0x00000010002c7309 */ /* 0x000e240000000000 */
[----:B0-----:R-:W0:Y:S01]  /*33c0*/  SHFL.DOWN PT, R20, R25, 0x1, R44 ;  /* 0x0820000019147989 */ /* 0x001e2200000e002c */
[-C--:B------:R-:W-:Y:S02]  /*33d0*/  ISETP.GE.AND P0, PT, R36, R44.reuse, PT ;  /* 0x0000002c2400720c */ /* 0x080fe40003f06270 */
[-C--:B------:R-:W-:Y:S02]  /*33e0*/  ISETP.GT.AND P2, PT, R19, R44.reuse, PT ;  /* 0x0000002c1300720c */ /* 0x080fe40003f44270 */
[----:B0-----:R-:W-:Y:S02]  /*33f0*/  SEL R20, R20, RZ, !P0 ;  /* 0x000000ff14147207 */ /* 0x001fe40004000000 */
[----:B------:R-:W-:Y:S01]  /*3400*/  ISETP.GT.AND P0, PT, R17, R44, PT ;  /* 0x0000002c1100720c */ /* 0x000fe20003f04270 */
[----:B------:R-:W-:-:S02]  /*3410*/  VIADD R17, R36, 0x4 ;  /* 0x0000000424117836 */ /* 0x000fc40000000000 */
        /* <DEDUP_REMOVED lines=8> */
[----:B------:R-:W-:Y:S02]  /*34a0*/  ISETP.GT.AND P0, PT, R17, R44, PT ;  /* 0x0000002c1100720c */ /* 0x000fe40003f04270 */
[----:B------:R-:W0:Y:S01]  /*34b0*/  LDC.64 R16, c[0x0][0x390] ;  /* 0x0000e400ff107b82 */ /* 0x000e220000000a00 */
[----:B------:R-:W-:-:S05]  /*34c0*/  IMAD.IADD R25, R39, 0x1, R20 ;  /* 0x0000000127197824 */ /* 0x000fca00078e0214 */
[----:B------:R-:W1:Y:S01]  /*34d0*/  SHFL.DOWN PT, R20, R25, 0x8, R44 ;  /* 0x0900000019147989 */ /* 0x000e6200000e002c */
[----:B0-----:R-:W-:-:S05]  /*34e0*/  IADD3 R35, P3, PT, R16, 0x100, RZ ;  /* 0x0000010010237810 */ /* 0x001fca0007f7e0ff */
[----:B------:R-:W-:Y:S01]  /*34f0*/  IMAD.X R39, RZ, RZ, R17, P3 ;  /* 0x000000ffff277224 */ /* 0x000fe200018e0611 */
[----:B-1----:R-:W-:Y:S02]  /*3500*/  SEL R20, R20, RZ, !P0 ;  /* 0x000000ff14147207 */ /* 0x002fe40004000000 */
[----:B------:R-:W-:-:S03]  /*3510*/  ISETP.NE.AND P0, PT, R24, 0x65, PT ;  /* 0x000000651800780c */ /* 0x000fc60003f05270 */
[----:B------:R-:W-:-:S05]  /*3520*/  IMAD.IADD R26, R25, 0x1, R20 ;  /* 0x00000001191a7824 */ /* 0x000fca00078e0214 */
[----:B------:R-:W0:Y:S05]  /*3530*/  SHFL.DOWN PT, R20, R26, 0x10, R44 ;  /* 0x0a0000001a147989 */ /* 0x000e2a00000e002c */
[----:B------:R-:W-:Y:S02]  /*3540*/  VOTE.ALL P0, P0 ;  /* 0x0000000000ff7806 */ /* 0x000fe40000000000 */
[----:B0-----:R-:W-:-:S05]  /*3550*/  SEL R19, R20, RZ, !P2 ;  /* 0x000000ff14137207 */ /* 0x001fca0005000000 */
[----:B------:R-:W-:-:S07]  /*3560*/  IMAD.IADD R26, R26, 0x1, R19 ;  /* 0x000000011a1a7824 */ /* 0x000fce00078e0213 */
.L_x_169:
[----:B------:R-:W-:Y:S05]  /*3570*/  @!P0 BRA `(.L_x_118) ;  /* 0x0000000400348947 */ /* 0x000fea0003800000 */
[----:B------:R-:W-:-:S07]  /*3580*/  IMAD.MOV.U32 R44, RZ, RZ, 0x3b8 ;  /* 0x000003b8ff2c7424 */ /* 0x000fce00078e00ff */
.L_x_124:
        /* <DEDUP_REMOVED lines=10> */
.L_x_172:
[----:B------:R-:W-:Y:S05]  /*3630*/  @!P0 BRA `(.L_x_120) ;  /* 0x0000000000748947 */ /* 0x000fea0003800000 */
[----:B------:R-:W-:-:S07]  /*3640*/  IMAD.MOV.U32 R20, RZ, RZ, R44 ;  /* 0x000000ffff147224 */ /* 0x000fce00078e002c */
.L_x_122:
        /* <DEDUP_REMOVED lines=8> */
[----:B------:R-:W0:Y:S02]  /*36d0*/  F2I.FTZ.U32.TRUNC.NTZ R19, R19 ;  /* 0x0000001300137305 */ /* 0x000e24000021f000 */
[----:B0-----:R-:W-:Y:S02]  /*36e0*/  IMAD R25, R18, R19, RZ ;  /* 0x0000001312197224 */ /* 0x001fe400078e02ff */
[----:B------:R-:W-:-:S04]  /*36f0*/  IMAD.MOV.U32 R18, RZ, RZ, RZ ;  /* 0x000000ffff127224 */ /* 0x000fc800078e00ff */
        /* <DEDUP_REMOVED lines=16> */
.L_x_175:
[----:B------:R-:W-:Y:S05]  /*3800*/  @P0 BRA `(.L_x_122) ;  /* 0xfffffffc00900947 */ /* 0x000fea000383ffff */
.L_x_120:
[----:B------:R-:W-:Y:S01]  /*3810*/  UMOV UR5, 0xffffffff ;  /* 0xffffffff00057882 */ /* 0x000fe20000000000 */
[----:B------:R-:W-:Y:S02]  /*3820*/  ISETP.NE.AND P0, PT, R24, 0x65, PT ;  /* 0x000000651800780c */ /* 0x000fe40003f05270 */
[----:B------:R-:W-:Y:S11]  /*3830*/  BRA.DIV UR5, `(.L_x_123) ;  /* 0x0000001a05fc7947 */ /* 0x000ff6000b800000 */
[----:B------:R-:W-:Y:S01]  /*3840*/  VOTE.ANY R19, PT, !P0 ;  /* 0x0000000000137806 */ /* 0x000fe200040e0100 */
[----:B------:R-:W-:Y:S02]  /*3850*/  VIADD R17, R36, 0x2 ;  /* 0x0000000224117836 */ /* 0x000fe40000000000 */
[----:B------:R-:W-:Y:S01]  /*3860*/  VIADD R21, R21, 0xffffffe0 ;  /* 0xffffffe015157836 */ /* 0x000fe20000000000 */
[----:B------:R-:W-:-:S05]  /*3870*/  LOP3.LUT R19, R19, 0x80000000, R53, 0xec, !PT ;  /* 0x8000000013137812 */ /* 0x000fca00078eec35 */
[----:B------:R-:W-:-:S05]  /*3880*/  VIADD R16, R19, 0xffffffff ;  /* 0xffffffff13107836 */ /* 0x000fca0000000000 */
[----:B------:R-:W-:-:S06]  /*3890*/  LOP3.LUT R16, R19, R16, RZ, 0xc, !PT ;  /* 0x0000001013107212 */ /* 0x000fcc00078e0cff */
        /* <DEDUP_REMOVED lines=16> */
[----:B------:R-:W-:-:S03]  /*39a0*/  IMAD.IADD R25, R25, 0x1, R20 ;  /* 0x0000000119197824 */ /* 0x000fc600078e0214 */
[----:B------:R-:W-:Y:S02]  /*39b0*/  ISETP.GT.AND P2, PT, R17, R16, PT ;  /* 0x000000101100720c */ /* 0x000fe40003f44270 */
        /* <DEDUP_REMOVED lines=8> */
.L_x_184:
[----:B------:R-:W-:Y:S05]  /*3a40*/  @P0 BRA `(.L_x_124) ;  /* 0xfffffff800d00947 */ /* 0x000fea000383ffff */
.L_x_118:
        /* <DEDUP_REMOVED lines=15> */
.L_x_112:
[----:B------:R-:W-:Y:S05]  /*3b40*/  WARPSYNC.ALL ;  /* 0x0000000000007948 */ /* 0x000fea0003800000 */
[----:B------:R-:W0:Y:S08]  /*3b50*/  S2UR UR5, SR_CgaCtaId ;  /* 0x00000000000579c3 */ /* 0x000e300000008800 */
[----:B------:R-:W-:Y:S06]  /*3b60*/  BAR.SYNC.DEFER_BLOCKING 0x0 ;  /* 0x0000000000007b1d */ /* 0x000fec0000010000 */
[----:B------:R-:W-:Y:S01]  /*3b70*/  UMOV UR4, 0x400 ;  /* 0x0000040000047882 */ /* 0x000fe20000000000 */
[----:B-1----:R-:W1:Y:S01]  /*3b80*/  S2R R17, SR_TID.X ;  /* 0x0000000000117919 */ /* 0x002e620000002100 */
[----:B0-----:R-:W-:-:S09]  /*3b90*/  ULEA UR4, UR5, UR4, 0x18 ;  /* 0x0000000405047291 */ /* 0x001fd2000f8ec0ff */
[----:B------:R-:W0:Y:S01]  /*3ba0*/  LDS R16, [UR4+0x4c] ;  /* 0x00004c04ff107984 */ /* 0x000e220008000800 */
[----:B-1----:R-:W-:-:S04]  /*3bb0*/  ISETP.NE.AND P0, PT, R17, RZ, PT ;  /* 0x000000ff1100720c */ /* 0x002fc80003f05270 */
[----:B0-----:R-:W-:-:S05]  /*3bc0*/  SEL R16, R16, RZ, P0 ;  /* 0x000000ff10107207 */ /* 0x001fca0000000000 */
[----:B------:R-:W-:-:S07]  /*3bd0*/  IMAD.IADD R16, R16, 0x1, R19 ;  /* 0x0000000110107824 */ /* 0x000fce00078e0213 */
.L_x_111:
[----:B------:R-:W-:Y:S01]  /*3be0*/  IMAD.IADD R17, R2, 0x1, R16 ;  /* 0x0000000102117824 */ /* 0x000fe200078e0210 */
[----:B------:R-:W0:Y:S01]  /*3bf0*/  S2R R20, SR_LANEID ;  /* 0x0000000000147919 */ /* 0x000e220000000000 */
[----:B------:R-:W1:Y:S01]  /*3c00*/  S2UR UR5, SR_CTAID.X ;  /* 0x00000000000579c3 */ /* 0x000e620000002500 */
[----:B------:R-:W2:Y:S01]  /*3c10*/  LDCU.64 UR6, c[0x0][0x388] ;  /* 0x00007100ff0677ac */ /* 0x000ea20008000a00 */
[----:B------:R-:W-:Y:S01]  /*3c20*/  IMAD.IADD R2, R3, 0x1, R17 ;  /* 0x0000000103027824 */ /* 0x000fe200078e0211 */
[----:B------:R-:W3:Y:S03]  /*3c30*/  S2R R21, SR_TID.X ;  /* 0x0000000000157919 */ /* 0x000ee60000002100 */
[----:B------:R-:W-:Y:S01]  /*3c40*/  IMAD.IADD R3, R4, 0x1, R2 ;  /* 0x0000000104037824 */ /* 0x000fe200078e0202 */
[----:B------:R-:W4:Y:S03]  /*3c50*/  S2R R26, SR_TID.X ;  /* 0x00000000001a7919 */ /* 0x000f260000002100 */
[----:B------:R-:W-:-:S04]  /*3c60*/  IMAD.IADD R4, R5, 0x1, R3 ;  /* 0x0000000105047824 */ /* 0x000fc800078e0203 */
[----:B------:R-:W-:-:S04]  /*3c70*/  IMAD.IADD R5, R6, 0x1, R4 ;  /* 0x0000000106057824 */ /* 0x000fc800078e0204 */
[----:B------:R-:W-:-:S04]  /*3c80*/  IMAD.IADD R6, R7, 0x1, R5 ;  /* 0x0000000107067824 */ /* 0x000fc800078e0205 */
[----:B------:R-:W-:-:S04]  /*3c90*/  IMAD.IADD R7, R8, 0x1, R6 ;  /* 0x0000000108077824 */ /* 0x000fc800078e0206 */
[----:B------:R-:W-:-:S04]  /*3ca0*/  IMAD.IADD R8, R9, 0x1, R7 ;  /* 0x0000000109087824 */ /* 0x000fc800078e0207 */
[----:B------:R-:W-:Y:S02]  /*3cb0*/  IMAD.IADD R9, R10, 0x1, R8 ;  /* 0x000000010a097824 */ /* 0x000fe400078e0208 */
[----:B0-----:R-:W-:Y:S01]  /*3cc0*/  IMAD R24, R20, 0x54, R37 ;  /* 0x0000005414187824 */ /* 0x001fe200078e0225 */
[----:B------:R-:W-:Y:S01]  /*3cd0*/  BAR.SYNC.DEFER_BLOCKING 0x0 ;  /* 0x0000000000007b1d */ /* 0x000fe20000010000 */
[----:B------:R-:W-:Y:S01]  /*3ce0*/  IMAD.IADD R10, R11, 0x1, R9 ;  /* 0x000000010b0a7824 */ /* 0x000fe200078e0209 */
[----:B---3--:R-:W-:-:S03]  /*3cf0*/  ISETP.NE.AND P0, PT, R21, RZ, PT ;  /* 0x000000ff1500720c */ /* 0x008fc60003f05270 */
        /* <DEDUP_REMOVED lines=13> */
[----:B------:R-:W-:Y:S03]  /*3dd0*/  STS.64 [R24+0x20], R8 ;  /* 0x0000200818007388 */ /* 0x000fe60000000a00 */
[----:B------:R-:W-:Y:S01]  /*3de0*/  IMAD.IADD R22, R33, 0x1, R21 ;  /* 0x0000000121167824 */ /* 0x000fe200078e0215 */
[----:B0-----:R-:W1:Y:S01]  /*3df0*/  LDC R2, c[0x0][0x398] ;  /* 0x0000e600ff027b82 */ /* 0x001e620000000800 */
[----:B------:R-:W-:Y:S02]  /*3e00*/  STS.64 [R24+0x28], R10 ;  /* 0x0000280a18007388 */ /* 0x000fe40000000a00 */
[----:B------:R-:W-:-:S02]  /*3e10*/  IMAD.IADD R23, R34, 0x1, R22 ;  /* 0x0000000122177824 */ /* 0x000fc400078e0216 */
[----:B------:R4:W-:Y:S04]  /*3e20*/  STS.64 [R24+0x30], R12 ;  /* 0x0000300c18007388 */ /* 0x0009e80000000a00 */
[----:B------:R-:W-:Y:S04]  /*3e30*/  STS.64 [R24+0x38], R14 ;  /* 0x0000380e18007388 */ /* 0x000fe80000000a00 */
[----:B------:R-:W-:Y:S04]  /*3e40*/  STS.64 [R24+0x40], R18 ;  /* 0x0000401218007388 */ /* 0x000fe80000000a00 */
[----:B------:R-:W-:Y:S01]  /*3e50*/  STS.64 [R24+0x48], R20 ;  /* 0x0000481418007388 */ /* 0x000fe20000000a00 */
[----:B----4-:R-:W-:-:S02]  /*3e60*/  LOP3.LUT R12, R26, 0x1f, RZ, 0xc0, !PT ;  /* 0x0000001f1a0c7812 */ /* 0x010fc400078ec0ff */
[----:B------:R-:W-:Y:S01]  /*3e70*/  LOP3.LUT R26, R26, 0x3e0, RZ, 0xc0, !PT ;  /* 0x000003e01a1a7812 */ /* 0x000fe200078ec0ff */
[----:B------:R-:W-:Y:S01]  /*3e80*/  STS.64 [R24+0x50], R22 ;  /* 0x0000501618007388 */ /* 0x000fe20000000a00 */
[----:B------:R-:W-:-:S03]  /*3e90*/  NOP ;  /* 0x0000000000007918 */ /* 0x000fc60000000000 */
[----:B------:R-:W-:Y:S01]  /*3ea0*/  LDS R16, [R37] ;  /* 0x0000000025107984 */ /* 0x000fe20000000800 */
[----:B-1----:R-:W-:Y:S02]  /*3eb0*/  VIADD R2, R2, UR5 ;  /* 0x0000000502027c36 */ /* 0x002fe40008000000 */
[----:B------:R-:W-:Y:S01]  /*3ec0*/  IMAD R26, R26, 0x16, R12 ;  /* 0x000000161a1a7824 */ /* 0x000fe200078e020c */
        /* <DEDUP_REMOVED lines=20> */
[----:B------:R0:W-:Y:S04]  /*4010*/  LDS R23, [R37+0xa80] ;  /* 0x000a800025177984 */ /* 0x0001e80000000800 */
[----:B------:R1:W-:Y:S01]  /*4020*/  @!P0 STS [UR4+0x8400], R0 ;  /* 0x00840000ff008988 */ /* 0x0003e20008000804 */
[----:B------:R-:W-:Y:S01]  /*4030*/  BAR.SYNC.DEFER_BLOCKING 0x0 ;  /* 0x0000000000007b1d */ /* 0x000fe20000010000 */
[----:B0-----:R-:W-:-:S02]  /*4040*/  VIADD R37, R26, 0x20 ;  /* 0x000000201a257836 */ /* 0x001fc40000000000 */
[----:B-1----:R-:W-:-:S03]  /*4050*/  IMAD R0, R2, 0x2100, RZ ;  /* 0x0000210002007824 */ /* 0x002fc600078e02ff */
[----:B------:R-:W0:Y:S02]  /*4060*/  S2R R3, SR_TID.X ;  /* 0x0000000000037919 */ /* 0x000e240000002100 */
[----:B------:R-:W-:-:S04]  /*4070*/  IADD3 R0, P0, PT, R0, R26, RZ ;  /* 0x0000001a00007210 */ /* 0x000fc80007f1e0ff */
[----:B--2---:R-:W-:Y:S01]  /*4080*/  LEA R2, P1, R0, UR6, 0x2 ;  /* 0x0000000600027c11 */ /* 0x004fe2000f8210ff */
[----:B------:R-:W1:Y:S01]  /*4090*/  LDS R4, [UR4+0x8400] ;  /* 0x00840004ff047984 */ /* 0x000e620008000800 */
[C---:B0-----:R-:W-:Y:S02]  /*40a0*/  LOP3.LUT R12, R3.reuse, 0x3e0, RZ, 0xc0, !PT ;  /* 0x000003e0030c7812 */ /* 0x041fe400078ec0ff */
[----:B------:R-:W-:-:S05]  /*40b0*/  LOP3.LUT R3, R3, 0x1f, RZ, 0xc0, !PT ;  /* 0x0000001f03037812 */ /* 0x000fca00078ec0ff */
[----:B------:R-:W-:Y:S02]  /*40c0*/  IMAD R12, R12, 0x16, R3 ;  /* 0x000000160c0c7824 */ /* 0x000fe400078e0203 */
[----:B------:R-:W-:-:S05]  /*40d0*/  IMAD.X R3, RZ, RZ, RZ, P0 ;  /* 0x000000ffff037224 */ /* 0x000fca00000e06ff */
[----:B------:R-:W-:Y:S02]  /*40e0*/  LEA.HI.X R3, R0, UR7, R3, 0x2, P1 ;  /* 0x0000000700037c11 */ /* 0x000fe400088f1403 */
[-C--:B-1----:R-:W-:Y:S02]  /*40f0*/  ISETP.GE.AND P6, PT, R26, R4.reuse, PT ;  /* 0x000000041a00720c */ /* 0x082fe40003fc6270 */
[-C--:B------:R-:W-:Y:S01]  /*4100*/  ISETP.GE.AND P5, PT, R37, R4.reuse, PT ;  /* 0x000000042500720c */ /* 0x080fe20003fa6270 */
[C---:B------:R-:W-:Y:S01]  /*4110*/  VIADD R37, R12.reuse, 0x80 ;  /* 0x000000800c257836 */ /* 0x040fe20000000000 */
[-C--:B------:R-:W-:Y:S01]  /*4120*/  ISETP.GE.AND P0, PT, R51, R4.reuse, PT ;  /* 0x000000043300720c */ /* 0x080fe20003f06270 */
[----:B------:R-:W-:Y:S01]  /*4130*/  VIADD R51, R12, 0xa0 ;  /* 0x000000a00c337836 */ /* 0x000fe20000000000 */
[-C--:B------:R-:W-:Y:S02]  /*4140*/  ISETP.GE.AND P4, PT, R50, R4.reuse, PT ;  /* 0x000000043200720c */ /* 0x080fe40003f86270 */
[-C--:B------:R-:W-:Y:S01]  /*4150*/  ISETP.GE.AND P3, PT, R37, R4.reuse, PT ;  /* 0x000000042500720c */ /* 0x080fe20003f66270 */
[----:B------:R-:W-:Y:S01]  /*4160*/  VIADD R37, R12, 0xe0 ;  /* 0x000000e00c257836 */ /* 0x000fe20000000000 */
[----:B------:R-:W-:-:S02]  /*4170*/  ISETP.GE.AND P2, PT, R51, R4, PT ;  /* 0x000000043300720c */ /* 0x000fc40003f46270 */
[-C--:B------:R-:W-:Y:S01]  /*4180*/  ISETP.GE.AND P1, PT, R49, R4.reuse, PT ;  /* 0x000000043100720c */ /* 0x080fe20003f26270 */
[----:B------:R-:W-:Y:S01]  /*4190*/  @!P6 STG.E desc[UR8][R2.64], R16 ;  /* 0x000000100200e986 */ /* 0x000fe2000c101908 */
[-C--:B------:R-:W-:Y:S01]  /*41a0*/  ISETP.GE.AND P6, PT, R37, R4.reuse, PT ;  /* 0x000000042500720c */ /* 0x080fe20003fc6270 */
[----:B------:R-:W-:Y:S02]  /*41b0*/  VIADD R37, R12, 0x120 ;  /* 0x000001200c257836 */ /* 0x000fe40000000000 */
[----:B------:R-:W-:Y:S01]  /*41c0*/  @!P5 STG.E desc[UR8][R2.64+0x80], R8 ;  /* 0x000080080200d986 */ /* 0x000fe2000c101908 */
[----:B------:R-:W-:-:S03]  /*41d0*/  ISETP.GE.AND P5, PT, R48, R4, PT ;  /* 0x000000043000720c */ /* 0x000fc60003fa6270 */
[----:B------:R-:W-:Y:S01]  /*41e0*/  @!P0 STG.E desc[UR8][R2.64+0x100], R10 ;  /* 0x0001000a02008986 */ /* 0x000fe2000c101908 */
[-C--:B------:R-:W-:Y:S01]  /*41f0*/  ISETP.GE.AND P0, PT, R37, R4.reuse, PT ;  /* 0x000000042500720c */ /* 0x080fe20003f06270 */
[----:B------:R-:W-:Y:S02]  /*4200*/  VIADD R37, R12, 0x1c0 ;  /* 0x000001c00c257836 */ /* 0x000fe40000000000 */
[----:B------:R-:W-:Y:S01]  /*4210*/  @!P4 STG.E desc[UR8][R2.64+0x180], R6 ;  /* 0x000180060200c986 */ /* 0x000fe2000c101908 */
[----:B------:R-:W-:-:S03]  /*4220*/  ISETP.GE.AND P4, PT, R47, R4, PT ;  /* 0x000000042f00720c */ /* 0x000fc60003f86270 */
[----:B------:R-:W-:Y:S01]  /*4230*/  @!P3 STG.E desc[UR8][R2.64+0x200], R53 ;  /* 0x000200350200b986 */ /* 0x000fe2000c101908 */
[----:B------:R-:W-:-:S03]  /*4240*/  ISETP.GE.AND P3, PT, R46, R4, PT ;  /* 0x000000042e00720c */ /* 0x000fc60003f66270 */
[----:B------:R-:W-:Y:S01]  /*4250*/  @!P2 STG.E desc[UR8][R2.64+0x280], R39 ;  /* 0x000280270200a986 */ /* 0x000fe2000c101908 */
[----:B------:R-:W-:-:S03]  /*4260*/  ISETP.GE.AND P2, PT, R45, R4, PT ;  /* 0x000000042d00720c */ /* 0x000fc60003f46270 */
[----:B------:R0:W-:Y:S01]  /*4270*/  @!P1 STG.E desc[UR8][R2.64+0x300], R33 ;  /* 0x0003002102009986 */ /* 0x0001e2000c101908 */
[-C--:B------:R-:W-:Y:S01]  /*4280*/  ISETP.GE.AND P1, PT, R43, R4.reuse, PT ;  /* 0x000000042b00720c */ /* 0x080fe20003f26270 */
[C---:B------:R-:W-:Y:S02]  /*4290*/  VIADD R43, R12.reuse, 0x220 ;  /* 0x000002200c2b7836 */ /* 0x040fe40000000000 */
[----:B------:R-:W-:Y:S01]  /*42a0*/  @!P6 STG.E desc[UR8][R2.64+0x380], R35 ;  /* 0x000380230200e986 */ /* 0x000fe2000c101908 */
[-C--:B------:R-:W-:Y:S01]  /*42b0*/  ISETP.GE.AND P6, PT, R37, R4.reuse, PT ;  /* 0x000000042500720c */ /* 0x080fe20003fc6270 */
[----:B------:R-:W-:Y:S02]  /*42c0*/  VIADD R37, R12, 0x200 ;  /* 0x000002000c257836 */ /* 0x000fe40000000000 */
[----:B------:R1:W-:Y:S01]  /*42d0*/  @!P5 STG.E desc[UR8][R2.64+0x400], R31 ;  /* 0x0004001f0200d986 */ /* 0x0003e2000c101908 */
[----:B------:R-:W-:Y:S01]  /*42e0*/  ISETP.GE.AND P5, PT, R42, R4, PT ;  /* 0x000000042a00720c */ /* 0x000fe20003fa6270 */
[----:B0-----:R-:W-:-:S02]  /*42f0*/  VIADD R33, R12, 0x260 ;  /* 0x000002600c217836 */ /* 0x001fc40000000000 */
[----:B------:R0:W-:Y:S01]  /*4300*/  @!P0 STG.E desc[UR8][R2.64+0x480], R25 ;  /* 0x0004801902008986 */ /* 0x0001e2000c101908 */
[----:B------:R-:W-:-:S03]  /*4310*/  ISETP.GE.AND P0, PT, R37, R4, PT ;  /* 0x000000042500720c */ /* 0x000fc60003f06270 */
[----:B------:R0:W-:Y:S01]  /*4320*/  @!P4 STG.E desc[UR8][R2.64+0x500], R27 ;  /* 0x0005001b0200c986 */ /* 0x0001e2000c101908 */
[-C--:B------:R-:W-:Y:S01]  /*4330*/  ISETP.GE.AND P4, PT, R43, R4.reuse, PT ;  /* 0x000000042b00720c */ /* 0x080fe20003f86270 */
[----:B-1----:R-:W-:Y:S02]  /*4340*/  VIADD R31, R12, 0x280 ;  /* 0x000002800c1f7836 */ /* 0x002fe40000000000 */
        /* <DEDUP_REMOVED lines=17> */
.L_x_98:
[----:B------:R-:W-:Y:S01]  /*4460*/  BSSY B1, `(.L_x_125) ;  /* 0x0000006000017945 */ /* 0x000fe20003800000 */
[----:B------:R-:W-:Y:S01]  /*4470*/  PLOP3.LUT P0, PT, P0, PT, PT, 0x8, 0x80 ;  /* 0x000000000080781c */ /* 0x000fe2000070e170 */
[----:B------:R-:W-:-:S12]  /*4480*/  IMAD.MOV.U32 R19, RZ, RZ, -0x1 ;  /* 0xffffffffff137424 */ /* 0x000fd800078e00ff */
[----:B------:R-:W-:Y:S05]  /*4490*/  WARPSYNC.COLLECTIVE R19, `(.L_x_126) ;  /* 0x0000000013087348 */ /* 0x000fea0003c00000 */
[----:B------:R-:W-:Y:S01]  /*44a0*/  VOTE.ANY P0, P0 ;  /* 0x0000000000ff7806 */ /* 0x000fe20000000100 */
[----:B------:R-:W-:-:S12]  /*44b0*/  ENDCOLLECTIVE ;  /* 0x000000000000791b */ /* 0x000fd80003800000 */
.L_x_126:
[----:B------:R-:W-:Y:S05]  /*44c0*/  BSYNC B1 ;  /* 0x0000000000017941 */ /* 0x000fea0003800000 */
.L_x_125:
[----:B------:R-:W-:Y:S05]  /*44d0*/  BRA `(.L_x_127) ;  /* 0xffffffc800a87947 */ /* 0x000fea000383ffff */
.L_x_100:
[----:B------:R-:W-:Y:S01]  /*44e0*/  BSSY B1, `(.L_x_128) ;  /* 0x0000006000017945 */ /* 0x000fe20003800000 */
[----:B------:R-:W-:Y:S01]  /*44f0*/  PLOP3.LUT P0, PT, P0, PT, PT, 0x8, 0x80 ;  /* 0x000000000080781c */ /* 0x000fe2000070e170 */
[----:B------:R-:W-:-:S12]  /*4500*/  IMAD.MOV.U32 R19, RZ, RZ, -0x1 ;  /* 0xffffffffff137424 */ /* 0x000fd800078e00ff */
[----:B------:R-:W-:Y:S05]  /*4510*/  WARPSYNC.COLLECTIVE R19, `(.L_x_129) ;  /* 0x0000000013087348 */ /* 0x000fea0003c00000 */
[----:B------:R-:W-:Y:S01]  /*4520*/  VOTE.ANY P0, P0 ;  /* 0x0000000000ff7806 */ /* 0x000fe20000000100 */
[----:B------:R-:W-:-:S12]  /*4530*/  ENDCOLLECTIVE ;  /* 0x000000000000791b */ /* 0x000fd80003800000 */
.L_x_129:
[----:B------:R-:W-:Y:S05]  /*4540*/  BSYNC B1 ;  /* 0x0000000000017941 */ /* 0x000fea0003800000 */
.L_x_128:
[----:B------:R-:W-:Y:S05]  /*4550*/  BRA `(.L_x_130) ;  /* 0xffffffc800fc7947 */ /* 0x000fea000383ffff */
.L_x_102:
[----:B------:R-:W0:Y:S01]  /*4560*/  S2R R48, SR_GEMASK ;  /* 0x0000000000307919 */ /* 0x000e220000003c00 */
[----:B------:R-:W-:Y:S01]  /*4570*/  BSSY B1, `(.L_x_131) ;  /* 0x0000006000017945 */ /* 0x000fe20003800000 */
[----:B------:R-:W-:Y:S01]  /*4580*/  PLOP3.LUT P0, PT, P0, PT, PT, 0x8, 0x80 ;  /* 0x000000000080781c */ /* 0x000fe2000070e170 */
[----:B------:R-:W-:-:S12]  /*4590*/  IMAD.MOV.U32 R19, RZ, RZ, -0x1 ;  /* 0xffffffffff137424 */ /* 0x000fd800078e00ff */
[----:B0-----:R-:W-:Y:S05]  /*45a0*/  WARPSYNC.COLLECTIVE R19, `(.L_x_132) ;  /* 0x0000000013087348 */ /* 0x001fea0003c00000 */
[----:B------:R-:W-:Y:S01]  /*45b0*/  VOTE.ANY R19, PT, P0 ;  /* 0x0000000000137806 */ /* 0x000fe200000e0100 */
[----:B0-----:R-:W-:Y:S06]  /*45c0*/  ENDCOLLECTIVE ;  /* 0x000000000000791b */ /* 0x001fec0003800000 */
.L_x_132:
[----:B------:R-:W-:Y:S05]  /*45d0*/  BSYNC B1 ;  /* 0x0000000000017941 */ /* 0x000fea0003800000 */
.L_x_131:
[----:B------:R-:W-:Y:S01]  /*45e0*/  LOP3.LUT R19, R19, 0x80000000, R48, 0xec, !PT ;  /* 0x8000000013137812 */ /* 0x000fe200078eec30 */
[----:B------:R-:W-:Y:S01]  /*45f0*/  IMAD.MOV.U32 R18, RZ, RZ, R41 ;  /* 0x000000ffff127224 */ /* 0x000fe200078e0029 */
[----:B------:R-:W0:Y:S01]  /*4600*/  LDC.64 R42, c[0x0][0x390] ;  /* 0x0000e400ff2a7b82 */ /* 0x000e220000000a00 */
[----:B------:R-:W-:Y:S02]  /*4610*/  IMAD.MOV.U32 R17, RZ, RZ, 0x1 ;  /* 0x00000001ff117424 */ /* 0x000fe400078e00ff */
[----:B------:R-:W-:Y:S02]  /*4620*/  VIADD R16, R19, 0xffffffff ;  /* 0xffffffff13107836 */ /* 0x000fe40000000000 */
[C---:B------:R-:W-:Y:S02]  /*4630*/  VIADD R23, R47.reuse, 0x4 ;  /* 0x000000042f177836 */ /* 0x040fe40000000000 */
[----:B------:R-:W-:Y:S01]  /*4640*/  VIADD R26, R47, 0x8 ;  /* 0x000000082f1a7836 */ /* 0x000fe20000000000 */
[----:B------:R-:W-:Y:S01]  /*4650*/  LOP3.LUT R22, R19, R16, RZ, 0xc, !PT ;  /* 0x0000001013167212 */ /* 0x000fe200078e0cff */
[----:B------:R-:W-:-:S03]  /*4660*/  IMAD.MOV.U32 R19, RZ, RZ, -0x1 ;  /* 0xffffffffff137424 */ /* 0x000fc600078e00ff */
[----:B------:R1:W2:Y:S02]  /*4670*/  POPC R16, R22 ;  /* 0x0000001600107309 */ /* 0x0002a40000000000 */
[----:B-1----:R-:W-:Y:S01]  /*4680*/  VIADD R22, R47, 0x2 ;  /* 0x000000022f167836 */ /* 0x002fe20000000000 */
[----:B0-2---:R-:W-:-:S13]  /*4690*/  IADD3 R42, P3, PT, R42, 0x100, RZ ;  /* 0x000001002a2a7810 */ /* 0x005fda0007f7e0ff */
[----:B------:R-:W-:Y:S05]  /*46a0*/  WARPSYNC.COLLECTIVE R19, `(.L_x_133) ;  /* 0x0000000013087348 */ /* 0x000fea0003c00000 */
[----:B------:R0:W1:Y:S02]  /*46b0*/  SHFL.DOWN P2, R20, R18, R17, R16 ;  /* 0x0800001112147389 */ /* 0x0000640000040010 */
[----:B01----:R-:W-:Y:S05]  /*46c0*/  ENDCOLLECTIVE ;  /* 0x000000000000791b */ /* 0x003fea0003800000 */
.L_x_133:
[-C--:B------:R-:W-:Y:S01]  /*46d0*/  ISETP.GE.AND P0, PT, R47, R16.reuse, PT ;  /* 0x000000102f00720c */ /* 0x080fe20003f06270 */
[----:B------:R-:W-:Y:S02]  /*46e0*/  IMAD.X R43, RZ, RZ, R43, P3 ;  /* 0x000000ffff2b7224 */ /* 0x000fe400018e062b */
        /* <DEDUP_REMOVED lines=8> */
.L_x_134:
[----:B------:R-:W-:Y:S01]  /*4770*/  IMAD.MOV.U32 R17, RZ, RZ, 0x4 ;  /* 0x00000004ff117424 */ /* 0x000fe200078e00ff */
[----:B------:R-:W-:Y:S02]  /*4780*/  SEL R20, R20, RZ, !P0 ;  /* 0x000000ff14147207 */ /* 0x000fe40004000000 */
[----:B------:R-:W-:-:S03]  /*4790*/  ISETP.GT.AND P0, PT, R23, R16, PT ;  /* 0x000000101700720c */ /* 0x000fc60003f04270 */
[----:B------:R-:W-:Y:S02]  /*47a0*/  IMAD.IADD R39, R37, 0x1, R20 ;  /* 0x0000000125277824 */ /* 0x000fe400078e0214 */
[----:B------:R-:W-:Y:S02]  /*47b0*/  VIADD R37, R47, 0x10 ;  /* 0x000000102f257836 */ /* 0x000fe40000000000 */
[----:B------:R-:W-:-:S07]  /*47c0*/  IMAD.MOV.U32 R18, RZ, RZ, R39 ;  /* 0x000000ffff127224 */ /* 0x000fce00078e0027 */
[----:B------:R-:W-:Y:S05]  /*47d0*/  WARPSYNC.COLLECTIVE R19, `(.L_x_135) ;  /* 0x0000000013087348 */ /* 0x000fea0003c00000 */
[----:B------:R0:W1:Y:S02]  /*47e0*/  SHFL.DOWN P2, R20, R18, R17, R16 ;  /* 0x0800001112147389 */ /* 0x0000640000040010 */
[----:B01----:R-:W-:Y:S05]  /*47f0*/  ENDCOLLECTIVE ;  /* 0x000000000000791b */ /* 0x003fea0003800000 */
.L_x_135:
        /* <DEDUP_REMOVED lines=8> */
.L_x_136:
[----:B------:R-:W-:Y:S01]  /*4880*/  IMAD.MOV.U32 R17, RZ, RZ, 0x10 ;  /* 0x00000010ff117424 */ /* 0x000fe200078e00ff */
[----:B------:R-:W-:Y:S02]  /*4890*/  SEL R20, R20, RZ, !P0 ;  /* 0x000000ff14147207 */ /* 0x000fe40004000000 */
[----:B------:R-:W-:-:S03]  /*48a0*/  ISETP.NE.AND P0, PT, R40, 0x65, PT ;  /* 0x000000652800780c */ /* 0x000fc60003f05270 */
[----:B------:R-:W-:-:S04]  /*48b0*/  IMAD.IADD R41, R51, 0x1, R20 ;  /* 0x0000000133297824 */ /* 0x000fc800078e0214 */
[----:B------:R-:W-:-:S07]  /*48c0*/  IMAD.MOV.U32 R18, RZ, RZ, R41 ;  /* 0x000000ffff127224 */ /* 0x000fce00078e0029 */
[----:B------:R-:W-:Y:S05]  /*48d0*/  WARPSYNC.COLLECTIVE R19, `(.L_x_137) ;  /* 0x0000000013087348 */ /* 0x000fea0003c00000 */
[----:B------:R0:W1:Y:S02]  /*48e0*/  SHFL.DOWN P2, R20, R18, R17, R16 ;  /* 0x0800001112147389 */ /* 0x0000640000040010 */
[----:B01----:R-:W-:Y:S05]  /*48f0*/  ENDCOLLECTIVE ;  /* 0x000000000000791b */ /* 0x003fea0003800000 */
.L_x_137:
[----:B------:R-:W-:Y:S05]  /*4900*/  WARPSYNC.COLLECTIVE R19, `(.L_x_138) ;  /* 0x0000000013087348 */ /* 0x000fea0003c00000 */
[----:B------:R-:W-:Y:S01]  /*4910*/  VOTE.ALL P0, P0 ;  /* 0x0000000000ff7806 */ /* 0x000fe20000000000 */
[----:B------:R-:W-:-:S12]  /*4920*/  ENDCOLLECTIVE ;  /* 0x000000000000791b */ /* 0x000fd80003800000 */
.L_x_138:
[----:B------:R-:W-:-:S04]  /*4930*/  ISETP.GT.AND P2, PT, R37, R16, PT ;  /* 0x000000102500720c */ /* 0x000fc80003f44270 */
[----:B------:R-:W-:-:S05]  /*4940*/  SEL R20, R20, RZ, !P2 ;  /* 0x000000ff14147207 */ /* 0x000fca0005000000 */
[----:B------:R-:W-:Y:S01]  /*4950*/  IMAD.IADD R39, R41, 0x1, R20 ;  /* 0x0000000129277824 */ /* 0x000fe200078e0214 */
[----:B------:R-:W-:Y:S06]  /*4960*/  BRA `(.L_x_139) ;  /* 0xffffffc800947947 */ /* 0x000fec000383ffff */
.L_x_104:
[----:B------:R-:W-:Y:S01]  /*4970*/  BSSY B1, `(.L_x_140) ;  /* 0x0000006000017945 */ /* 0x000fe20003800000 */
[----:B------:R-:W-:Y:S01]  /*4980*/  PLOP3.LUT P0, PT, P0, PT, PT, 0x8, 0x80 ;  /* 0x000000000080781c */ /* 0x000fe2000070e170 */
[----:B------:R-:W-:-:S12]  /*4990*/  IMAD.MOV.U32 R19, RZ, RZ, -0x1 ;  /* 0xffffffffff137424 */ /* 0x000fd800078e00ff */
[----:B------:R-:W-:Y:S05]  /*49a0*/  WARPSYNC.COLLECTIVE R19, `(.L_x_141) ;  /* 0x0000000013087348 */ /* 0x000fea0003c00000 */
[----:B------:R-:W-:Y:S01]  /*49b0*/  VOTE.ANY P0, P0 ;  /* 0x0000000000ff7806 */ /* 0x000fe20000000100 */
[----:B------:R-:W-:-:S12]  /*49c0*/  ENDCOLLECTIVE ;  /* 0x000000000000791b */ /* 0x000fd80003800000 */
.L_x_141:
[----:B------:R-:W-:Y:S05]  /*49d0*/  BSYNC B1 ;  /* 0x0000000000017941 */ /* 0x000fea0003800000 */
.L_x_140:
[----:B------:R-:W-:Y:S05]  /*49e0*/  BRA `(.L_x_142) ;  /* 0xffffffc800a47947 */ /* 0x000fea000383ffff */
.L_x_106:
[----:B------:R-:W-:Y:S01]  /*49f0*/  BSSY B1, `(.L_x_143) ;  /* 0x0000006000017945 */ /* 0x000fe20003800000 */
[----:B------:R-:W-:Y:S01]  /*4a00*/  PLOP3.LUT P0, PT, P0, PT, PT, 0x8, 0x80 ;  /* 0x000000000080781c */ /* 0x000fe2000070e170 */
[----:B------:R-:W-:-:S12]  /*4a10*/  IMAD.MOV.U32 R19, RZ, RZ, -0x1 ;  /* 0xffffffffff137424 */ /* 0x000fd800078e00ff */
[----:B------:R-:W-:Y:S05]  /*4a20*/  WARPSYNC.COLLECTIVE R19, `(.L_x_144) ;  /* 0x0000000013087348 */ /* 0x000fea0003c00000 */
[----:B------:R-:W-:Y:S01]  /*4a30*/  VOTE.ANY P0, P0 ;  /* 0x0000000000ff7806 */ /* 0x000fe20000000100 */
[----:B------:R-:W-:-:S12]  /*4a40*/  ENDCOLLECTIVE ;  /* 0x000000000000791b */ /* 0x000fd80003800000 */
.L_x_144:
[----:B------:R-:W-:Y:S05]  /*4a50*/  BSYNC B1 ;  /* 0x0000000000017941 */ /* 0x000fea0003800000 */
.L_x_143:
[----:B------:R-:W-:Y:S05]  /*4a60*/  BRA `(.L_x_145) ;  /* 0xffffffc800f87947 */ /* 0x000fea000383ffff */
.L_x_108:
[----:B------:R-:W-:Y:S01]  /*4a70*/  BSSY B1, `(.L_x_146) ;  /* 0x0000006000017945 */ /* 0x000fe20003800000 */
[----:B------:R-:W-:Y:S01]  /*4a80*/  PLOP3.LUT P0, PT, P0, PT, PT, 0x8, 0x80 ;  /* 0x000000000080781c */ /* 0x000fe2000070e170 */
[----:B------:R-:W-:-:S12]  /*4a90*/  IMAD.MOV.U32 R19, RZ, RZ, -0x1 ;  /* 0xffffffffff137424 */ /* 0x000fd800078e00ff */
[----:B------:R-:W-:Y:S05]  /*4aa0*/  WARPSYNC.COLLECTIVE R19, `(.L_x_147) ;  /* 0x0000000013087348 */ /* 0x000fea0003c00000 */
[----:B------:R-:W-:Y:S01]  /*4ab0*/  VOTE.ANY R19, PT, P0 ;  /* 0x0000000000137806 */ /* 0x000fe200000e0100 */
[----:B------:R-:W-:Y:S06]  /*4ac0*/  ENDCOLLECTIVE ;  /* 0x000000000000791b */ /* 0x000fec0003800000 */
.L_x_147:
[----:B------:R-:W-:Y:S05]  /*4ad0*/  BSYNC B1 ;  /* 0x0000000000017941 */ /* 0x000fea0003800000 */
.L_x_146:
[----:B------:R-:W-:Y:S01]  /*4ae0*/  LOP3.LUT R19, R19, 0x80000000, R48, 0xec, !PT ;  /* 0x8000000013137812 */ /* 0x000fe200078eec30 */
[----:B------:R-:W-:Y:S02]  /*4af0*/  IMAD.MOV.U32 R18, RZ, RZ, R41 ;  /* 0x000000ffff127224 */ /* 0x000fe400078e0029 */
[----:B------:R-:W-:Y:S02]  /*4b00*/  IMAD.MOV.U32 R17, RZ, RZ, 0x1 ;  /* 0x00000001ff117424 */ /* 0x000fe400078e00ff */
[----:B------:R-:W-:Y:S02]  /*4b10*/  VIADD R16, R19, 0xffffffff ;  /* 0xffffffff13107836 */ /* 0x000fe40000000000 */
[----:B------:R-:W-:-:S03]  /*4b20*/  VIADD R21, R21, 0xffffffe0 ;  /* 0xffffffe015157836 */ /* 0x000fc60000000000 */
[----:B------:R-:W-:Y:S01]  /*4b30*/  LOP3.LUT R50, R19, R16, RZ, 0xc, !PT ;  /* 0x0000001013327212 */ /* 0x000fe200078e0cff */
[----:B------:R-:W-:-:S03]  /*4b40*/  IMAD.MOV.U32 R19, RZ, RZ, -0x1 ;  /* 0xffffffffff137424 */ /* 0x000fc600078e00ff */
[----:B------:R0:W1:Y:S04]  /*4b50*/  POPC R16, R50 ;  /* 0x0000003200107309 */ /* 0x0000680000000000 */
[----:B01----:R-:W-:Y:S05]  /*4b60*/  WARPSYNC.COLLECTIVE R19, `(.L_x_148) ;  /* 0x0000000013087348 */ /* 0x003fea0003c00000 */
[----:B-1----:R1:W2:Y:S02]  /*4b70*/  SHFL.DOWN P2, R20, R18, R17, R16 ;  /* 0x0800001112147389 */ /* 0x0022a40000040010 */
[----:B012---:R-:W-:Y:S05]  /*4b80*/  ENDCOLLECTIVE ;  /* 0x000000000000791b */ /* 0x007fea0003800000 */
.L_x_148:
        /* <DEDUP_REMOVED lines=9> */
.L_x_149:
        /* <DEDUP_REMOVED lines=8> */
.L_x_150:
        /* <DEDUP_REMOVED lines=8> */
.L_x_151:
        /* <DEDUP_REMOVED lines=8> */
.L_x_152:
[----:B------:R-:W-:Y:S05]  /*4da0*/  WARPSYNC.COLLECTIVE R19, `(.L_x_153) ;  /* 0x0000000013087348 */ /* 0x000fea0003c00000 */
[----:B------:R-:W-:Y:S01]  /*4db0*/  VOTE.ALL P0, P0 ;  /* 0x0000000000ff7806 */ /* 0x000fe20000000000 */
[----:B------:R-:W-:-:S12]  /*4dc0*/  ENDCOLLECTIVE ;  /* 0x000000000000791b */ /* 0x000fd80003800000 */
.L_x_153:
[----:B------:R-:W-:-:S04]  /*4dd0*/  ISETP.GT.AND P2, PT, R37, R16, PT ;  /* 0x000000102500720c */ /* 0x000fc80003f44270 */
[----:B------:R-:W-:-:S04]  /*4de0*/  SEL R20, R20, RZ, !P2 ;  /* 0x000000ff14147207 */ /* 0x000fc80005000000 */
[----:B------:R-:W-:Y:S01]  /*4df0*/  IADD3 R39, PT, PT, R50, R20, R39 ;  /* 0x0000001432277210 */ /* 0x000fe20007ffe027 */
[----:B------:R-:W-:Y:S06]  /*4e00*/  BRA `(.L_x_154) ;  /* 0xffffffc800907947 */ /* 0x000fec000383ffff */
.L_x_113:
[----:B------:R-:W-:Y:S01]  /*4e10*/  BSSY B0, `(.L_x_155) ;  /* 0x0000006000007945 */ /* 0x000fe20003800000 */
[----:B------:R-:W-:Y:S01]  /*4e20*/  PLOP3.LUT P0, PT, P0, PT, PT, 0x8, 0x80 ;  /* 0x000000000080781c */ /* 0x000fe2000070e170 */
[----:B------:R-:W-:-:S12]  /*4e30*/  IMAD.MOV.U32 R19, RZ, RZ, -0x1 ;  /* 0xffffffffff137424 */ /* 0x000fd800078e00ff */
[----:B------:R-:W-:Y:S05]  /*4e40*/  WARPSYNC.COLLECTIVE R19, `(.L_x_156) ;  /* 0x0000000013087348 */ /* 0x000fea0003c00000 */
[----:B------:R-:W-:Y:S01]  /*4e50*/  VOTE.ANY P0, P0 ;  /* 0x0000000000ff7806 */ /* 0x000fe20000000100 */
[----:B------:R-:W-:-:S12]  /*4e60*/  ENDCOLLECTIVE ;  /* 0x000000000000791b */ /* 0x000fd80003800000 */
.L_x_156:
[----:B------:R-:W-:Y:S05]  /*4e70*/  BSYNC B0 ;  /* 0x0000000000007941 */ /* 0x000fea0003800000 */
.L_x_155:
[----:B------:R-:W-:Y:S05]  /*4e80*/  BRA `(.L_x_157) ;  /* 0xffffffe000a87947 */ /* 0x000fea000383ffff */
.L_x_115:
[----:B------:R-:W-:Y:S01]  /*4e90*/  BSSY B0, `(.L_x_158) ;  /* 0x0000006000007945 */ /* 0x000fe20003800000 */
[----:B------:R-:W-:Y:S01]  /*4ea0*/  PLOP3.LUT P0, PT, P0, PT, PT, 0x8, 0x80 ;  /* 0x000000000080781c */ /* 0x000fe2000070e170 */
[----:B------:R-:W-:-:S12]  /*4eb0*/  IMAD.MOV.U32 R19, RZ, RZ, -0x1 ;  /* 0xffffffffff137424 */ /* 0x000fd800078e00ff */
[----:B------:R-:W-:Y:S05]  /*4ec0*/  WARPSYNC.COLLECTIVE R19, `(.L_x_159) ;  /* 0x0000000013087348 */ /* 0x000fea0003c00000 */
[----:B------:R-:W-:Y:S01]  /*4ed0*/  VOTE.ANY P0, P0 ;  /* 0x0000000000ff7806 */ /* 0x000fe20000000100 */
[----:B------:R-:W-:-:S12]  /*4ee0*/  ENDCOLLECTIVE ;  /* 0x000000000000791b */ /* 0x000fd80003800000 */
.L_x_159:
[----:B------:R-:W-:Y:S05]  /*4ef0*/  BSYNC B0 ;  /* 0x0000000000007941 */ /* 0x000fea0003800000 */
.L_x_158:
[----:B------:R-:W-:Y:S05]  /*4f00*/  BRA `(.L_x_160) ;  /* 0xffffffe000fc7947 */ /* 0x000fea000383ffff */
.L_x_117:
[----:B------:R-:W0:Y:S01]  /*4f10*/  S2R R53, SR_GEMASK ;  /* 0x0000000000357919 */ /* 0x000e220000003c00 */
[----:B------:R-:W-:Y:S01]  /*4f20*/  BSSY B0, `(.L_x_161) ;  /* 0x0000006000007945 */ /* 0x000fe20003800000 */
[----:B------:R-:W-:Y:S01]  /*4f30*/  PLOP3.LUT P0, PT, P0, PT, PT, 0x8, 0x80 ;  /* 0x000000000080781c */ /* 0x000fe2000070e170 */
[----:B------:R-:W-:-:S12]  /*4f40*/  IMAD.MOV.U32 R19, RZ, RZ, -0x1 ;  /* 0xffffffffff137424 */ /* 0x000fd800078e00ff */
[----:B0-----:R-:W-:Y:S05]  /*4f50*/  WARPSYNC.COLLECTIVE R19, `(.L_x_162) ;  /* 0x0000000013087348 */ /* 0x001fea0003c00000 */
[----:B------:R-:W-:Y:S01]  /*4f60*/  VOTE.ANY R19, PT, P0 ;  /* 0x0000000000137806 */ /* 0x000fe200000e0100 */
[----:B0-----:R-:W-:Y:S06]  /*4f70*/  ENDCOLLECTIVE ;  /* 0x000000000000791b */ /* 0x001fec0003800000 */
.L_x_162:
[----:B------:R-:W-:Y:S05]  /*4f80*/  BSYNC B0 ;  /* 0x0000000000007941 */ /* 0x000fea0003800000 */
.L_x_161:
[----:B------:R-:W-:Y:S01]  /*4f90*/  LOP3.LUT R19, R19, 0x80000000, R53, 0xec, !PT ;  /* 0x8000000013137812 */ /* 0x000fe200078eec35 */
[----:B------:R-:W-:Y:S02]  /*4fa0*/  IMAD.MOV.U32 R18, RZ, RZ, R25 ;  /* 0x000000ffff127224 */ /* 0x000fe400078e0019 */
[----:B------:R-:W-:Y:S02]  /*4fb0*/  IMAD.MOV.U32 R17, RZ, RZ, 0x1 ;  /* 0x00000001ff117424 */ /* 0x000fe400078e00ff */
[----:B------:R-:W-:-:S05]  /*4fc0*/  VIADD R16, R19, 0xffffffff ;  /* 0xffffffff13107836 */ /* 0x000fca0000000000 */
[----:B------:R-:W-:Y:S01]  /*4fd0*/  LOP3.LUT R44, R19, R16, RZ, 0xc, !PT ;  /* 0x00000010132c7212 */ /* 0x000fe200078e0cff */
[----:B------:R-:W-:-:S05]  /*4fe0*/  IMAD.MOV.U32 R19, RZ, RZ, -0x1 ;  /* 0xffffffffff137424 */ /* 0x000fca00078e00ff */
[----:B------:R-:W0:Y:S02]  /*4ff0*/  POPC R44, R44 ;  /* 0x0000002c002c7309 */ /* 0x000e240000000000 */
[----:B0-----:R-:W-:Y:S01]  /*5000*/  IMAD.MOV.U32 R16, RZ, RZ, R44 ;  /* 0x000000ffff107224 */ /* 0x001fe200078e002c */
[----:B------:R-:W-:-:S13]  /*5010*/  ISETP.GE.AND P0, PT, R36, R44, PT ;  /* 0x0000002c2400720c */ /* 0x000fda0003f06270 */
[----:B------:R-:W-:Y:S05]  /*5020*/  WARPSYNC.COLLECTIVE R19, `(.L_x_163) ;  /* 0x0000000013087348 */ /* 0x000fea0003c00000 */
[----:B------:R0:W1:Y:S02]  /*5030*/  SHFL.DOWN P2, R20, R18, R17, R16 ;  /* 0x0800001112147389 */ /* 0x0000640000040010 */
[----:B01----:R-:W-:Y:S05]  /*5040*/  ENDCOLLECTIVE ;  /* 0x000000000000791b */ /* 0x003fea0003800000 */
.L_x_163:
[----:B------:R-:W-:Y:S01]  /*5050*/  IMAD.MOV.U32 R17, RZ, RZ, 0x2 ;  /* 0x00000002ff117424 */ /* 0x000fe200078e00ff */
[----:B------:R-:W-:-:S05]  /*5060*/  SEL R20, R20, RZ, !P0 ;  /* 0x000000ff14147207 */ /* 0x000fca0004000000 */
[----:B------:R-:W-:Y:S02]  /*5070*/  IMAD.IADD R35, R20, 0x1, R25 ;  /* 0x0000000114237824 */ /* 0x000fe400078e0219 */
[----:B------:R-:W-:Y:S02]  /*5080*/  VIADD R25, R36, 0x2 ;  /* 0x0000000224197836 */ /* 0x000fe40000000000 */
[----:B------:R-:W-:-:S03]  /*5090*/  IMAD.MOV.U32 R18, RZ, RZ, R35 ;  /* 0x000000ffff127224 */ /* 0x000fc600078e0023 */
[----:B------:R-:W-:Y:S01]  /*50a0*/  ISETP.GT.AND P0, PT, R25, R44, PT ;  /* 0x0000002c1900720c */ /* 0x000fe20003f04270 */
[----:B------:R-:W-:-:S12]  /*50b0*/  VIADD R25, R36, 0x4 ;  /* 0x0000000424197836 */ /* 0x000fd80000000000 */
[----:B------:R-:W-:Y:S05]  /*50c0*/  WARPSYNC.COLLECTIVE R19, `(.L_x_164) ;  /* 0x0000000013087348 */ /* 0x000fea0003c00000 */
[----:B------:R0:W1:Y:S02]  /*50d0*/  SHFL.DOWN P2, R20, R18, R17, R16 ;  /* 0x0800001112147389 */ /* 0x0000640000040010 */
[----:B01----:R-:W-:Y:S05]  /*50e0*/  ENDCOLLECTIVE ;  /* 0x000000000000791b */ /* 0x003fea0003800000 */
.L_x_164:
        /* <DEDUP_REMOVED lines=9> */
.L_x_165:
        /* <DEDUP_REMOVED lines=8> */
.L_x_166:
[----:B------:R-:W-:Y:S01]  /*5200*/  IMAD.MOV.U32 R17, RZ, RZ, 0x10 ;  /* 0x00000010ff117424 */ /* 0x000fe200078e00ff */
[----:B------:R-:W-:Y:S02]  /*5210*/  SEL R20, R20, RZ, !P0 ;  /* 0x000000ff14147207 */ /* 0x000fe40004000000 */
[----:B------:R-:W-:-:S03]  /*5220*/  ISETP.NE.AND P0, PT, R24, 0x65, PT ;  /* 0x000000651800780c */ /* 0x000fc60003f05270 */
[----:B------:R-:W-:Y:S02]  /*5230*/  IMAD.IADD R26, R25, 0x1, R20 ;  /* 0x00000001191a7824 */ /* 0x000fe400078e0214 */
[----:B------:R-:W-:Y:S02]  /*5240*/  VIADD R25, R36, 0x10 ;  /* 0x0000001024197836 */ /* 0x000fe40000000000 */
[----:B------:R-:W-:-:S03]  /*5250*/  IMAD.MOV.U32 R18, RZ, RZ, R26 ;  /* 0x000000ffff127224 */ /* 0x000fc600078e001a */
[----:B------:R-:W-:-:S13]  /*5260*/  ISETP.GT.AND P3, PT, R25, R44, PT ;  /* 0x0000002c1900720c */ /* 0x000fda0003f64270 */
[----:B------:R-:W-:Y:S05]  /*5270*/  WARPSYNC.COLLECTIVE R19, `(.L_x_167) ;  /* 0x0000000013087348 */ /* 0x000fea0003c00000 */
[----:B------:R0:W1:Y:S02]  /*5280*/  SHFL.DOWN P2, R20, R18, R17, R16 ;  /* 0x0800001112147389 */ /* 0x0000640000040010 */
[----:B01----:R-:W-:Y:S05]  /*5290*/  ENDCOLLECTIVE ;  /* 0x000000000000791b */ /* 0x003fea0003800000 */
.L_x_167:
[----:B------:R-:W-:Y:S05]  /*52a0*/  WARPSYNC.COLLECTIVE R19, `(.L_x_168) ;  /* 0x0000000013087348 */ /* 0x000fea0003c00000 */
[----:B------:R-:W-:Y:S01]  /*52b0*/  VOTE.ALL P0, P0 ;  /* 0x0000000000ff7806 */ /* 0x000fe20000000000 */
[----:B------:R-:W-:-:S12]  /*52c0*/  ENDCOLLECTIVE ;  /* 0x000000000000791b */ /* 0x000fd80003800000 */
.L_x_168:
[----:B------:R-:W0:Y:S01]  /*52d0*/  LDC.64 R16, c[0x0][0x390] ;  /* 0x0000e400ff107b82 */ /* 0x000e220000000a00 */
[----:B------:R-:W-:-:S05]  /*52e0*/  SEL R25, R20, RZ, !P3 ;  /* 0x000000ff14197207 */ /* 0x000fca0005800000 */
[----:B------:R-:W-:Y:S01]  /*52f0*/  IMAD.IADD R26, R26, 0x1, R25 ;  /* 0x000000011a1a7824 */ /* 0x000fe200078e0219 */
[----:B0-----:R-:W-:-:S05]  /*5300*/  IADD3 R35, P2, PT, R16, 0x100, RZ ;  /* 0x0000010010237810 */ /* 0x001fca0007f5e0ff */
[----:B------:R-:W-:Y:S01]  /*5310*/  IMAD.X R39, RZ, RZ, R17, P2 ;  /* 0x000000ffff277224 */ /* 0x000fe200010e0611 */
[----:B------:R-:W-:Y:S07]  /*5320*/  BRA `(.L_x_169) ;  /* 0xffffffe000907947 */ /* 0x000fee000383ffff */
.L_x_119:
[----:B------:R-:W-:Y:S01]  /*5330*/  BSSY B0, `(.L_x_170) ;  /* 0x0000006000007945 */ /* 0x000fe20003800000 */
[----:B------:R-:W-:Y:S01]  /*5340*/  PLOP3.LUT P0, PT, P0, PT, PT, 0x8, 0x80 ;  /* 0x000000000080781c */ /* 0x000fe2000070e170 */
[----:B------:R-:W-:-:S12]  /*5350*/  IMAD.MOV.U32 R19, RZ, RZ, -0x1 ;  /* 0xffffffffff137424 */ /* 0x000fd800078e00ff */
[----:B------:R-:W-:Y:S05]  /*5360*/  WARPSYNC.COLLECTIVE R19, `(.L_x_171) ;  /* 0x0000000013087348 */ /* 0x000fea0003c00000 */
[----:B------:R-:W-:Y:S01]  /*5370*/  VOTE.ANY P0, P0 ;  /* 0x0000000000ff7806 */ /* 0x000fe20000000100 */
[----:B------:R-:W-:-:S12]  /*5380*/  ENDCOLLECTIVE ;  /* 0x000000000000791b */ /* 0x000fd80003800000 */
.L_x_171:
[----:B------:R-:W-:Y:S05]  /*5390*/  BSYNC B0 ;  /* 0x0000000000007941 */ /* 0x000fea0003800000 */
.L_x_170:
[----:B------:R-:W-:Y:S05]  /*53a0*/  BRA `(.L_x_172) ;  /* 0xffffffe000a07947 */ /* 0x000fea000383ffff */
.L_x_121:
[----:B------:R-:W-:Y:S01]  /*53b0*/  BSSY B0, `(.L_x_173) ;  /* 0x0000006000007945 */ /* 0x000fe20003800000 */
[----:B------:R-:W-:Y:S01]  /*53c0*/  PLOP3.LUT P0, PT, P0, PT, PT, 0x8, 0x80 ;  /* 0x000000000080781c */ /* 0x000fe2000070e170 */
[----:B------:R-:W-:-:S12]  /*53d0*/  IMAD.MOV.U32 R19, RZ, RZ, -0x1 ;  /* 0xffffffffff137424 */ /* 0x000fd800078e00ff */
[----:B------:R-:W-:Y:S05]  /*53e0*/  WARPSYNC.COLLECTIVE R19, `(.L_x_174) ;  /* 0x0000000013087348 */ /* 0x000fea0003c00000 */
[----:B------:R-:W-:Y:S01]  /*53f0*/  VOTE.ANY P0, P0 ;  /* 0x0000000000ff7806 */ /* 0x000fe20000000100 */
[----:B------:R-:W-:-:S12]  /*5400*/  ENDCOLLECTIVE ;  /* 0x000000000000791b */ /* 0x000fd80003800000 */
.L_x_174:
[----:B------:R-:W-:Y:S05]  /*5410*/  BSYNC B0 ;  /* 0x0000000000007941 */ /* 0x000fea0003800000 */
.L_x_173:
[----:B------:R-:W-:Y:S05]  /*5420*/  BRA `(.L_x_175) ;  /* 0xffffffe000f47947 */ /* 0x000fea000383ffff */
.L_x_123:
[----:B------:R-:W-:Y:S01]  /*5430*/  BSSY B0, `(.L_x_176) ;  /* 0x0000006000007945 */ /* 0x000fe20003800000 */
[----:B------:R-:W-:Y:S01]  /*5440*/  PLOP3.LUT P0, PT, P0, PT, PT, 0x8, 0x80 ;  /* 0x000000000080781c */ /* 0x000fe2000070e170 */
[----:B------:R-:W-:-:S12]  /*5450*/  IMAD.MOV.U32 R19, RZ, RZ, -0x1 ;  /* 0xffffffffff137424 */ /* 0x000fd800078e00ff */
[----:B------:R-:W-:Y:S05]  /*5460*/  WARPSYNC.COLLECTIVE R19, `(.L_x_177) ;  /* 0x0000000013087348 */ /* 0x000fea0003c00000 */
[----:B------:R-:W-:Y:S01]  /*5470*/  VOTE.ANY R19, PT, P0 ;  /* 0x0000000000137806 */ /* 0x000fe200000e0100 */
[----:B------:R-:W-:Y:S06]  /*5480*/  ENDCOLLECTIVE ;  /* 0x000000000000791b */ /* 0x000fec0003800000 */
.L_x_177:
[----:B------:R-:W-:Y:S05]  /*5490*/  BSYNC B0 ;  /* 0x0000000000007941 */ /* 0x000fea0003800000 */
.L_x_176:
[----:B------:R-:W-:Y:S01]  /*54a0*/  LOP3.LUT R19, R19, 0x80000000, R53, 0xec, !PT ;  /* 0x8000000013137812 */ /* 0x000fe200078eec35 */
[----:B------:R-:W-:Y:S02]  /*54b0*/  IMAD.MOV.U32 R18, RZ, RZ, R25 ;  /* 0x000000ffff127224 */ /* 0x000fe400078e0019 */
[----:B------:R-:W-:Y:S02]  /*54c0*/  IMAD.MOV.U32 R17, RZ, RZ, 0x1 ;  /* 0x00000001ff117424 */ /* 0x000fe400078e00ff */
[----:B------:R-:W-:Y:S02]  /*54d0*/  VIADD R16, R19, 0xffffffff ;  /* 0xffffffff13107836 */ /* 0x000fe40000000000 */
[----:B------:R-:W-:-:S03]  /*54e0*/  VIADD R21, R21, 0xffffffe0 ;  /* 0xffffffe015157836 */ /* 0x000fc60000000000 */
[----:B------:R-:W-:Y:S01]  /*54f0*/  LOP3.LUT R16, R19, R16, RZ, 0xc, !PT ;  /* 0x0000001013107212 */ /* 0x000fe200078e0cff */
[----:B------:R-:W-:-:S05]  /*5500*/  IMAD.MOV.U32 R19, RZ, RZ, -0x1 ;  /* 0xffffffffff137424 */ /* 0x000fca00078e00ff */
[----:B------:R-:W0:Y:S02]  /*5510*/  POPC R16, R16 ;  /* 0x0000001000107309 */ /* 0x000e240000000000 */
[----:B0-----:R-:W-:Y:S05]  /*5520*/  WARPSYNC.COLLECTIVE R19, `(.L_x_178) ;  /* 0x0000000013087348 */ /* 0x001fea0003c00000 */
[----:B0-----:R0:W1:Y:S02]  /*5530*/  SHFL.DOWN P2, R20, R18, R17, R16 ;  /* 0x0800001112147389 */ /* 0x0010640000040010 */
[----:B01----:R-:W-:Y:S05]  /*5540*/  ENDCOLLECTIVE ;  /* 0x000000000000791b */ /* 0x003fea0003800000 */
.L_x_178:
        /* <DEDUP_REMOVED lines=10> */
.L_x_179:
        /* <DEDUP_REMOVED lines=9> */
.L_x_180:
        /* <DEDUP_REMOVED lines=9> */
.L_x_181:
[----:B------:R-:W-:Y:S01]  /*5710*/  IMAD.MOV.U32 R17, RZ, RZ, 0x10 ;  /* 0x00000010ff117424 */ /* 0x000fe200078e00ff */
[----:B------:R-:W-:-:S05]  /*5720*/  SEL R20, R20, RZ, !P0 ;  /* 0x000000ff14147207 */ /* 0x000fca0004000000 */
[----:B------:R-:W-:-:S04]  /*5730*/  IMAD.IADD R25, R25, 0x1, R20 ;  /* 0x0000000119197824 */ /* 0x000fc800078e0214 */
[----:B------:R-:W-:-:S07]  /*5740*/  IMAD.MOV.U32 R18, RZ, RZ, R25 ;  /* 0x000000ffff127224 */ /* 0x000fce00078e0019 */
[----:B------:R-:W-:Y:S05]  /*5750*/  WARPSYNC.COLLECTIVE R19, `(.L_x_182) ;  /* 0x0000000013087348 */ /* 0x000fea0003c00000 */
[----:B------:R0:W1:Y:S02]  /*5760*/  SHFL.DOWN P2, R20, R18, R17, R16 ;  /* 0x0800001112147389 */ /* 0x0000640000040010 */
[----:B01----:R-:W-:Y:S05]  /*5770*/  ENDCOLLECTIVE ;  /* 0x000000000000791b */ /* 0x003fea0003800000 */
.L_x_182:
[----:B------:R-:W-:-:S05]  /*5780*/  VIADD R17, R36, 0x10 ;  /* 0x0000001024117836 */ /* 0x000fca0000000000 */
[----:B------:R-:W-:-:S04]  /*5790*/  ISETP.GT.AND P0, PT, R17, R16, PT ;  /* 0x000000101100720c */ /* 0x000fc80003f04270 */
[----:B------:R-:W-:Y:S02]  /*57a0*/  SEL R20, R20, RZ, !P0 ;  /* 0x000000ff14147207 */ /* 0x000fe40004000000 */
[----:B------:R-:W-:Y:S02]  /*57b0*/  ISETP.NE.AND P0, PT, R24, 0x65, PT ;  /* 0x000000651800780c */ /* 0x000fe40003f05270 */
[----:B------:R-:W-:-:S11]  /*57c0*/  IADD3 R26, PT, PT, R25, R20, R26 ;  /* 0x00000014191a7210 */ /* 0x000fd60007ffe01a */
[----:B------:R-:W-:Y:S05]  /*57d0*/  WARPSYNC.COLLECTIVE R19, `(.L_x_183) ;  /* 0x0000000013087348 */ /* 0x000fea0003c00000 */
[----:B------:R-:W-:Y:S01]  /*57e0*/  VOTE.ALL P0, P0 ;  /* 0x0000000000ff7806 */ /* 0x000fe20000000000 */
[----:B------:R-:W-:-:S12]  /*57f0*/  ENDCOLLECTIVE ;  /* 0x000000000000791b */ /* 0x000fd80003800000 */
.L_x_183:
[----:B------:R-:W-:Y:S05]  /*5800*/  BRA `(.L_x_184) ;  /* 0xffffffe0008c7947 */ /* 0x000fea000383ffff */
.L_x_185:
        /* <DEDUP_REMOVED lines=15> */
.L_x_261:


//--------------------- .text._ZN3cub18CUB_300001_SM_10006detail4scan20DeviceScanInitKernelINS0_13ScanTileStateIiLb1EEEEEvT_i --------------------------
	.section	.text._ZN3cub18CUB_300001_SM_10006detail4scan20DeviceScanInitKernelINS0_13ScanTileStateIiLb1EEEEEvT_i,"ax",@progbits
	.align	128
        .global         _ZN3cub18CUB_300001_SM_10006detail4scan20DeviceScanInitKernelINS0_13ScanTileStateIiLb1EEEEEvT_i
        .type           _ZN3cub18CUB_300001_SM_10006detail4scan20DeviceScanInitKernelINS0_13ScanTileStateIiLb1EEEEEvT_i,@function
        .size           _ZN3cub18CUB_300001_SM_10006detail4scan20DeviceScanInitKernelINS0_13ScanTileStateIiLb1EEEEEvT_i,(.L_x_262 - _ZN3cub18CUB_300001_SM_10006detail4scan20DeviceScanInitKernelINS0_13ScanTileStateIiLb1EEEEEvT_i)
        .other          _ZN3cub18CUB_300001_SM_10006detail4scan20DeviceScanInitKernelINS0_13ScanTileStateIiLb1EEEEEvT_i,@"STO_CUDA_ENTRY STV_DEFAULT"
_ZN3cub18CUB_300001_SM_10006detail4scan20DeviceScanInitKernelINS0_13ScanTileStateIiLb1EEEEEvT_i:
.text._ZN3cub18CUB_300001_SM_10006detail4scan20DeviceScanInitKernelINS0_13ScanTileStateIiLb1EEEEEvT_i:
[----:B------:R-:W-:Y:S01]  /*0000*/  LDC R1, c[0x0][0x37c] ;  /* 0x0000df00ff017b82 */ /* 0x000fe20000000800 */
[----:B------:R-:W0:Y:S07]  /*0010*/  S2R R0, SR_TID.X ;  /* 0x0000000000007919 */ /* 0x000e2e0000002100 */
[----:B------:R-:W1:Y:S01]  /*0020*/  S2UR UR6, SR_CTAID.X ;  /* 0x00000000000679c3 */ /* 0x000e620000002500 */
[----:B------:R-:W2:Y:S07]  /*0030*/  LDCU UR4, c[0x0][0x388] ;  /* 0x00007100ff0477ac */ /* 0x000eae0008000800 */
[----:B------:R-:W1:Y:S01]  /*0040*/  LDC R5, c[0x0][0x360] ;  /* 0x0000d800ff057b82 */ /* 0x000e620000000800 */
[----:B0-----:R-:W-:Y:S01]  /*0050*/  ISETP.GT.U32.AND P0, PT, R0, 0x1f, PT ;  /* 0x0000001f0000780c */ /* 0x001fe20003f04070 */
[----:B-1----:R-:W-:-:S03]  /*0060*/  IMAD R5, R5, UR6, R0 ;  /* 0x0000000605057c24 */ /* 0x002fc6000f8e0200 */
[----:B------:R-:W-:Y:S02]  /*0070*/  ISETP.NE.OR P0, PT, RZ, UR6, P0 ;  /* 0x00000006ff007c0c */ /* 0x000fe40008705670 */
[----:B--2---:R-:W-:Y:S01]  /*0080*/  ISETP.GE.AND P1, PT, R5, UR4, PT ;  /* 0x0000000405007c0c */ /* 0x004fe2000bf26270 */
[----:B------:R-:W0:-:S12]  /*0090*/  LDCU.64 UR4, c[0x0][0x358] ;  /* 0x00006b00ff0477ac */ /* 0x000e180008000a00 */
[----:B------:R-:W1:Y:S01]  /*00a0*/  @!P1 LDC.64 R2, c[0x0][0x380] ;  /* 0x0000e000ff029b82 */ /* 0x000e620000000a00 */
[----:B------:R-:W-:Y:S01]  /*00b0*/  @!P1 MOV R4, 0x63 ;  /* 0x0000006300049802 */ /* 0x000fe20000000f00 */
[----:B-1----:R-:W-:-:S04]  /*00c0*/  @!P1 IMAD.WIDE R2, R5, 0x8, R2 ;  /* 0x0000000805029825 */ /* 0x002fc800078e0202 */
[----:B------:R-:W-:-:S05]  /*00d0*/  HFMA2 R5, -RZ, RZ, 0, 0 ;  /* 0x00000000ff057431 */ /* 0x000fca00000001ff */
[----:B0-----:R0:W-:Y:S01]  /*00e0*/  @!P1 STG.E.64 desc[UR4][R2.64+0x100], R4 ;  /* 0x0001000402009986 */ /* 0x0011e2000c101b04 */
[----:B------:R-:W-:Y:S05]  /*00f0*/  @P0 EXIT ;  /* 0x000000000000094d */ /* 0x000fea0003800000 */
[----:B0-----:R-:W0:Y:S02]  /*0100*/  LDC.64 R2, c[0x0][0x380] ;  /* 0x0000e000ff027b82 */ /* 0x001e240000000a00 */
[----:B0-----:R-:W-:-:S05]  /*0110*/  IMAD.WIDE.U32 R2, R0, 0x8, R2 ;  /* 0x0000000800027825 */ /* 0x001fca00078e0002 */
[----:B------:R-:W-:Y:S01]  /*0120*/  STG.E.64 desc[UR4][R2.64], RZ ;  /* 0x000000ff02007986 */ /* 0x000fe2000c101b04 */
[----:B------:R-:W-:Y:S05]  /*0130*/  EXIT ;  /* 0x000000000000794d */ /* 0x000fea0003800000 */
.L_x_186:
        /* <DEDUP_REMOVED lines=12> */
.L_x_262:


//--------------------- .text._ZN3cub18CUB_300001_SM_10006detail11EmptyKernelIvEEvv --------------------------
	.section	.text._ZN3cub18CUB_300001_SM_10006detail11EmptyKernelIvEEvv,"ax",@progbits
	.align	128
        .global         _ZN3cub18CUB_300001_SM_10006detail11EmptyKernelIvEEvv
        .type           _ZN3cub18CUB_300001_SM_10006detail11EmptyKernelIvEEvv,@function
        .size           _ZN3cub18CUB_300001_SM_10006detail11EmptyKernelIvEEvv,(.L_x_263 - _ZN3cub18CUB_300001_SM_10006detail11EmptyKernelIvEEvv)
        .other          _ZN3cub18CUB_300001_SM_10006detail11EmptyKernelIvEEvv,@"STO_CUDA_ENTRY STV_DEFAULT"
_ZN3cub18CUB_300001_SM_10006detail11EmptyKernelIvEEvv:
.text._ZN3cub18CUB_300001_SM_10006detail11EmptyKernelIvEEvv:
[----:B------:R-:W-:Y:S01]  /*0000*/  LDC R1, c[0x0][0x37c] ;  /* 0x0000df00ff017b82 */ /* 0x000fe20000000800 */
[----:B------:R-:W-:Y:S05]  /*0010*/  EXIT ;  /* 0x000000000000794d */ /* 0x000fea0003800000 */
.L_x_187:
        /* <DEDUP_REMOVED lines=14> */
.L_x_263:


//--------------------- .text._Z24RandomizedParallelGreedyPiS_S_S_iiS_ --------------------------
	.section	.text._Z24RandomizedParallelGreedyPiS_S_S_iiS_,"ax",@progbits
	.align	128
        .global         _Z24RandomizedParallelGreedyPiS_S_S_iiS_
        .type           _Z24RandomizedParallelGreedyPiS_S_S_iiS_,@function
        .size           _Z24RandomizedParallelGreedyPiS_S_S_iiS_,(.L_x_264 - _Z24RandomizedParallelGreedyPiS_S_S_iiS_)
        .other          _Z24RandomizedParallelGreedyPiS_S_S_iiS_,@"STO_CUDA_ENTRY STV_DEFAULT"
_Z24RandomizedParallelGreedyPiS_S_S_iiS_:
.text._Z24RandomizedParallelGreedyPiS_S_S_iiS_:
[----:B------:R-:W-:Y:S01]  /*0000*/  LDC R1, c[0x0][0x37c] ;  /* 0x0000df00ff017b82 */ /* 0x000fe20000000800 */
[----:B------:R-:W0:Y:S01]  /*0010*/  S2R R5, SR_TID.X ;  /* 0x0000000000057919 */ /* 0x000e220000002100 */
[----:B------:R-:W0:Y:S01]  /*0020*/  LDCU UR4, c[0x0][0x360] ;  /* 0x00006c00ff0477ac */ /* 0x000e220008000800 */
[----:B------:R-:W0:Y:S01]  /*0030*/  S2R R0, SR_CTAID.X ;  /* 0x0000000000007919 */ /* 0x000e220000002500 */
[----:B------:R-:W1:Y:S01]  /*0040*/  LDCU UR5, c[0x0][0x3a4] ;  /* 0x00007480ff0577ac */ /* 0x000e620008000800 */
[----:B0-----:R-:W-:-:S03]  /*0050*/  IMAD R5, R0, UR4, R5 ;  /* 0x0000000400057c24 */ /* 0x001fc6000f8e0205 */
[----:B------:R-:W-:Y:S08]  /*0060*/  BAR.SYNC.DEFER_BLOCKING 0x0 ;  /* 0x0000000000007b1d */ /* 0x000ff00000010000 */
[----:B------:R-:W-:Y:S01]  /*0070*/  BAR.SYNC.DEFER_BLOCKING 0x0 ;  /* 0x0000000000007b1d */ /* 0x000fe20000010000 */
[----:B-1----:R-:W-:-:S13]  /*0080*/  ISETP.GE.AND P0, PT, R5, UR5, PT ;  /* 0x0000000505007c0c */ /* 0x002fda000bf06270 */
[----:B------:R-:W-:Y:S05]  /*0090*/  @P0 EXIT ;  /* 0x000000000000094d */ /* 0x000fea0003800000 */
[----:B------:R-:W0:Y:S01]  /*00a0*/  LDCU UR5, c[0x0][0x370] ;  /* 0x00006e00ff0577ac */ /* 0x000e220008000800 */
[----:B------:R-:W1:Y:S01]  /*00b0*/  LDCU.64 UR6, c[0x0][0x358] ;  /* 0x00006b00ff0677ac */ /* 0x000e620008000a00 */
[----:B0-----:R-:W-:-:S12]  /*00c0*/  UIMAD UR4, UR4, UR5, URZ ;  /* 0x00000005040472a4 */ /* 0x001fd8000f8e02ff */
.L_x_193:
[----:B------:R-:W0:Y:S02]  /*00d0*/  LDCU UR5, c[0x0][0x3a0] ;  /* 0x00007400ff0577ac */ /* 0x000e240008000800 */
[----:B0-----:R-:W-:-:S09]  /*00e0*/  UISETP.GE.AND UP0, UPT, UR5, 0x1, UPT ;  /* 0x000000010500788c */ /* 0x001fd2000bf06270 */
[----:B------:R-:W-:Y:S05]  /*00f0*/  BRA.U !UP0, `(.L_x_188) ;  /* 0x0000000108b07547 */ /* 0x000fea000b800000 */
[----:B------:R-:W-:-:S07]  /*0100*/  HFMA2 R3, -RZ, RZ, 0, 0 ;  /* 0x00000000ff037431 */ /* 0x000fce00000001ff */
.L_x_192:
[----:B------:R-:W0:Y:S08]  /*0110*/  LDC R0, c[0x0][0x3a0] ;  /* 0x0000e800ff007b82 */ /* 0x000e300000000800 */
[----:B------:R-:W2:Y:S08]  /*0120*/  LDC.64 R8, c[0x0][0x398] ;  /* 0x0000e600ff087b82 */ /* 0x000eb00000000a00 */
[----:B------:R-:W3:Y:S01]  /*0130*/  LDC.64 R10, c[0x0][0x388] ;  /* 0x0000e200ff0a7b82 */ /* 0x000ee20000000a00 */
[----:B0-----:R-:W-:-:S04]  /*0140*/  IMAD R7, R5, R0, R3 ;  /* 0x0000000005077224 */ /* 0x001fc800078e0203 */
[----:B--2---:R-:W-:-:S03]  /*0150*/  IMAD.WIDE R8, R7, 0x4, R8 ;  /* 0x0000000407087825 */ /* 0x004fc600078e0208 */
[----:B------:R-:W0:Y:S03]  /*0160*/  LDC.64 R6, c[0x0][0x3a8] ;  /* 0x0000ea00ff067b82 */ /* 0x000e260000000a00 */
[----:B-1----:R-:W3:Y:S02]  /*0170*/  LDG.E R9, desc[UR6][R8.64] ;  /* 0x0000000608097981 */ /* 0x002ee4000c1e1900 */
[----:B---3--:R-:W-:-:S05]  /*0180*/  IMAD.WIDE R10, R9, 0x4, R10 ;  /* 0x00000004090a7825 */ /* 0x008fca00078e020a */
[----:B------:R-:W2:Y:S01]  /*0190*/  LDG.E R2, desc[UR6][R10.64] ;  /* 0x000000060a027981 */ /* 0x000ea2000c1e1900 */
[----:B------:R-:W-:Y:S01]  /*01a0*/  IMAD R13, R5, R0, R9 ;  /* 0x00000000050d7224 */ /* 0x000fe200078e0209 */
[----:B------:R-:W-:Y:S01]  /*01b0*/  BSSY.RECONVERGENT B0, `(.L_x_189) ;  /* 0x000001a000007945 */ /* 0x000fe20003800200 */
[----:B------:R-:W-:Y:S02]  /*01c0*/  IMAD.MOV.U32 R17, RZ, RZ, 0x1 ;  /* 0x00000001ff117424 */ /* 0x000fe400078e00ff */
[----:B0-----:R-:W-:Y:S02]  /*01d0*/  IMAD.WIDE R6, R13, 0x4, R6 ;  /* 0x000000040d067825 */ /* 0x001fe400078e0206 */
[----:B------:R-:W0:Y:S01]  /*01e0*/  LDC.64 R12, c[0x0][0x390] ;  /* 0x0000e400ff0c7b82 */ /* 0x000e220000000a00 */
[----:B--2---:R-:W-:-:S13]  /*01f0*/  ISETP.GE.AND P0, PT, R2, 0x1, PT ;  /* 0x000000010200780c */ /* 0x004fda0003f06270 */
[----:B0-----:R-:W-:Y:S05]  /*0200*/  @!P0 BRA `(.L_x_190) ;  /* 0x0000000000508947 */ /* 0x001fea0003800000 */
[----:B------:R-:W-:Y:S01]  /*0210*/  IMAD.WIDE R12, R9, 0x4, R12 ;  /* 0x00000004090c7825 */ /* 0x000fe200078e020c */
[----:B------:R-:W0:Y:S04]  /*0220*/  LDC.64 R10, c[0x0][0x380] ;  /* 0x0000e000ff0a7b82 */ /* 0x000e280000000a00 */
[----:B------:R1:W5:Y:S01]  /*0230*/  LDG.E R16, desc[UR6][R12.64] ;  /* 0x000000060c107981 */ /* 0x000362000c1e1900 */
[----:B------:R-:W-:Y:S01]  /*0240*/  MOV R17, 0x1 ;  /* 0x0000000100117802 */ /* 0x000fe20000000f00 */
[----:B------:R-:W-:Y:S02]  /*0250*/  IMAD.MOV.U32 R19, RZ, RZ, RZ ;  /* 0x000000ffff137224 */ /* 0x000fe400078e00ff */
[----:B------:R-:W2:Y:S05]  /*0260*/  LDC.64 R8, c[0x0][0x3a8] ;  /* 0x0000ea00ff087b82 */ /* 0x000eaa0000000a00 */
.L_x_191:
[----:B-1---5:R-:W-:-:S05]  /*0270*/  IADD3 R13, PT, PT, R16, R19, RZ ;  /* 0x00000013100d7210 */ /* 0x022fca0007ffe0ff */
[----:B0-----:R-:W-:-:S06]  /*0280*/  IMAD.WIDE R12, R13, 0x4, R10 ;  /* 0x000000040d0c7825 */ /* 0x001fcc00078e020a */
[----:B------:R-:W3:Y:S02]  /*0290*/  LDG.E R12, desc[UR6][R12.64] ;  /* 0x000000060c0c7981 */ /* 0x000ee4000c1e1900 */
[----:B---3--:R-:W-:-:S04]  /*02a0*/  IMAD R15, R5, R0, R12 ;  /* 0x00000000050f7224 */ /* 0x008fc800078e020c */
[----:B--2---:R-:W-:-:S06]  /*02b0*/  IMAD.WIDE R14, R15, 0x4, R8 ;  /* 0x000000040f0e7825 */ /* 0x004fcc00078e0208 */
[----:B------:R-:W2:Y:S01]  /*02c0*/  LDG.E R14, desc[UR6][R14.64] ;  /* 0x000000060e0e7981 */ /* 0x000ea2000c1e1900 */
[----:B------:R-:W-:Y:S01]  /*02d0*/  VIADD R19, R19, 0x1 ;  /* 0x0000000113137836 */ /* 0x000fe20000000000 */
[C---:B------:R-:W-:Y:S02]  /*02e0*/  IADD3 R4, PT, PT, R17.reuse, 0x1, RZ ;  /* 0x0000000111047810 */ /* 0x040fe40007ffe0ff */
[----:B--2---:R-:W-:-:S04]  /*02f0*/  ISETP.NE.AND P0, PT, R17, R14, PT ;  /* 0x0000000e1100720c */ /* 0x004fc80003f05270 */
[----:B------:R-:W-:-:S04]  /*0300*/  SEL R19, R19, RZ, P0 ;  /* 0x000000ff13137207 */ /* 0x000fc80000000000 */
[----:B------:R-:W-:-:S05]  /*0310*/  ISETP.GE.AND P1, PT, R19, R2, PT ;  /* 0x000000021300720c */ /* 0x000fca0003f26270 */
[----:B------:R-:W-:-:S05]  /*0320*/  @P0 IADD3 R4, PT, PT, R17, RZ, RZ ;  /* 0x000000ff11040210 */ /* 0x000fca0007ffe0ff */
[----:B------:R-:W-:-:S03]  /*0330*/  IMAD.MOV.U32 R17, RZ, RZ, R4 ;  /* 0x000000ffff117224 */ /* 0x000fc600078e0004 */
[----:B------:R-:W-:Y:S05]  /*0340*/  @!P1 BRA `(.L_x_191) ;  /* 0xfffffffc00c89947 */ /* 0x000fea000383ffff */
.L_x_190:
[----:B------:R-:W-:Y:S05]  /*0350*/  BSYNC.RECONVERGENT B0 ;  /* 0x0000000000007941 */ /* 0x000fea0003800200 */
.L_x_189:
[----:B------:R-:W-:Y:S01]  /*0360*/  IADD3 R3, PT, PT, R3, 0x1, RZ ;  /* 0x0000000103037810 */ /* 0x000fe20007ffe0ff */
[----:B------:R0:W-:Y:S01]  /*0370*/  STG.E desc[UR6][R6.64], R17 ;  /* 0x0000001106007986 */ /* 0x0001e2000c101906 */
[----:B------:R-:W-:Y:S05]  /*0380*/  WARPSYNC.ALL ;  /* 0x0000000000007948 */ /* 0x000fea0003800000 */
[----:B------:R-:W-:Y:S01]  /*0390*/  BAR.SYNC.DEFER_BLOCKING 0x0 ;  /* 0x0000000000007b1d */ /* 0x000fe20000010000 */
[----:B------:R-:W-:-:S13]  /*03a0*/  ISETP.NE.AND P0, PT, R3, R0, PT ;  /* 0x000000000300720c */ /* 0x000fda0003f05270 */
[----:B0-----:R-:W-:Y:S05]  /*03b0*/  @P0 BRA `(.L_x_192) ;  /* 0xfffffffc00540947 */ /* 0x001fea000383ffff */
.L_x_188:
[----:B------:R-:W0:Y:S01]  /*03c0*/  LDCU UR5, c[0x0][0x3a4] ;  /* 0x00007480ff0577ac */ /* 0x000e220008000800 */
[----:B------:R-:W-:-:S04]  /*03d0*/  IADD3 R5, PT, PT, R5, UR4, RZ ;  /* 0x0000000405057c10 */ /* 0x000fc8000fffe0ff */
[----:B0-----:R-:W-:-:S13]  /*03e0*/  ISETP.GE.AND P0, PT, R5, UR5, PT ;  /* 0x0000000505007c0c */ /* 0x001fda000bf06270 */
[----:B------:R-:W-:Y:S05]  /*03f0*/  @!P0 BRA `(.L_x_193) ;  /* 0xfffffffc00348947 */ /* 0x000fea000383ffff */
[----:B-1----:R-:W-:Y:S05]  /*0400*/  EXIT ;  /* 0x000000000000794d */ /* 0x002fea0003800000 */
.L_x_194:
        /* <DEDUP_REMOVED lines=15> */
.L_x_264:


//--------------------- .text._Z20PermutationGeneratoriPiii --------------------------
	.section	.text._Z20PermutationGeneratoriPiii,"ax",@progbits
	.align	128
        .global         _Z20PermutationGeneratoriPiii
        .type           _Z20PermutationGeneratoriPiii,@function
        .size           _Z20PermutationGeneratoriPiii,(.L_x_265 - _Z20PermutationGeneratoriPiii)
        .other          _Z20PermutationGeneratoriPiii,@"STO_CUDA_ENTRY STV_DEFAULT"
_Z20PermutationGeneratoriPiii:
.text._Z20PermutationGeneratoriPiii:
[----:B------:R-:W0:Y:S08]  /*0000*/  LDC R1, c[0x0][0x37c] ;  /* 0x0000df00ff017b82 */ /* 0x000e300000000800 */
[----:B------:R-:W1:Y:S01]  /*0010*/  LDC R12, c[0x0][0x360] ;  /* 0x0000d800ff0c7b82 */ /* 0x000e620000000800 */
[----:B------:R-:W2:Y:S01]  /*0020*/  S2R R15, SR_TID.X ;  /* 0x00000000000f7919 */ /* 0x000ea20000002100 */
[----:B0-----:R-:W-:Y:S01]  /*0030*/  VIADD R1, R1, 0xffffffd0 ;  /* 0xffffffd001017836 */ /* 0x001fe20000000000 */
[----:B------:R-:W0:Y:S01]  /*0040*/  LDCU.64 UR6, c[0x0][0x358] ;  /* 0x00006b00ff0677ac */ /* 0x000e220008000a00 */
[----:B------:R-:W-:Y:S01]  /*0050*/  IMAD.MOV.U32 R11, RZ, RZ, -0x75bd8fc ;  /* 0xf8a42704ff0b7424 */ /* 0x000fe200078e00ff */
[----:B------:R-:W-:Y:S01]  /*0060*/  BSSY.RECONVERGENT B0, `(.L_x_195) ;  /* 0x0000264000007945 */ /* 0x000fe20003800200 */
[----:B------:R-:W-:-:S02]  /*0070*/  IMAD.MOV.U32 R8, RZ, RZ, -0x23270784 ;  /* 0xdcd8f87cff087424 */ /* 0x000fc400078e00ff */
[----:B------:R-:W-:Y:S02]  /*0080*/  IMAD.MOV.U32 R7, RZ, RZ, -0x75bd8fc ;  /* 0xf8a42704ff077424 */ /* 0x000fe400078e00ff */
[----:B------:R-:W-:Y:S01]  /*0090*/  IMAD.MOV.U32 R2, RZ, RZ, -0x23270784 ;  /* 0xdcd8f87cff027424 */ /* 0x000fe200078e00ff */
[----:B-1----:R-:W-:-:S05]  /*00a0*/  LOP3.LUT R0, R12, 0xaad26b49, RZ, 0x3c, !PT ;  /* 0xaad26b490c007812 */ /* 0x002fca00078e3cff */
[----:B------:R-:W-:-:S04]  /*00b0*/  IMAD R0, R0, 0x4182bed5, RZ ;  /* 0x4182bed500007824 */ /* 0x000fc800078e02ff */
[C---:B------:R-:W-:Y:S01]  /*00c0*/  VIADD R3, R0.reuse, 0x583f19 ;  /* 0x00583f1900037836 */ /* 0x040fe20000000000 */
[C---:B------:R-:W-:Y:S01]  /*00d0*/  LOP3.LUT R6, R0.reuse, 0x159a55e5, RZ, 0x3c, !PT ;  /* 0x159a55e500067812 */ /* 0x040fe200078e3cff */
[C---:B------:R-:W-:Y:S01]  /*00e0*/  VIADD R4, R0.reuse, 0xd9f6dc18 ;  /* 0xd9f6dc1800047836 */ /* 0x040fe20000000000 */
[----:B--2---:R-:W-:Y:S01]  /*00f0*/  ISETP.NE.AND P0, PT, R15, RZ, PT ;  /* 0x000000ff0f00720c */ /* 0x004fe20003f05270 */
[----:B------:R-:W-:Y:S02]  /*0100*/  IMAD.MOV.U32 R9, RZ, RZ, R3 ;  /* 0x000000ffff097224 */ /* 0x000fe400078e0003 */
[----:B------:R-:W-:Y:S02]  /*0110*/  IMAD.MOV.U32 R10, RZ, RZ, R6 ;  /* 0x000000ffff0a7224 */ /* 0x000fe400078e0006 */
[----:B------:R-:W-:Y:S01]  /*0120*/  VIADD R5, R0, 0x75bcd15 ;  /* 0x075bcd1500057836 */ /* 0x000fe20000000000 */
[----:B------:R1:W-:Y:S04]  /*0130*/  STL.64 [R1+0x10], R8 ;  /* 0x0000100801007387 */ /* 0x0003e80000100a00 */
[----:B------:R1:W-:Y:S04]  /*0140*/  STL.64 [R1+0x8], R10 ;  /* 0x0000080a01007387 */ /* 0x0003e80000100a00 */
[----:B------:R1:W-:Y:S01]  /*0150*/  STL.64 [R1], R4 ;  /* 0x0000000401007387 */ /* 0x0003e20000100a00 */
[----:B0-----:R-:W-:Y:S05]  /*0160*/  @!P0 BRA `(.L_x_196) ;  /* 0x00000024004c8947 */ /* 0x001fea0003800000 */
[----:B------:R-:W-:Y:S02]  /*0170*/  IMAD.MOV.U32 R14, RZ, RZ, RZ ;  /* 0x000000ffff0e7224 */ /* 0x000fe400078e00ff */
[----:B------:R-:W-:Y:S02]  /*0180*/  IMAD.MOV.U32 R13, RZ, RZ, RZ ;  /* 0x000000ffff0d7224 */ /* 0x000fe400078e00ff */
[----:B------:R-:W-:Y:S02]  /*0190*/  IMAD.MOV.U32 R7, RZ, RZ, -0x75bd8fc ;  /* 0xf8a42704ff077424 */ /* 0x000fe400078e00ff */
[----:B------:R-:W-:-:S07]  /*01a0*/  IMAD.MOV.U32 R2, RZ, RZ, -0x23270784 ;  /* 0xdcd8f87cff027424 */ /* 0x000fce00078e00ff */
.L_x_205:
[----:B------:R-:W-:Y:S01]  /*01b0*/  LOP3.LUT R0, R15, 0x3, RZ, 0xc0, !PT ;  /* 0x000000030f007812 */ /* 0x000fe200078ec0ff */
[----:B------:R-:W-:Y:S03]  /*01c0*/  BSSY.RECONVERGENT B1, `(.L_x_197) ;  /* 0x0000247000017945 */ /* 0x000fe60003800200 */
[----:B------:R-:W-:-:S04]  /*01d0*/  ISETP.NE.U32.AND P0, PT, R0, RZ, PT ;  /* 0x000000ff0000720c */ /* 0x000fc80003f05070 */
[----:B------:R-:W-:-:S13]  /*01e0*/  ISETP.NE.AND.EX P0, PT, RZ, RZ, PT, P0 ;  /* 0x000000ffff00720c */ /* 0x000fda0003f05300 */
[----:B0-----:R-:W-:Y:S05]  /*01f0*/  @!P0 BRA `(.L_x_198) ;  /* 0x00000024000c8947 */ /* 0x001fea0003800000 */
[----:B-1----:R-:W0:Y:S01]  /*0200*/  LDC.64 R8, c[0x4][RZ] ;  /* 0x01000000ff087b82 */ /* 0x002e220000000a00 */
[----:B------:R-:W-:Y:S01]  /*0210*/  IMAD.MOV.U32 R0, RZ, RZ, RZ ;  /* 0x000000ffff007224 */ /* 0x000fe200078e00ff */
[----:B------:R-:W-:Y:S02]  /*0220*/  CS2R R2, SRZ ;  /* 0x0000000000027805 */ /* 0x000fe4000001ff00 */
[----:B------:R-:W-:Y:S01]  /*0230*/  CS2R R6, SRZ ;  /* 0x0000000000067805 */ /* 0x000fe2000001ff00 */
[----:B------:R-:W-:Y:S02]  /*0240*/  IMAD.MOV.U32 R5, RZ, RZ, RZ ;  /* 0x000000ffff057224 */ /* 0x000fe400078e00ff */
[----:B0-----:R-:W-:-:S07]  /*0250*/  IMAD.WIDE.U32 R8, R13, 0xc80, R8 ;  /* 0x00000c800d087825 */ /* 0x001fce00078e0008 */
.L_x_200:
[----:B------:R-:W-:-:S06]  /*0260*/  IMAD R16, R0, 0x4, R1 ;  /* 0x0000000400107824 */ /* 0x000fcc00078e0201 */
[----:B------:R-:W5:Y:S01]  /*0270*/  LDL R16, [R16+0x4] ;  /* 0x0000040010107983 */ /* 0x000f620000100800 */
[----:B------:R-:W-:-:S05]  /*0280*/  UMOV UR4, URZ ;  /* 0x000000ff00047c82 */ /* 0x000fca0008000000 */
.L_x_199:
[----:B-----5:R-:W-:Y:S01]  /*0290*/  SHF.R.U32.HI R21, RZ, UR4, R16 ;  /* 0x00000004ff157c19 */ /* 0x020fe20008011610 */
[----:B------:R-:W-:-:S03]  /*02a0*/  IMAD.SHL.U32 R10, R0, 0x20, RZ ;  /* 0x00000020000a7824 */ /* 0x000fc600078e00ff */
[----:B------:R-:W-:Y:S01]  /*02b0*/  LOP3.LUT R11, R21, 0x1, RZ, 0xc0, !PT ;  /* 0x00000001150b7812 */ /* 0x000fe200078ec0ff */
[----:B------:R-:W-:-:S03]  /*02c0*/  VIADD R10, R10, UR4 ;  /* 0x000000040a0a7c36 */ /* 0x000fc60008000000 */
[----:B------:R-:W-:Y:S01]  /*02d0*/  ISETP.NE.U32.AND P0, PT, R11, 0x1, PT ;  /* 0x000000010b00780c */ /* 0x000fe20003f05070 */
[----:B------:R-:W-:-:S03]  /*02e0*/  IMAD R11, R10, 0x5, RZ ;  /* 0x000000050a0b7824 */ /* 0x000fc600078e02ff */
[----:B------:R-:W-:Y:S01]  /*02f0*/  R2P PR, R21, 0x7e ;  /* 0x0000007e15007804 */ /* 0x000fe20000000000 */
[----:B------:R-:W-:-:S08]  /*0300*/  IMAD.WIDE.U32 R10, R11, 0x4, R8 ;  /* 0x000000040b0a7825 */ /* 0x000fd000078e0008 */
[----:B------:R-:W2:Y:S04]  /*0310*/  @!P0 LDG.E R20, desc[UR6][R10.64+0x10] ;  /* 0x000010060a148981 */ /* 0x000ea8000c1e1900 */
[----:B------:R-:W3:Y:S04]  /*0320*/  @P1 LDG.E R22, desc[UR6][R10.64+0x24] ;  /* 0x000024060a161981 */ /* 0x000ee8000c1e1900 */
[----:B------:R-:W4:Y:S04]  /*0330*/  @P2 LDG.E R24, desc[UR6][R10.64+0x38] ;  /* 0x000038060a182981 */ /* 0x000f28000c1e1900 */
[----:B------:R-:W4:Y:S04]  /*0340*/  @P3 LDG.E R26, desc[UR6][R10.64+0x4c] ;  /* 0x00004c060a1a3981 */ /* 0x000f28000c1e1900 */
[----:B------:R-:W4:Y:S04]  /*0350*/  @P4 LDG.E R28, desc[UR6][R10.64+0x60] ;  /* 0x000060060a1c4981 */ /* 0x000f28000c1e1900 */
[----:B------:R-:W4:Y:S04]  /*0360*/  @!P0 LDG.E R18, desc[UR6][R10.64] ;  /* 0x000000060a128981 */ /* 0x000f28000c1e1900 */
[----:B------:R-:W4:Y:S04]  /*0370*/  @!P0 LDG.E R17, desc[UR6][R10.64+0x4] ;  /* 0x000004060a118981 */ /* 0x000f28000c1e1900 */
[----:B------:R-:W4:Y:S04]  /*0380*/  @P5 LDG.E R19, desc[UR6][R10.64+0x74] ;  /* 0x000074060a135981 */ /* 0x000f28000c1e1900 */
[----:B------:R-:W4:Y:S04]  /*0390*/  @P1 LDG.E R23, desc[UR6][R10.64+0x20] ;  /* 0x000020060a171981 */ /* 0x000f28000c1e1900 */
[----:B------:R-:W4:Y:S01]  /*03a0*/  @P3 LDG.E R25, desc[UR6][R10.64+0x48] ;  /* 0x000048060a193981 */ /* 0x000f22000c1e1900 */
[----:B--2---:R-:W-:-:S03]  /*03b0*/  @!P0 LOP3.LUT R3, R3, R20, RZ, 0x3c, !PT ;  /* 0x0000001403038212 */ /* 0x004fc600078e3cff */
[----:B------:R-:W2:Y:S01]  /*03c0*/  @P1 LDG.E R20, desc[UR6][R10.64+0x14] ;  /* 0x000014060a141981 */ /* 0x000ea2000c1e1900 */
[----:B---3--:R-:W-:-:S03]  /*03d0*/  @P1 LOP3.LUT R3, R3, R22, RZ, 0x3c, !PT ;  /* 0x0000001603031212 */ /* 0x008fc600078e3cff */
[----:B------:R-:W3:Y:S01]  /*03e0*/  @P1 LDG.E R22, desc[UR6][R10.64+0x1c] ;  /* 0x00001c060a161981 */ /* 0x000ee2000c1e1900 */
[----:B----4-:R-:W-:-:S03]  /*03f0*/  @P2 LOP3.LUT R3, R3, R24, RZ, 0x3c, !PT ;  /* 0x0000001803032212 */ /* 0x010fc600078e3cff */
[----:B------:R-:W4:Y:S01]  /*0400*/  @P2 LDG.E R24, desc[UR6][R10.64+0x28] ;  /* 0x000028060a182981 */ /* 0x000f22000c1e1900 */
[----:B------:R-:W-:-:S03]  /*0410*/  @P3 LOP3.LUT R3, R3, R26, RZ, 0x3c, !PT ;  /* 0x0000001a03033212 */ /* 0x000fc600078e3cff */
[----:B------:R-:W3:Y:S01]  /*0420*/  @P6 LDG.E R26, desc[UR6][R10.64+0x88] ;  /* 0x000088060a1a6981 */ /* 0x000ee2000c1e1900 */
[----:B------:R-:W-:Y:S02]  /*0430*/  @P4 LOP3.LUT R3, R3, R28, RZ, 0x3c, !PT ;  /* 0x0000001c03034212 */ /* 0x000fe400078e3cff */
[----:B------:R-:W-:Y:S02]  /*0440*/  @!P0 LOP3.LUT R5, R5, R18, RZ, 0x3c, !PT ;  /* 0x0000001205058212 */ /* 0x000fe400078e3cff */
[----:B------:R-:W3:Y:S01]  /*0450*/  @!P0 LDG.E R18, desc[UR6][R10.64+0x8] ;  /* 0x000008060a128981 */ /* 0x000ee2000c1e1900 */
[----:B------:R-:W-:-:S03]  /*0460*/  @!P0 LOP3.LUT R6, R6, R17, RZ, 0x3c, !PT ;  /* 0x0000001106068212 */ /* 0x000fc600078e3cff */
[----:B------:R-:W3:Y:S01]  /*0470*/  @!P0 LDG.E R17, desc[UR6][R10.64+0xc] ;  /* 0x00000c060a118981 */ /* 0x000ee2000c1e1900 */
[----:B------:R-:W-:-:S03]  /*0480*/  @P5 LOP3.LUT R3, R3, R19, RZ, 0x3c, !PT ;  /* 0x0000001303035212 */ /* 0x000fc600078e3cff */
[----:B------:R-:W3:Y:S01]  /*0490*/  @P1 LDG.E R19, desc[UR6][R10.64+0x18] ;  /* 0x000018060a131981 */ /* 0x000ee2000c1e1900 */
[----:B--2---:R-:W-:-:S03]  /*04a0*/  @P1 LOP3.LUT R5, R5, R20, RZ, 0x3c, !PT ;  /* 0x0000001405051212 */ /* 0x004fc600078e3cff */
[----:B------:R-:W2:Y:S01]  /*04b0*/  @P3 LDG.E R20, desc[UR6][R10.64+0x3c] ;  /* 0x00003c060a143981 */ /* 0x000ea2000c1e1900 */
[----:B----4-:R-:W-:-:S03]  /*04c0*/  @P2 LOP3.LUT R5, R5, R24, RZ, 0x3c, !PT ;  /* 0x0000001805052212 */ /* 0x010fc600078e3cff */
[----:B------:R-:W4:Y:S01]  /*04d0*/  @P4 LDG.E R24, desc[UR6][R10.64+0x50] ;  /* 0x000050060a184981 */ /* 0x000f22000c1e1900 */
[----:B---3--:R-:W-:-:S03]  /*04e0*/  @!P0 LOP3.LUT R7, R7, R18, RZ, 0x3c, !PT ;  /* 0x0000001207078212 */ /* 0x008fc600078e3cff */
[----:B------:R-:W3:Y:S01]  /*04f0*/  @P2 LDG.E R18, desc[UR6][R10.64+0x30] ;  /* 0x000030060a122981 */ /* 0x000ee2000c1e1900 */
[----:B------:R-:W-:-:S03]  /*0500*/  @!P0 LOP3.LUT R2, R2, R17, RZ, 0x3c, !PT ;  /* 0x0000001102028212 */ /* 0x000fc600078e3cff */
[----:B------:R-:W3:Y:S01]  /*0510*/  @P2 LDG.E R17, desc[UR6][R10.64+0x2c] ;  /* 0x00002c060a112981 */ /* 0x000ee2000c1e1900 */
[----:B------:R-:W-:-:S03]  /*0520*/  @P1 LOP3.LUT R6, R6, R19, RZ, 0x3c, !PT ;  /* 0x0000001306061212 */ /* 0x000fc600078e3cff */
[----:B------:R-:W3:Y:S01]  /*0530*/  @P2 LDG.E R19, desc[UR6][R10.64+0x34] ;  /* 0x000034060a132981 */ /* 0x000ee2000c1e1900 */
[----:B------:R-:W-:Y:S02]  /*0540*/  @P1 LOP3.LUT R7, R7, R22, RZ, 0x3c, !PT ;  /* 0x0000001607071212 */ /* 0x000fe400078e3cff */
[----:B------:R-:W-:Y:S01]  /*0550*/  @P1 LOP3.LUT R2, R2, R23, RZ, 0x3c, !PT ;  /* 0x0000001702021212 */ /* 0x000fe200078e3cff */
[----:B------:R-:W3:Y:S04]  /*0560*/  @P3 LDG.E R22, desc[UR6][R10.64+0x44] ;  /* 0x000044060a163981 */ /* 0x000ee8000c1e1900 */
[----:B------:R-:W3:Y:S01]  /*0570*/  @P3 LDG.E R23, desc[UR6][R10.64+0x40] ;  /* 0x000040060a173981 */ /* 0x000ee2000c1e1900 */
[----:B--2---:R-:W-:-:S03]  /*0580*/  @P3 LOP3.LUT R5, R5, R20, RZ, 0x3c, !PT ;  /* 0x0000001405053212 */ /* 0x004fc600078e3cff */
[----:B------:R-:W2:Y:S01]  /*0590*/  @P5 LDG.E R20, desc[UR6][R10.64+0x64] ;  /* 0x000064060a145981 */ /* 0x000ea2000c1e1900 */
[----:B----4-:R-:W-:-:S03]  /*05a0*/  @P4 LOP3.LUT R5, R5, R24, RZ, 0x3c, !PT ;  /* 0x0000001805054212 */ /* 0x010fc600078e3cff */
[----:B------:R-:W4:Y:S01]  /*05b0*/  @P6 LDG.E R24, desc[UR6][R10.64+0x78] ;  /* 0x000078060a186981 */ /* 0x000f22000c1e1900 */
[----:B---3--:R-:W-:-:S03]  /*05c0*/  @P2 LOP3.LUT R7, R7, R18, RZ, 0x3c, !PT ;  /* 0x0000001207072212 */ /* 0x008fc600078e3cff */
[----:B------:R-:W3:Y:S01]  /*05d0*/  @P4 LDG.E R18, desc[UR6][R10.64+0x58] ;  /* 0x000058060a124981 */ /* 0x000ee2000c1e1900 */
[----:B------:R-:W-:-:S03]  /*05e0*/  @P2 LOP3.LUT R6, R6, R17, RZ, 0x3c, !PT ;  /* 0x0000001106062212 */ /* 0x000fc600078e3cff */
[----:B------:R-:W3:Y:S01]  /*05f0*/  @P4 LDG.E R17, desc[UR6][R10.64+0x54] ;  /* 0x000054060a114981 */ /* 0x000ee2000c1e1900 */
[----:B------:R-:W-:-:S03]  /*0600*/  @P2 LOP3.LUT R2, R2, R19, RZ, 0x3c, !PT ;  /* 0x0000001302022212 */ /* 0x000fc600078e3cff */
[----:B------:R-:W3:Y:S01]  /*0610*/  @P4 LDG.E R19, desc[UR6][R10.64+0x5c] ;  /* 0x00005c060a134981 */ /* 0x000ee2000c1e1900 */
[----:B------:R-:W-:Y:S02]  /*0620*/  @P3 LOP3.LUT R7, R7, R22, RZ, 0x3c, !PT ;  /* 0x0000001607073212 */ /* 0x000fe400078e3cff */
[----:B------:R-:W-:Y:S01]  /*0630*/  @P3 LOP3.LUT R2, R2, R25, RZ, 0x3c, !PT ;  /* 0x0000001902023212 */ /* 0x000fe200078e3cff */
[----:B------:R-:W3:Y:S01]  /*0640*/  @P5 LDG.E R22, desc[UR6][R10.64+0x6c] ;  /* 0x00006c060a165981 */ /* 0x000ee2000c1e1900 */
[----:B------:R-:W-:-:S03]  /*0650*/  @P3 LOP3.LUT R6, R6, R23, RZ, 0x3c, !PT ;  /* 0x0000001706063212 */ /* 0x000fc600078e3cff */
[----:B------:R-:W3:Y:S04]  /*0660*/  @P5 LDG.E R23, desc[UR6][R10.64+0x68] ;  /* 0x000068060a175981 */ /* 0x000ee8000c1e1900 */
[----:B------:R-:W3:Y:S01]  /*0670*/  @P5 LDG.E R25, desc[UR6][R10.64+0x70] ;  /* 0x000070060a195981 */ /* 0x000ee2000c1e1900 */
[----:B------:R-:W-:Y:S02]  /*0680*/  LOP3.LUT P0, RZ, R21, 0x80, RZ, 0xc0, !PT ;  /* 0x0000008015ff7812 */ /* 0x000fe4000780c0ff */
[----:B--2---:R-:W-:-:S11]  /*0690*/  @P5 LOP3.LUT R5, R5, R20, RZ, 0x3c, !PT ;  /* 0x0000001405055212 */ /* 0x004fd600078e3cff */
        /* <DEDUP_REMOVED lines=15> */
[----:B------:R-:W-:Y:S02]  /*0790*/  @P6 LOP3.LUT R3, R3, R26, RZ, 0x3c, !PT ;  /* 0x0000001a03036212 */ /* 0x000fe400078e3cff */
[----:B--2---:R-:W-:Y:S02]  /*07a0*/  @P0 LOP3.LUT R5, R5, R20, RZ, 0x3c, !PT ;  /* 0x0000001405050212 */ /* 0x004fe400078e3cff */
[----:B----4-:R-:W-:Y:S02]  /*07b0*/  @P0 LOP3.LUT R3, R3, R24, RZ, 0x3c, !PT ;  /* 0x0000001803030212 */ /* 0x010fe400078e3cff */
[----:B---3--:R-:W-:Y:S02]  /*07c0*/  @P6 LOP3.LUT R7, R7, R18, RZ, 0x3c, !PT ;  /* 0x0000001207076212 */ /* 0x008fe400078e3cff */
[----:B------:R-:W-:Y:S02]  /*07d0*/  @P6 LOP3.LUT R6, R6, R17, RZ, 0x3c, !PT ;  /* 0x0000001106066212 */ /* 0x000fe400078e3cff */
[----:B------:R-:W-:-:S02]  /*07e0*/  @P6 LOP3.LUT R2, R2, R19, RZ, 0x3c, !PT ;  /* 0x0000001302026212 */ /* 0x000fc400078e3cff */
[----:B------:R-:W-:Y:S02]  /*07f0*/  @P0 LOP3.LUT R7, R7, R22, RZ, 0x3c, !PT ;  /* 0x0000001607070212 */ /* 0x000fe400078e3cff */
[----:B------:R-:W-:Y:S02]  /*0800*/  @P0 LOP3.LUT R6, R6, R23, RZ, 0x3c, !PT ;  /* 0x0000001706060212 */ /* 0x000fe400078e3cff */
[----:B------:R-:W-:Y:S02]  /*0810*/  @P0 LOP3.LUT R2, R2, R25, RZ, 0x3c, !PT ;  /* 0x0000001902020212 */ /* 0x000fe400078e3cff */
[----:B------:R-:W-:-:S13]  /*0820*/  R2P PR, R21.B1, 0x7f ;  /* 0x0000007f15007804 */ /* 0x000fda0000001000 */
[----:B------:R-:W2:Y:S04]  /*0830*/  @P0 LDG.E R18, desc[UR6][R10.64+0xa0] ;  /* 0x0000a0060a120981 */ /* 0x000ea8000c1e1900 */
[----:B------:R-:W3:Y:S04]  /*0840*/  @P0 LDG.E R17, desc[UR6][R10.64+0xa4] ;  /* 0x0000a4060a110981 */ /* 0x000ee8000c1e1900 */
[----:B------:R-:W4:Y:S04]  /*0850*/  @P0 LDG.E R20, desc[UR6][R10.64+0xa8] ;  /* 0x0000a8060a140981 */ /* 0x000f28000c1e1900 */
[----:B------:R-:W4:Y:S04]  /*0860*/  @P0 LDG.E R19, desc[UR6][R10.64+0xac] ;  /* 0x0000ac060a130981 */ /* 0x000f28000c1e1900 */
[----:B------:R-:W4:Y:S04]  /*0870*/  @P0 LDG.E R22, desc[UR6][R10.64+0xb0] ;  /* 0x0000b0060a160981 */ /* 0x000f28000c1e1900 */
[----:B------:R-:W4:Y:S04]  /*0880*/  @P1 LDG.E R24, desc[UR6][R10.64+0xb4] ;  /* 0x0000b4060a181981 */ /* 0x000f28000c1e1900 */
[----:B------:R-:W4:Y:S04]  /*0890*/  @P1 LDG.E R26, desc[UR6][R10.64+0xbc] ;  /* 0x0000bc060a1a1981 */ /* 0x000f28000c1e1900 */
[----:B------:R-:W4:Y:S04]  /*08a0*/  @P1 LDG.E R23, desc[UR6][R10.64+0xb8] ;  /* 0x0000b8060a171981 */ /* 0x000f28000c1e1900 */
[----:B------:R-:W4:Y:S04]  /*08b0*/  @P1 LDG.E R28, desc[UR6][R10.64+0xc4] ;  /* 0x0000c4060a1c1981 */ /* 0x000f28000c1e1900 */
[----:B------:R-:W4:Y:S01]  /*08c0*/  @P1 LDG.E R25, desc[UR6][R10.64+0xc0] ;  /* 0x0000c0060a191981 */ /* 0x000f22000c1e1900 */
[----:B--2---:R-:W-:-:S03]  /*08d0*/  @P0 LOP3.LUT R5, R5, R18, RZ, 0x3c, !PT ;  /* 0x0000001205050212 */ /* 0x004fc600078e3cff */
[----:B------:R-:W2:Y:S01]  /*08e0*/  @P2 LDG.E R18, desc[UR6][R10.64+0xc8] ;  /* 0x0000c8060a122981 */ /* 0x000ea2000c1e1900 */
[----:B---3--:R-:W-:-:S03]  /*08f0*/  @P0 LOP3.LUT R6, R6, R17, RZ, 0x3c, !PT ;  /* 0x0000001106060212 */ /* 0x008fc600078e3cff */
[----:B------:R-:W3:Y:S01]  /*0900*/  @P2 LDG.E R17, desc[UR6][R10.64+0xcc] ;  /* 0x0000cc060a112981 */ /* 0x000ee2000c1e1900 */
[----:B----4-:R-:W-:-:S03]  /*0910*/  @P0 LOP3.LUT R7, R7, R20, RZ, 0x3c, !PT ;  /* 0x0000001407070212 */ /* 0x010fc600078e3cff */
[----:B------:R-:W4:Y:S01]  /*0920*/  @P3 LDG.E R20, desc[UR6][R10.64+0xec] ;  /* 0x0000ec060a143981 */ /* 0x000f22000c1e1900 */
[----:B------:R-:W-:-:S03]  /*0930*/  @P0 LOP3.LUT R2, R2, R19, RZ, 0x3c, !PT ;  /* 0x0000001302020212 */ /* 0x000fc600078e3cff */
[----:B------:R-:W4:Y:S01]  /*0940*/  @P2 LDG.E R19, desc[UR6][R10.64+0xd4] ;  /* 0x0000d4060a132981 */ /* 0x000f22000c1e1900 */
[----:B------:R-:W-:Y:S02]  /*0950*/  @P0 LOP3.LUT R3, R3, R22, RZ, 0x3c, !PT ;  /* 0x0000001603030212 */ /* 0x000fe400078e3cff */
[----:B------:R-:W-:Y:S01]  /*0960*/  LOP3.LUT P0, RZ, R21, 0x8000, RZ, 0xc0, !PT ;  /* 0x0000800015ff7812 */ /* 0x000fe2000780c0ff */
[----:B------:R-:W4:Y:S01]  /*0970*/  @P2 LDG.E R22, desc[UR6][R10.64+0xd0] ;  /* 0x0000d0060a162981 */ /* 0x000f22000c1e1900 */
[----:B------:R-:W-:-:S03]  /*0980*/  @P1 LOP3.LUT R5, R5, R24, RZ, 0x3c, !PT ;  /* 0x0000001805051212 */ /* 0x000fc600078e3cff */
[----:B------:R-:W4:Y:S01]  /*0990*/  @P3 LDG.E R21, desc[UR6][R10.64+0xe0] ;  /* 0x0000e0060a153981 */ /* 0x000f22000c1e1900 */
[----:B------:R-:W-:-:S03]  /*09a0*/  @P1 LOP3.LUT R7, R7, R26, RZ, 0x3c, !PT ;  /* 0x0000001a07071212 */ /* 0x000fc600078e3cff */
[----:B------:R-:W4:Y:S01]  /*09b0*/  @P2 LDG.E R24, desc[UR6][R10.64+0xd8] ;  /* 0x0000d8060a182981 */ /* 0x000f22000c1e1900 */
[----:B------:R-:W-:-:S03]  /*09c0*/  @P1 LOP3.LUT R6, R6, R23, RZ, 0x3c, !PT ;  /* 0x0000001706061212 */ /* 0x000fc600078e3cff */
[----:B------:R-:W4:Y:S01]  /*09d0*/  @P3 LDG.E R26, desc[UR6][R10.64+0xdc] ;  /* 0x0000dc060a1a3981 */ /* 0x000f22000c1e1900 */
[----:B------:R-:W-:-:S03]  /*09e0*/  @P1 LOP3.LUT R3, R3, R28, RZ, 0x3c, !PT ;  /* 0x0000001c03031212 */ /* 0x000fc600078e3cff */
[----:B------:R-:W4:Y:S04]  /*09f0*/  @P3 LDG.E R28, desc[UR6][R10.64+0xe4] ;  /* 0x0000e4060a1c3981 */ /* 0x000f28000c1e1900 */
[----:B------:R-:W4:Y:S01]  /*0a00*/  @P3 LDG.E R23, desc[UR6][R10.64+0xe8] ;  /* 0x0000e8060a173981 */ /* 0x000f22000c1e1900 */
[----:B--2---:R-:W-:-:S03]  /*0a10*/  @P2 LOP3.LUT R5, R5, R18, RZ, 0x3c, !PT ;  /* 0x0000001205052212 */ /* 0x004fc600078e3cff */
[----:B------:R-:W2:Y:S01]  /*0a20*/  @P4 LDG.E R18, desc[UR6][R10.64+0xf0] ;  /* 0x0000f0060a124981 */ /* 0x000ea2000c1e1900 */
[----:B---3--:R-:W-:Y:S02]  /*0a30*/  @P2 LOP3.LUT R6, R6, R17, RZ, 0x3c, !PT ;  /* 0x0000001106062212 */ /* 0x008fe400078e3cff */
[----:B------:R-:W-:Y:S01]  /*0a40*/  @P1 LOP3.LUT R2, R2, R25, RZ, 0x3c, !PT ;  /* 0x0000001902021212 */ /* 0x000fe200078e3cff */
[----:B------:R-:W3:Y:S03]  /*0a50*/  @P5 LDG.E R17, desc[UR6][R10.64+0x110] ;  /* 0x000110060a115981 */ /* 0x000ee6000c1e1900 */
[----:B----4-:R-:W-:Y:S02]  /*0a60*/  @P2 LOP3.LUT R2, R2, R19, RZ, 0x3c, !PT ;  /* 0x0000001302022212 */ /* 0x010fe400078e3cff */
[----:B------:R-:W4:Y:S01]  /*0a70*/  @P4 LDG.E R19, desc[UR6][R10.64+0xf4] ;  /* 0x0000f4060a134981 */ /* 0x000f22000c1e1900 */
        /* <DEDUP_REMOVED lines=12> */
[----:B--2---:R-:W-:-:S03]  /*0b40*/  @P4 LOP3.LUT R5, R5, R18, RZ, 0x3c, !PT ;  /* 0x0000001205054212 */ /* 0x004fc600078e3cff */
[----:B------:R-:W2:Y:S01]  /*0b50*/  @P5 LDG.E R18, desc[UR6][R10.64+0x114] ;  /* 0x000114060a125981 */ /* 0x000ea2000c1e1900 */
[----:B------:R-:W-:-:S03]  /*0b60*/  @P3 LOP3.LUT R3, R3, R20, RZ, 0x3c, !PT ;  /* 0x0000001403033212 */ /* 0x000fc600078e3cff */
[----:B------:R-:W2:Y:S01]  /*0b70*/  @P6 LDG.E R20, desc[UR6][R10.64+0x118] ;  /* 0x000118060a146981 */ /* 0x000ea2000c1e1900 */
[----:B----4-:R-:W-:-:S03]  /*0b80*/  @P4 LOP3.LUT R6, R6, R19, RZ, 0x3c, !PT ;  /* 0x0000001306064212 */ /* 0x010fc600078e3cff */
[----:B------:R-:W4:Y:S01]  /*0b90*/  @P6 LDG.E R19, desc[UR6][R10.64+0x11c] ;  /* 0x00011c060a136981 */ /* 0x000f22000c1e1900 */
[----:B---3--:R-:W-:-:S03]  /*0ba0*/  @P4 LOP3.LUT R7, R7, R22, RZ, 0x3c, !PT ;  /* 0x0000001607074212 */ /* 0x008fc600078e3cff */
[----:B------:R-:W3:Y:S01]  /*0bb0*/  @P6 LDG.E R22, desc[UR6][R10.64+0x120] ;  /* 0x000120060a166981 */ /* 0x000ee2000c1e1900 */
[----:B------:R-:W-:-:S03]  /*0bc0*/  @P4 LOP3.LUT R2, R2, R21, RZ, 0x3c, !PT ;  /* 0x0000001502024212 */ /* 0x000fc600078e3cff */
[----:B------:R-:W3:Y:S01]  /*0bd0*/  @P0 LDG.E R21, desc[UR6][R10.64+0x130] ;  /* 0x000130060a150981 */ /* 0x000ee2000c1e1900 */
[----:B------:R-:W-:Y:S02]  /*0be0*/  @P4 LOP3.LUT R3, R3, R24, RZ, 0x3c, !PT ;  /* 0x0000001803034212 */ /* 0x000fe400078e3cff */
[----:B------:R-:W-:Y:S01]  /*0bf0*/  @P5 LOP3.LUT R2, R2, R17, RZ, 0x3c, !PT ;  /* 0x0000001102025212 */ /* 0x000fe200078e3cff */
[----:B------:R-:W3:Y:S01]  /*0c00*/  @P6 LDG.E R24, desc[UR6][R10.64+0x128] ;  /* 0x000128060a186981 */ /* 0x000ee2000c1e1900 */
[----:B------:R-:W-:-:S03]  /*0c10*/  @P5 LOP3.LUT R5, R5, R26, RZ, 0x3c, !PT ;  /* 0x0000001a05055212 */ /* 0x000fc600078e3cff */
[----:B------:R-:W3:Y:S01]  /*0c20*/  @P6 LDG.E R17, desc[UR6][R10.64+0x124] ;  /* 0x000124060a116981 */ /* 0x000ee2000c1e1900 */
[----:B------:R-:W-:-:S03]  /*0c30*/  @P5 LOP3.LUT R7, R7, R28, RZ, 0x3c, !PT ;  /* 0x0000001c07075212 */ /* 0x000fc600078e3cff */
[----:B------:R-:W3:Y:S01]  /*0c40*/  @P0 LDG.E R26, desc[UR6][R10.64+0x12c] ;  /* 0x00012c060a1a0981 */ /* 0x000ee2000c1e1900 */
[----:B------:R-:W-:-:S03]  /*0c50*/  @P5 LOP3.LUT R6, R6, R23, RZ, 0x3c, !PT ;  /* 0x0000001706065212 */ /* 0x000fc600078e3cff */
[----:B------:R-:W3:Y:S04]  /*0c60*/  @P0 LDG.E R28, desc[UR6][R10.64+0x13c] ;  /* 0x00013c060a1c0981 */ /* 0x000ee8000c1e1900 */
[----:B------:R-:W3:Y:S01]  /*0c70*/  @P0 LDG.E R23, desc[UR6][R10.64+0x138] ;  /* 0x000138060a170981 */ /* 0x000ee2000c1e1900 */
[----:B--2---:R-:W-:-:S03]  /*0c80*/  @P5 LOP3.LUT R3, R3, R18, RZ, 0x3c, !PT ;  /* 0x0000001203035212 */ /* 0x004fc600078e3cff */
[----:B------:R-:W2:Y:S01]  /*0c90*/  @P0 LDG.E R18, desc[UR6][R10.64+0x134] ;  /* 0x000134060a120981 */ /* 0x000ea2000c1e1900 */
[----:B------:R-:W-:-:S04]  /*0ca0*/  UIADD3 UR4, UPT, UPT, UR4, 0x10, URZ ;  /* 0x0000001004047890 */ /* 0x000fc8000fffe0ff */
[----:B------:R-:W-:Y:S01]  /*0cb0*/  UISETP.NE.AND UP0, UPT, UR4, 0x20, UPT ;  /* 0x000000200400788c */ /* 0x000fe2000bf05270 */
[----:B------:R-:W-:Y:S02]  /*0cc0*/  @P6 LOP3.LUT R5, R5, R20, RZ, 0x3c, !PT ;  /* 0x0000001405056212 */ /* 0x000fe400078e3cff */
[----:B----4-:R-:W-:Y:S02]  /*0cd0*/  @P6 LOP3.LUT R6, R6, R19, RZ, 0x3c, !PT ;  /* 0x0000001306066212 */ /* 0x010fe400078e3cff */
[----:B---3--:R-:W-:Y:S02]  /*0ce0*/  @P6 LOP3.LUT R7, R7, R22, RZ, 0x3c, !PT ;  /* 0x0000001607076212 */ /* 0x008fe400078e3cff */
[----:B------:R-:W-:Y:S02]  /*0cf0*/  @P0 LOP3.LUT R6, R6, R21, RZ, 0x3c, !PT ;  /* 0x0000001506060212 */ /* 0x000fe400078e3cff */
[----:B------:R-:W-:Y:S02]  /*0d00*/  @P6 LOP3.LUT R3, R3, R24, RZ, 0x3c, !PT ;  /* 0x0000001803036212 */ /* 0x000fe400078e3cff */
[----:B------:R-:W-:-:S02]  /*0d10*/  @P6 LOP3.LUT R2, R2, R17, RZ, 0x3c, !PT ;  /* 0x0000001102026212 */ /* 0x000fc400078e3cff */
[----:B------:R-:W-:Y:S02]  /*0d20*/  @P0 LOP3.LUT R5, R5, R26, RZ, 0x3c, !PT ;  /* 0x0000001a05050212 */ /* 0x000fe400078e3cff */
[----:B------:R-:W-:Y:S02]  /*0d30*/  @P0 LOP3.LUT R3, R3, R28, RZ, 0x3c, !PT ;  /* 0x0000001c03030212 */ /* 0x000fe400078e3cff */
[----:B------:R-:W-:Y:S02]  /*0d40*/  @P0 LOP3.LUT R2, R2, R23, RZ, 0x3c, !PT ;  /* 0x0000001702020212 */ /* 0x000fe400078e3cff */
[----:B--2---:R-:W-:Y:S01]  /*0d50*/  @P0 LOP3.LUT R7, R7, R18, RZ, 0x3c, !PT ;  /* 0x0000001207070212 */ /* 0x004fe200078e3cff */
[----:B------:R-:W-:Y:S06]  /*0d60*/  BRA.U UP0, `(.L_x_199) ;  /* 0xfffffff500487547 */ /* 0x000fec000b83ffff */
[----:B------:R-:W-:-:S05]  /*0d70*/  VIADD R0, R0, 0x1 ;  /* 0x0000000100007836 */ /* 0x000fca0000000000 */
[----:B------:R-:W-:-:S13]  /*0d80*/  ISETP.NE.AND P0, PT, R0, 0x5, PT ;  /* 0x000000050000780c */ /* 0x000fda0003f05270 */
[----:B------:R-:W-:Y:S05]  /*0d90*/  @P0 BRA `(.L_x_200) ;  /* 0xfffffff400300947 */ /* 0x000fea000383ffff */
[----:B------:R-:W-:Y:S01]  /*0da0*/  LOP3.LUT R0, R15, 0x3, RZ, 0xc0, !PT ;  /* 0x000000030f007812 */ /* 0x000fe200078ec0ff */
[----:B------:R0:W-:Y:S03]  /*0db0*/  STL [R1+0x4], R5 ;  /* 0x0000040501007387 */ /* 0x0001e60000100800 */
[----:B------:R-:W-:Y:S01]  /*0dc0*/  ISETP.NE.U32.AND P0, PT, R0, 0x1, PT ;  /* 0x000000010000780c */ /* 0x000fe20003f05070 */
[----:B------:R0:W-:Y:S03]  /*0dd0*/  STL.64 [R1+0x8], R6 ;  /* 0x0000080601007387 */ /* 0x0001e60000100a00 */
[----:B------:R-:W-:Y:S01]  /*0de0*/  ISETP.NE.AND.EX P0, PT, RZ, RZ, PT, P0 ;  /* 0x000000ffff00720c */ /* 0x000fe20003f05300 */
[----:B------:R0:W-:-:S12]  /*0df0*/  STL.64 [R1+0x10], R2 ;  /* 0x0000100201007387 */ /* 0x0001d80000100a00 */
[----:B0-----:R-:W-:Y:S05]  /*0e00*/  @!P0 BRA `(.L_x_198) ;  /* 0x0000001800088947 */ /* 0x001fea0003800000 */
[----:B------:R-:W-:Y:S01]  /*0e10*/  UMOV UR4, URZ ;  /* 0x000000ff00047c82 */ /* 0x000fe20008000000 */
[----:B------:R-:W-:Y:S01]  /*0e20*/  UMOV UR5, URZ ;  /* 0x000000ff00057c82 */ /* 0x000fe20008000000 */
[----:B------:R-:W-:Y:S02]  /*0e30*/  IMAD.MOV.U32 R0, RZ, RZ, RZ ;  /* 0x000000ffff007224 */ /* 0x000fe400078e00ff */
[----:B------:R-:W-:Y:S02]  /*0e40*/  IMAD.MOV.U32 R5, RZ, RZ, RZ ;  /* 0x000000ffff057224 */ /* 0x000fe400078e00ff */
[----:B------:R-:W-:Y:S02]  /*0e50*/  IMAD.U32 R3, RZ, RZ, UR4 ;  /* 0x00000004ff037e24 */ /* 0x000fe4000f8e00ff */
[----:B------:R-:W-:Y:S02]  /*0e60*/  IMAD.U32 R2, RZ, RZ, UR5 ;  /* 0x00000005ff027e24 */ /* 0x000fe4000f8e00ff */
[----:B------:R-:W-:-:S02]  /*0e70*/  IMAD.U32 R7, RZ, RZ, UR4 ;  /* 0x00000004ff077e24 */ /* 0x000fc4000f8e00ff */
[----:B------:R-:W-:-:S07]  /*0e80*/  IMAD.U32 R6, RZ, RZ, UR5 ;  /* 0x00000005ff067e24 */ /* 0x000fce000f8e00ff */
.L_x_202:
[----:B------:R-:W-:-:S06]  /*0e90*/  IMAD R16, R0, 0x4, R1 ;  /* 0x0000000400107824 */ /* 0x000fcc00078e0201 */
[----:B------:R-:W5:Y:S01]  /*0ea0*/  LDL R16, [R16+0x4] ;  /* 0x0000040010107983 */ /* 0x000f620000100800 */
[----:B------:R-:W-:-:S05]  /*0eb0*/  UMOV UR4, URZ ;  /* 0x000000ff00047c82 */ /* 0x000fca0008000000 */
.L_x_201:
        /* <DEDUP_REMOVED lines=183> */
[----:B0-----:R-:W-:Y:S05]  /*1a30*/  @P0 BRA `(.L_x_198) ;  /* 0x0000000800fc0947 */ /* 0x001fea0003800000 */
        /* <DEDUP_REMOVED lines=8> */
.L_x_204:
[----:B------:R-:W-:-:S06]  /*1ac0*/  IMAD R16, R0, 0x4, R1 ;  /* 0x0000000400107824 */ /* 0x000fcc00078e0201 */
[----:B------:R-:W5:Y:S01]  /*1ad0*/  LDL R16, [R16+0x4] ;  /* 0x0000040010107983 */ /* 0x000f620000100800 */
[----:B------:R-:W-:-:S05]  /*1ae0*/  UMOV UR4, URZ ;  /* 0x000000ff00047c82 */ /* 0x000fca0008000000 */
.L_x_203:
        /* <DEDUP_REMOVED lines=177> */
[----:B------:R0:W-:Y:S04]  /*2600*/  STL [R1+0x4], R5 ;  /* 0x0000040501007387 */ /* 0x0001e80000100800 */
[----:B------:R0:W-:Y:S04]  /*2610*/  STL.64 [R1+0x8], R6 ;  /* 0x0000080601007387 */ /* 0x0001e80000100a00 */
[----:B------:R0:W-:Y:S02]  /*2620*/  STL.64 [R1+0x10], R2 ;  /* 0x0000100201007387 */ /* 0x0001e40000100a00 */
.L_x_198:
[----:B------:R-:W-:Y:S05]  /*2630*/  BSYNC.RECONVERGENT B1 ;  /* 0x0000000000017941 */ /* 0x000fea0003800200 */
.L_x_197:
[----:B------:R-:W-:Y:S01]  /*2640*/  ISETP.GT.U32.AND P0, PT, R15, 0x3, PT ;  /* 0x000000030f00780c */ /* 0x000fe20003f04070 */
[----:B------:R-:W-:Y:S01]  /*2650*/  VIADD R13, R13, 0x1 ;  /* 0x000000010d0d7836 */ /* 0x000fe20000000000 */
[--C-:B------:R-:W-:Y:S02]  /*2660*/  SHF.R.U64 R15, R15, 0x2, R14.reuse ;  /* 0x000000020f0f7819 */ /* 0x100fe4000000120e */
[----:B------:R-:W-:Y:S02]  /*2670*/  ISETP.GT.U32.AND.EX P0, PT, R14, RZ, PT, P0 ;  /* 0x000000ff0e00720c */ /* 0x000fe40003f04100 */
[----:B------:R-:W-:-:S11]  /*2680*/  SHF.R.U32.HI R14, RZ, 0x2, R14 ;  /* 0x00000002ff0e7819 */ /* 0x000fd6000001160e */
[----:B------:R-:W-:Y:S05]  /*2690*/  @P0 BRA `(.L_x_205) ;  /* 0xffffffd800c40947 */ /* 0x000fea000383ffff */
.L_x_196:
[----:B------:R-:W-:Y:S05]  /*26a0*/  BSYNC.RECONVERGENT B0 ;  /* 0x0000000000007941 */ /* 0x000fea0003800200 */
.L_x_195:
[----:B------:R-:W2:Y:S01]  /*26b0*/  S2R R13, SR_TID.X ;  /* 0x00000000000d7919 */ /* 0x000ea20000002100 */
[----:B------:R-:W2:Y:S01]  /*26c0*/  S2UR UR4, SR_CTAID.X ;  /* 0x00000000000479c3 */ /* 0x000ea20000002500 */
[----:B------:R-:W1:Y:S01]  /*26d0*/  LDCU UR9, c[0x0][0x380] ;  /* 0x00007000ff0977ac */ /* 0x000e620008000800 */
[----:B------:R-:W-:Y:S01]  /*26e0*/  BSSY.RECONVERGENT B0, `(.L_x_206) ;  /* 0x00000a3000007945 */ /* 0x000fe20003800200 */
[----:B------:R-:W3:Y:S01]  /*26f0*/  LDCU UR8, c[0x0][0x390] ;  /* 0x00007200ff0877ac */ /* 0x000ee20008000800 */
[----:B------:R-:W4:Y:S01]  /*2700*/  LDCU UR5, c[0x0][0x370] ;  /* 0x00006e00ff0577ac */ /* 0x000f220008000800 */
[----:B-1----:R-:W-:-:S04]  /*2710*/  IMAD.U32 R10, RZ, RZ, UR9 ;  /* 0x00000009ff0a7e24 */ /* 0x002fc8000f8e00ff */
[----:B---3--:R-:W-:Y:S02]  /*2720*/  IMAD R0, R10, UR8, RZ ;  /* 0x000000080a007c24 */ /* 0x008fe4000f8e02ff */
[C---:B----4-:R-:W-:Y:S02]  /*2730*/  IMAD R11, R12.reuse, UR5, RZ ;  /* 0x000000050c0b7c24 */ /* 0x050fe4000f8e02ff */
[----:B--2---:R-:W-:-:S05]  /*2740*/  IMAD R13, R12, UR4, R13 ;  /* 0x000000040c0d7c24 */ /* 0x004fca000f8e020d */
[----:B------:R-:W-:-:S13]  /*2750*/  ISETP.GE.AND P0, PT, R13, R0, PT ;  /* 0x000000000d00720c */ /* 0x000fda0003f06270 */
[----:B------:R-:W-:Y:S05]  /*2760*/  @P0 BRA `(.L_x_207) ;  /* 0x0000000800680947 */ /* 0x000fea0003800000 */
[----:B------:R-:W1:Y:S01]  /*2770*/  I2F.U32.RP R16, R11 ;  /* 0x0000000b00107306 */ /* 0x000e620000209000 */
[C---:B------:R-:W-:Y:S01]  /*2780*/  IMAD.IADD R15, R11.reuse, 0x1, R13 ;  /* 0x000000010b0f7824 */ /* 0x040fe200078e020d */
[----:B------:R-:W-:Y:S01]  /*2790*/  ISETP.NE.U32.AND P2, PT, R11, RZ, PT ;  /* 0x000000ff0b00720c */ /* 0x000fe20003f45070 */
[----:B------:R-:W-:Y:S01]  /*27a0*/  IMAD.MOV R17, RZ, RZ, -R11 ;  /* 0x000000ffff117224 */ /* 0x000fe200078e0a0b */
[----:B------:R-:W-:Y:S02]  /*27b0*/  BSSY.RECONVERGENT B1, `(.L_x_208) ;  /* 0x000003f000017945 */ /* 0x000fe40003800200 */
[----:B------:R-:W-:Y:S02]  /*27c0*/  ISETP.GE.AND P0, PT, R15, R0, PT ;  /* 0x000000000f00720c */ /* 0x000fe40003f06270 */
[----:B------:R-:W-:Y:S02]  /*27d0*/  VIMNMX R12, PT, PT, R0, R15, !PT ;  /* 0x0000000f000c7248 */ /* 0x000fe40007fe0100 */
[----:B------:R-:W-:-:S04]  /*27e0*/  SEL R14, RZ, 0x1, P0 ;  /* 0x00000001ff0e7807 */ /* 0x000fc80000000000 */
[----:B------:R-:W-:Y:S01]  /*27f0*/  IADD3 R12, PT, PT, R12, -R15, -R14 ;  /* 0x8000000f0c0c7210 */ /* 0x000fe20007ffe80e */
[----:B-1----:R-:W1:Y:S02]  /*2800*/  MUFU.RCP R16, R16 ;  /* 0x0000001000107308 */ /* 0x002e640000001000 */
[----:B-1----:R-:W-:Y:S02]  /*2810*/  VIADD R8, R16, 0xffffffe ;  /* 0x0ffffffe10087836 */ /* 0x002fe40000000000 */
[----:B------:R-:W-:-:S04]  /*2820*/  IMAD.MOV.U32 R16, RZ, RZ, R13 ;  /* 0x000000ffff107224 */ /* 0x000fc800078e000d */
[----:B------:R1:W2:Y:S02]  /*2830*/  F2I.FTZ.U32.TRUNC.NTZ R9, R8 ;  /* 0x0000000800097305 */ /* 0x0002a4000021f000 */
[----:B-1----:R-:W-:Y:S02]  /*2840*/  IMAD.MOV.U32 R8, RZ, RZ, RZ ;  /* 0x000000ffff087224 */ /* 0x002fe400078e00ff */
[----:B--2---:R-:W-:-:S04]  /*2850*/  IMAD R17, R17, R9, RZ ;  /* 0x0000000911117224 */ /* 0x004fc800078e02ff */
[----:B------:R-:W-:-:S06]  /*2860*/  IMAD.HI.U32 R9, R9, R17, R8 ;  /* 0x0000001109097227 */ /* 0x000fcc00078e0008 */
[----:B------:R-:W-:-:S04]  /*2870*/  IMAD.HI.U32 R9, R9, R12, RZ ;  /* 0x0000000c09097227 */ /* 0x000fc800078e00ff */
[----:B------:R-:W-:-:S04]  /*2880*/  IMAD.MOV R8, RZ, RZ, -R9 ;  /* 0x000000ffff087224 */ /* 0x000fc800078e0a09 */
[----:B------:R-:W-:-:S05]  /*2890*/  IMAD R12, R11, R8, R12 ;  /* 0x000000080b0c7224 */ /* 0x000fca00078e020c */
[----:B------:R-:W-:-:S13]  /*28a0*/  ISETP.GE.U32.AND P0, PT, R12, R11, PT ;  /* 0x0000000b0c00720c */ /* 0x000fda0003f06070 */
[----:B------:R-:W-:Y:S02]  /*28b0*/  @P0 IMAD.IADD R12, R12, 0x1, -R11 ;  /* 0x000000010c0c0824 */ /* 0x000fe400078e0a0b */
[----:B------:R-:W-:-:S03]  /*28c0*/  @P0 VIADD R9, R9, 0x1 ;  /* 0x0000000109090836 */ /* 0x000fc60000000000 */
[----:B------:R-:W-:-:S13]  /*28d0*/  ISETP.GE.U32.AND P1, PT, R12, R11, PT ;  /* 0x0000000b0c00720c */ /* 0x000fda0003f26070 */
[----:B------:R-:W-:Y:S01]  /*28e0*/  @P1 VIADD R9, R9, 0x1 ;  /* 0x0000000109091836 */ /* 0x000fe20000000000 */
[----:B------:R-:W-:-:S05]  /*28f0*/  @!P2 LOP3.LUT R9, RZ, R11, RZ, 0x33, !PT ;  /* 0x0000000bff09a212 */ /* 0x000fca00078e33ff */
[----:B------:R-:W-:-:S05]  /*2900*/  IMAD.IADD R20, R14, 0x1, R9 ;  /* 0x000000010e147824 */ /* 0x000fca00078e0209 */
[C---:B------:R-:W-:Y:S02]  /*2910*/  LOP3.LUT R8, R20.reuse, 0x3, RZ, 0xc0, !PT ;  /* 0x0000000314087812 */ /* 0x040fe400078ec0ff */
[----:B------:R-:W-:Y:S02]  /*2920*/  ISETP.GE.U32.AND P3, PT, R20, 0x3, PT ;  /* 0x000000031400780c */ /* 0x000fe40003f66070 */
[----:B------:R-:W-:-:S13]  /*2930*/  ISETP.NE.AND P0, PT, R8, 0x3, PT ;  /* 0x000000030800780c */ /* 0x000fda0003f05270 */
[----:B------:R-:W-:Y:S05]  /*2940*/  @!P0 BRA `(.L_x_209) ;  /* 0x0000000000948947 */ /* 0x000fea0003800000 */
[----:B------:R-:W-:Y:S01]  /*2950*/  IABS R12, R10 ;  /* 0x0000000a000c7213 */ /* 0x000fe20000000000 */
[----:B------:R-:W1:Y:S01]  /*2960*/  LDC R17, c[0x0][0x380] ;  /* 0x0000e000ff117b82 */ /* 0x000e620000000800 */
[----:B------:R-:W-:Y:S01]  /*2970*/  IMAD.MOV.U32 R18, RZ, RZ, RZ ;  /* 0x000000ffff127224 */ /* 0x000fe200078e00ff */
[----:B------:R-:W-:Y:S01]  /*2980*/  ISETP.NE.AND P0, PT, R10, RZ, PT ;  /* 0x000000ff0a00720c */ /* 0x000fe20003f05270 */
[----:B------:R-:W2:Y:S01]  /*2990*/  I2F.RP R14, R12 ;  /* 0x0000000c000e7306 */ /* 0x000ea20000209400 */
[----:B------:R-:W-:-:S04]  /*29a0*/  IMAD.MOV.U32 R16, RZ, RZ, R13 ;  /* 0x000000ffff107224 */ /* 0x000fc800078e000d */
[----:B------:R-:W3:Y:S03]  /*29b0*/  LDC.64 R8, c[0x0][0x388] ;  /* 0x0000e200ff087b82 */ /* 0x000ee60000000a00 */
[----:B--2---:R-:W2:Y:S02]  /*29c0*/  MUFU.RCP R14, R14 ;  /* 0x0000000e000e7308 */ /* 0x004ea40000001000 */
[----:B--2---:R-:W-:-:S06]  /*29d0*/  VIADD R15, R14, 0xffffffe ;  /* 0x0ffffffe0e0f7836 */ /* 0x004fcc0000000000 */
[----:B------:R-:W2:Y:S02]  /*29e0*/  F2I.FTZ.U32.TRUNC.NTZ R19, R15 ;  /* 0x0000000f00137305 */ /* 0x000ea4000021f000 */
[----:B--2---:R-:W-:-:S04]  /*29f0*/  IMAD.MOV R21, RZ, RZ, -R19 ;  /* 0x000000ffff157224 */ /* 0x004fc800078e0a13 */
[----:B------:R-:W-:-:S04]  /*2a00*/  IMAD R21, R21, R12, RZ ;  /* 0x0000000c15157224 */ /* 0x000fc800078e02ff */
[----:B------:R-:W-:Y:S01]  /*2a10*/  IMAD.HI.U32 R18, R19, R21, R18 ;  /* 0x0000001513127227 */ /* 0x000fe200078e0012 */
[----:B------:R-:W-:-:S03]  /*2a20*/  LOP3.LUT R19, RZ, R10, RZ, 0x33, !PT ;  /* 0x0000000aff137212 */ /* 0x000fc600078e33ff */
[----:B------:R-:W-:Y:S02]  /*2a30*/  VIADD R21, R20, 0x1 ;  /* 0x0000000114157836 */ /* 0x000fe40000000000 */
[----:B------:R-:W-:-:S03]  /*2a40*/  IMAD.MOV.U32 R20, RZ, RZ, RZ ;  /* 0x000000ffff147224 */ /* 0x000fc600078e00ff */
[----:B-1-3--:R-:W-:-:S07]  /*2a50*/  LOP3.LUT R21, R21, 0x3, RZ, 0xc0, !PT ;  /* 0x0000000315157812 */ /* 0x00afce00078ec0ff */
.L_x_210:
[----:B-1----:R-:W-:Y:S01]  /*2a60*/  IABS R15, R16 ;  /* 0x00000010000f7213 */ /* 0x002fe20000000000 */
[----:B------:R-:W-:Y:S01]  /*2a70*/  IMAD.MOV.U32 R10, RZ, RZ, R17 ;  /* 0x000000ffff0a7224 */ /* 0x000fe200078e0011 */
[----:B------:R-:W-:Y:S01]  /*2a80*/  ISETP.GE.AND P2, PT, R16, RZ, PT ;  /* 0x000000ff1000720c */ /* 0x000fe20003f46270 */
[----:B------:R-:W-:Y:S02]  /*2a90*/  VIADD R20, R20, 0x1 ;  /* 0x0000000114147836 */ /* 0x000fe40000000000 */
[----:B------:R-:W-:Y:S01]  /*2aa0*/  IMAD.HI.U32 R14, R18, R15, RZ ;  /* 0x0000000f120e7227 */ /* 0x000fe200078e00ff */
[----:B------:R-:W-:-:S03]  /*2ab0*/  IABS R22, R10 ;  /* 0x0000000a00167213 */ /* 0x000fc60000000000 */
[----:B------:R-:W-:-:S04]  /*2ac0*/  IMAD.MOV R14, RZ, RZ, -R14 ;  /* 0x000000ffff0e7224 */ /* 0x000fc800078e0a0e */
[----:B------:R-:W-:-:S05]  /*2ad0*/  IMAD R15, R22, R14, R15 ;  /* 0x0000000e160f7224 */ /* 0x000fca00078e020f */
[----:B------:R-:W-:-:S13]  /*2ae0*/  ISETP.GT.U32.AND P1, PT, R12, R15, PT ;  /* 0x0000000f0c00720c */ /* 0x000fda0003f24070 */
[----:B------:R-:W-:-:S05]  /*2af0*/  @!P1 IMAD.IADD R15, R15, 0x1, -R22 ;  /* 0x000000010f0f9824 */ /* 0x000fca00078e0a16 */
[----:B------:R-:W-:-:S13]  /*2b00*/  ISETP.GT.U32.AND P1, PT, R12, R15, PT ;  /* 0x0000000f0c00720c */ /* 0x000fda0003f24070 */
[----:B------:R-:W-:Y:S01]  /*2b10*/  @!P1 IMAD.IADD R15, R15, 0x1, -R22 ;  /* 0x000000010f0f9824 */ /* 0x000fe200078e0a16 */
[----:B------:R-:W-:-:S03]  /*2b20*/  ISETP.NE.AND P1, PT, R20, R21, PT ;  /* 0x000000151400720c */ /* 0x000fc60003f25270 */
[----:B------:R-:W-:Y:S02]  /*2b30*/  IMAD.MOV.U32 R22, RZ, RZ, R15 ;  /* 0x000000ffff167224 */ /* 0x000fe400078e000f */
[----:B------:R-:W-:-:S04]  /*2b40*/  IMAD.WIDE R14, R16, 0x4, R8 ;  /* 0x00000004100e7825 */ /* 0x000fc800078e0208 */
[----:B------:R-:W-:Y:S02]  /*2b50*/  @!P2 IMAD.MOV R22, RZ, RZ, -R22 ;  /* 0x000000ffff16a224 */ /* 0x000fe400078e0a16 */
[----:B------:R-:W-:-:S03]  /*2b60*/  IMAD.IADD R16, R11, 0x1, R16 ;  /* 0x000000010b107824 */ /* 0x000fc600078e0210 */
[----:B------:R-:W-:-:S05]  /*2b70*/  SEL R23, R19, R22, !P0 ;  /* 0x0000001613177207 */ /* 0x000fca0004000000 */
[----:B------:R1:W-:Y:S01]  /*2b80*/  STG.E desc[UR6][R14.64], R23 ;  /* 0x000000170e007986 */ /* 0x0003e2000c101906 */
[----:B------:R-:W-:Y:S05]  /*2b90*/  @P1 BRA `(.L_x_210) ;  /* 0xfffffffc00b01947 */ /* 0x000fea000383ffff */
.L_x_209:
[----:B------:R-:W-:Y:S05]  /*2ba0*/  BSYNC.RECONVERGENT B1 ;  /* 0x0000000000017941 */ /* 0x000fea0003800200 */
.L_x_208:
[----:B------:R-:W-:Y:S05]  /*2bb0*/  @!P3 BRA `(.L_x_207) ;  /* 0x000000040054b947 */ /* 0x000fea0003800000 */
[----:B------:R-:W-:Y:S01]  /*2bc0*/  IABS R12, R10 ;  /* 0x0000000a000c7213 */ /* 0x000fe20000000000 */
[----:B------:R-:W2:Y:S03]  /*2bd0*/  LDC R18, c[0x0][0x380] ;  /* 0x0000e000ff127b82 */ /* 0x000ea60000000800 */
[----:B------:R-:W3:Y:S05]  /*2be0*/  I2F.RP R17, R12 ;  /* 0x0000000c00117306 */ /* 0x000eea0000209400 */
[----:B------:R-:W4:Y:S03]  /*2bf0*/  LDC.64 R8, c[0x0][0x388] ;  /* 0x0000e200ff087b82 */ /* 0x000f260000000a00 */
[----:B---3--:R-:W1:Y:S02]  /*2c00*/  MUFU.RCP R17, R17 ;  /* 0x0000001100117308 */ /* 0x008e640000001000 */
[----:B-1----:R-:W-:-:S06]  /*2c10*/  VIADD R14, R17, 0xffffffe ;  /* 0x0ffffffe110e7836 */ /* 0x002fcc0000000000 */
[----:B------:R1:W3:Y:S02]  /*2c20*/  F2I.FTZ.U32.TRUNC.NTZ R15, R14 ;  /* 0x0000000e000f7305 */ /* 0x0002e4000021f000 */
[----:B-1----:R-:W-:Y:S02]  /*2c30*/  IMAD.MOV.U32 R14, RZ, RZ, RZ ;  /* 0x000000ffff0e7224 */ /* 0x002fe400078e00ff */
[----:B---3--:R-:W-:-:S04]  /*2c40*/  IMAD.MOV R19, RZ, RZ, -R15 ;  /* 0x000000ffff137224 */ /* 0x008fc800078e0a0f */
[----:B------:R-:W-:-:S04]  /*2c50*/  IMAD R19, R19, R12, RZ ;  /* 0x0000000c13137224 */ /* 0x000fc800078e02ff */
[----:B--2-4-:R-:W-:-:S07]  /*2c60*/  IMAD.HI.U32 R10, R15, R19, R14 ;  /* 0x000000130f0a7227 */ /* 0x014fce00078e000e */
.L_x_211:
[----:B--2---:R-:W-:Y:S01]  /*2c70*/  IABS R22, R18 ;  /* 0x0000001200167213 */ /* 0x004fe20000000000 */
[C---:B------:R-:W-:Y:S01]  /*2c80*/  IMAD.IADD R26, R11.reuse, 0x1, R16 ;  /* 0x000000010b1a7824 */ /* 0x040fe200078e0210 */
[----:B------:R-:W-:Y:S02]  /*2c90*/  IABS R17, R16 ;  /* 0x0000001000117213 */ /* 0x000fe40000000000 */
[----:B------:R-:W1:Y:S01]  /*2ca0*/  I2F.RP R19, R22 ;  /* 0x0000001600137306 */ /* 0x000e620000209400 */
[----:B------:R-:W-:Y:S01]  /*2cb0*/  IMAD.IADD R24, R11, 0x1, R26 ;  /* 0x000000010b187824 */ /* 0x000fe200078e021a */
[----:B------:R-:W-:Y:S01]  /*2cc0*/  IABS R21, R26 ;  /* 0x0000001a00157213 */ /* 0x000fe20000000000 */
[----:B------:R-:W-:Y:S01]  /*2cd0*/  IMAD.HI.U32 R10, R10, R17, RZ ;  /* 0x000000110a0a7227 */ /* 0x000fe200078e00ff */
[----:B------:R-:W-:-:S03]  /*2ce0*/  LOP3.LUT R25, RZ, R18, RZ, 0x33, !PT ;  /* 0x00000012ff197212 */ /* 0x000fc600078e33ff */
[----:B------:R-:W-:Y:S02]  /*2cf0*/  IMAD.MOV R10, RZ, RZ, -R10 ;  /* 0x000000ffff0a7224 */ /* 0x000fe400078e0a0a */
[----:B------:R-:W-:Y:S02]  /*2d00*/  IMAD.IADD R20, R11, 0x1, R24 ;  /* 0x000000010b147824 */ /* 0x000fe400078e0218 */
[----:B------:R-:W-:-:S03]  /*2d10*/  IMAD R17, R22, R10, R17 ;  /* 0x0000000a16117224 */ /* 0x000fc600078e0211 */
[----:B------:R-:W-:Y:S01]  /*2d20*/  IABS R23, R20 ;  /* 0x0000001400177213 */ /* 0x000fe20000000000 */
[----:B-1----:R-:W1:Y:S01]  /*2d30*/  MUFU.RCP R19, R19 ;  /* 0x0000001300137308 */ /* 0x002e620000001000 */
[----:B------:R-:W-:Y:S02]  /*2d40*/  ISETP.GT.U32.AND P0, PT, R12, R17, PT ;  /* 0x000000110c00720c */ /* 0x000fe40003f04070 */
[----:B------:R-:W-:-:S11]  /*2d50*/  ISETP.GE.AND P6, PT, R20, RZ, PT ;  /* 0x000000ff1400720c */ /* 0x000fd60003fc6270 */
[----:B------:R-:W-:Y:S01]  /*2d60*/  @!P0 IMAD.IADD R17, R17, 0x1, -R22 ;  /* 0x0000000111118824 */ /* 0x000fe200078e0a16 */
[----:B------:R-:W-:Y:S01]  /*2d70*/  ISETP.GE.AND P0, PT, R16, RZ, PT ;  /* 0x000000ff1000720c */ /* 0x000fe20003f06270 */
[----:B-1----:R-:W-:-:S03]  /*2d80*/  VIADD R14, R19, 0xffffffe ;  /* 0x0ffffffe130e7836 */ /* 0x002fc60000000000 */
[----:B------:R-:W-:Y:S01]  /*2d90*/  ISETP.GT.U32.AND P1, PT, R12, R17, PT ;  /* 0x000000110c00720c */ /* 0x000fe20003f24070 */
[----:B------:R1:W2:Y:S02]  /*2da0*/  F2I.FTZ.U32.TRUNC.NTZ R15, R14 ;  /* 0x0000000e000f7305 */ /* 0x0002a4000021f000 */
[----:B-1----:R-:W-:-:S10]  /*2db0*/  IMAD.MOV.U32 R14, RZ, RZ, RZ ;  /* 0x000000ffff0e7224 */ /* 0x002fd400078e00ff */
[----:B------:R-:W-:Y:S01]  /*2dc0*/  @!P1 IMAD.IADD R17, R17, 0x1, -R22 ;  /* 0x0000000111119824 */ /* 0x000fe200078e0a16 */
[----:B------:R-:W-:Y:S01]  /*2dd0*/  ISETP.NE.AND P1, PT, R18, RZ, PT ;  /* 0x000000ff1200720c */ /* 0x000fe20003f25270 */
[----:B--2---:R-:W-:-:S04]  /*2de0*/  IMAD.MOV R19, RZ, RZ, -R15 ;  /* 0x000000ffff137224 */ /* 0x004fc800078e0a0f */
[----:B------:R-:W-:-:S04]  /*2df0*/  IMAD R19, R19, R22, RZ ;  /* 0x0000001613137224 */ /* 0x000fc800078e02ff */
[----:B------:R-:W-:Y:S01]  /*2e00*/  IMAD.HI.U32 R10, R15, R19, R14 ;  /* 0x000000130f0a7227 */ /* 0x000fe200078e000e */
[----:B------:R-:W-:-:S03]  /*2e10*/  IABS R14, R24 ;  /* 0x00000018000e7213 */ /* 0x000fc60000000000 */
[----:B------:R-:W-:Y:S02]  /*2e20*/  IMAD.MOV.U32 R19, RZ, RZ, R21 ;  /* 0x000000ffff137224 */ /* 0x000fe400078e0015 */
[----:B------:R-:W-:Y:S02]  /*2e30*/  IMAD.MOV.U32 R21, RZ, RZ, R14 ;  /* 0x000000ffff157224 */ /* 0x000fe400078e000e */
[----:B------:R-:W-:-:S04]  /*2e40*/  IMAD.HI.U32 R12, R10, R19, RZ ;  /* 0x000000130a0c7227 */ /* 0x000fc800078e00ff */
[----:B------:R-:W-:-:S04]  /*2e50*/  IMAD.HI.U32 R15, R10, R23, RZ ;  /* 0x000000170a0f7227 */ /* 0x000fc800078e00ff */
[----:B------:R-:W-:Y:S02]  /*2e60*/  IMAD.MOV R12, RZ, RZ, -R12 ;  /* 0x000000ffff0c7224 */ /* 0x000fe400078e0a0c */
[----:B------:R-:W-:-:S04]  /*2e70*/  IMAD.HI.U32 R14, R10, R21, RZ ;  /* 0x000000150a0e7227 */ /* 0x000fc800078e00ff */
[----:B------:R-:W-:Y:S02]  /*2e80*/  IMAD.MOV R15, RZ, RZ, -R15 ;  /* 0x000000ffff0f7224 */ /* 0x000fe400078e0a0f */
[C---:B------:R-:W-:Y:S02]  /*2e90*/  IMAD R19, R22.reuse, R12, R19 ;  /* 0x0000000c16137224 */ /* 0x040fe400078e0213 */
[----:B------:R-:W-:Y:S02]  /*2ea0*/  IMAD.MOV R14, RZ, RZ, -R14 ;  /* 0x000000ffff0e7224 */ /* 0x000fe400078e0a0e */
[----:B------:R-:W-:Y:S02]  /*2eb0*/  IMAD.MOV.U32 R12, RZ, RZ, R22 ;  /* 0x000000ffff0c7224 */ /* 0x000fe400078e0016 */
[C---:B------:R-:W-:Y:S02]  /*2ec0*/  IMAD R23, R22.reuse, R15, R23 ;  /* 0x0000000f16177224 */ /* 0x040fe400078e0217 */
[----:B------:R-:W-:Y:S01]  /*2ed0*/  IMAD R21, R22, R14, R21 ;  /* 0x0000000e16157224 */ /* 0x000fe200078e0215 */
[C---:B------:R-:W-:Y:S01]  /*2ee0*/  ISETP.GT.U32.AND P2, PT, R12.reuse, R19, PT ;  /* 0x000000130c00720c */ /* 0x040fe20003f44070 */
[----:B------:R-:W-:Y:S01]  /*2ef0*/  IMAD.MOV.U32 R14, RZ, RZ, R17 ;  /* 0x000000ffff0e7224 */ /* 0x000fe200078e0011 */
[----:B------:R-:W-:Y:S01]  /*2f00*/  ISETP.GT.U32.AND P4, PT, R12, R23, PT ;  /* 0x000000170c00720c */ /* 0x000fe20003f84070 */
[----:B------:R-:W-:Y:S01]  /*2f10*/  IMAD.WIDE R16, R16, 0x4, R8 ;  /* 0x0000000410107825 */ /* 0x000fe200078e0208 */
[----:B------:R-:W-:-:S03]  /*2f20*/  ISETP.GT.U32.AND P3, PT, R12, R21, PT ;  /* 0x000000150c00720c */ /* 0x000fc60003f64070 */
[----:B------:R-:W-:Y:S01]  /*2f30*/  @!P0 IMAD.MOV R14, RZ, RZ, -R14 ;  /* 0x000000ffff0e8224 */ /* 0x000fe200078e0a0e */
[----:B------:R-:W-:-:S04]  /*2f40*/  ISETP.GE.AND P0, PT, R24, RZ, PT ;  /* 0x000000ff1800720c */ /* 0x000fc80003f06270 */
[----:B------:R-:W-:Y:S01]  /*2f50*/  SEL R27, R25, R14, !P1 ;  /* 0x0000000e191b7207 */ /* 0x000fe20004800000 */
[--C-:B------:R-:W-:Y:S01]  /*2f60*/  @!P2 IMAD.IADD R19, R19, 0x1, -R22.reuse ;  /* 0x000000011313a824 */ /* 0x100fe200078e0a16 */
[----:B------:R-:W-:Y:S01]  /*2f70*/  ISETP.GE.AND P2, PT, R26, RZ, PT ;  /* 0x000000ff1a00720c */ /* 0x000fe20003f46270 */
[--C-:B------:R-:W-:Y:S02]  /*2f80*/  @!P4 IMAD.IADD R23, R23, 0x1, -R22.reuse ;  /* 0x000000011717c824 */ /* 0x100fe400078e0a16 */
[----:B------:R-:W-:Y:S01]  /*2f90*/  @!P3 IMAD.IADD R21, R21, 0x1, -R22 ;  /* 0x000000011515b824 */ /* 0x000fe200078e0a16 */
[C---:B------:R-:W-:Y:S01]  /*2fa0*/  ISETP.GT.U32.AND P5, PT, R12.reuse, R19, PT ;  /* 0x000000130c00720c */ /* 0x040fe20003fa4070 */
[----:B------:R-:W-:Y:S01]  /*2fb0*/  IMAD.WIDE R14, R11, 0x4, R16 ;  /* 0x000000040b0e7825 */ /* 0x000fe200078e0210 */
[C---:B------:R-:W-:Y:S01]  /*2fc0*/  ISETP.GT.U32.AND P3, PT, R12.reuse, R23, PT ;  /* 0x000000170c00720c */ /* 0x040fe20003f64070 */
[----:B------:R1:W-:Y:S01]  /*2fd0*/  STG.E desc[UR6][R16.64], R27 ;  /* 0x0000001b10007986 */ /* 0x0003e2000c101906 */
[----:B------:R-:W-:-:S09]  /*2fe0*/  ISETP.GT.U32.AND P4, PT, R12, R21, PT ;  /* 0x000000150c00720c */ /* 0x000fd20003f84070 */
[--C-:B------:R-:W-:Y:S02]  /*2ff0*/  @!P5 IMAD.IADD R19, R19, 0x1, -R22.reuse ;  /* 0x000000011313d824 */ /* 0x100fe400078e0a16 */
[--C-:B------:R-:W-:Y:S02]  /*3000*/  @!P3 IMAD.IADD R23, R23, 0x1, -R22.reuse ;  /* 0x000000011717b824 */ /* 0x100fe400078e0a16 */
[----:B------:R-:W-:Y:S02]  /*3010*/  @!P4 IMAD.IADD R21, R21, 0x1, -R22 ;  /* 0x000000011515c824 */ /* 0x000fe400078e0a16 */
[----:B------:R-:W-:Y:S02]  /*3020*/  IMAD.MOV.U32 R24, RZ, RZ, R23 ;  /* 0x000000ffff187224 */ /* 0x000fe400078e0017 */
[----:B------:R-:W-:Y:S02]  /*3030*/  @!P2 IMAD.MOV R19, RZ, RZ, -R19 ;  /* 0x000000ffff13a224 */ /* 0x000fe400078e0a13 */
[----:B------:R-:W-:-:S03]  /*3040*/  IMAD.WIDE R22, R11, 0x4, R14 ;  /* 0x000000040b167825 */ /* 0x000fc600078e020e */
[C---:B------:R-:W-:Y:S01]  /*3050*/  SEL R19, R25.reuse, R19, !P1 ;  /* 0x0000001319137207 */ /* 0x040fe20004800000 */
[----:B------:R-:W-:Y:S02]  /*3060*/  @!P0 IMAD.MOV R21, RZ, RZ, -R21 ;  /* 0x000000ffff158224 */ /* 0x000fe400078e0a15 */
[----:B------:R-:W-:Y:S02]  /*3070*/  @!P6 IMAD.MOV R24, RZ, RZ, -R24 ;  /* 0x000000ffff18e224 */ /* 0x000fe400078e0a18 */
[----:B------:R2:W-:Y:S01]  /*3080*/  STG.E desc[UR6][R14.64], R19 ;  /* 0x000000130e007986 */ /* 0x0005e2000c101906 */
[----:B------:R-:W-:Y:S01]  /*3090*/  SEL R21, R25, R21, !P1 ;  /* 0x0000001519157207 */ /* 0x000fe20004800000 */
[----:B-1----:R-:W-:Y:S01]  /*30a0*/  IMAD.IADD R16, R11, 0x1, R20 ;  /* 0x000000010b107824 */ /* 0x002fe200078e0214 */
[----:B------:R-:W-:Y:S01]  /*30b0*/  SEL R29, R25, R24, !P1 ;  /* 0x00000018191d7207 */ /* 0x000fe20004800000 */
[----:B------:R-:W-:Y:S02]  /*30c0*/  IMAD.WIDE R24, R11, 0x4, R22 ;  /* 0x000000040b187825 */ /* 0x000fe400078e0216 */
[----:B------:R2:W-:Y:S01]  /*30d0*/  STG.E desc[UR6][R22.64], R21 ;  /* 0x0000001516007986 */ /* 0x0005e2000c101906 */
[----:B------:R-:W-:-:S03]  /*30e0*/  ISETP.GE.AND P0, PT, R16, R0, PT ;  /* 0x000000001000720c */ /* 0x000fc60003f06270 */
[----:B------:R2:W-:Y:S10]  /*30f0*/  STG.E desc[UR6][R24.64], R29 ;  /* 0x0000001d18007986 */ /* 0x0005f4000c101906 */
[----:B------:R-:W-:Y:S05]  /*3100*/  @!P0 BRA `(.L_x_211) ;  /* 0xfffffff800d88947 */ /* 0x000fea000383ffff */
.L_x_207:
[----:B------:R-:W-:Y:S05]  /*3110*/  BSYNC.RECONVERGENT B0 ;  /* 0x0000000000007941 */ /* 0x000fea0003800200 */
.L_x_206:
[----:B-12---:R-:W1:Y:S08]  /*3120*/  LDC.64 R14, c[0x0][0x390] ;  /* 0x0000e400ff0e7b82 */ /* 0x006e700000000a00 */
[----:B------:R-:W-:Y:S01]  /*3130*/  BAR.SYNC.DEFER_BLOCKING 0x0 ;  /* 0x0000000000007b1d */ /* 0x000fe20000010000 */
[----:B-1----:R-:W-:-:S04]  /*3140*/  ISETP.GE.AND P0, PT, R15, 0x1, PT ;  /* 0x000000010f00780c */ /* 0x002fc80003f06270 */
[----:B------:R-:W-:-:S13]  /*3150*/  ISETP.GE.OR P0, PT, R13, R14, !P0 ;  /* 0x0000000e0d00720c */ /* 0x000fda0004706670 */
[----:B------:R-:W-:Y:S05]  /*3160*/  @P0 EXIT ;  /* 0x000000000000094d */ /* 0x000fea0003800000 */
[C---:B------:R-:W-:Y:S02]  /*3170*/  LOP3.LUT R9, R15.reuse, 0x7ffffffc, RZ, 0xc0, !PT ;  /* 0x7ffffffc0f097812 */ /* 0x040fe400078ec0ff */
[----:B------:R-:W-:-:S03]  /*3180*/  LOP3.LUT R10, R15, 0x3, RZ, 0xc0, !PT ;  /* 0x000000030f0a7812 */ /* 0x000fc600078ec0ff */
[----:B------:R-:W-:-:S07]  /*3190*/  IMAD.MOV R9, RZ, RZ, -R9 ;  /* 0x000000ffff097224 */ /* 0x000fce00078e0a09 */
.L_x_216:
[----:B-1----:R-:W1:Y:S02]  /*31a0*/  LDC R8, c[0x0][0x394] ;  /* 0x0000e500ff087b82 */ /* 0x002e640000000800 */
[----:B-1----:R-:W-:-:S13]  /*31b0*/  ISETP.GE.U32.AND P0, PT, R8, 0x4, PT ;  /* 0x000000040800780c */ /* 0x002fda0003f06070 */
[----:B0-2---:R-:W-:Y:S05]  /*31c0*/  @!P0 BRA `(.L_x_212) ;  /* 0x0000000800b48947 */ /* 0x005fea0003800000 */
[----:B------:R-:W1:Y:S01]  /*31d0*/  LDC R0, c[0x0][0x380] ;  /* 0x0000e000ff007b82 */ /* 0x000e620000000800 */
[----:B------:R-:W-:Y:S02]  /*31e0*/  IMAD.MOV.U32 R22, RZ, RZ, RZ ;  /* 0x000000ffff167224 */ /* 0x000fe400078e00ff */
[----:B------:R-:W-:Y:S01]  /*31f0*/  VIADD R4, R4, 0x161f14 ;  /* 0x00161f1404047836 */ /* 0x000fe20000000000 */
[----:B-1----:R-:W1:Y:S01]  /*3200*/  I2F.U32.RP R12, R0 ;  /* 0x00000000000c7306 */ /* 0x002e620000209000 */
[----:B------:R-:W-:-:S07]  /*3210*/  ISETP.NE.U32.AND P0, PT, R0, RZ, PT ;  /* 0x000000ff0000720c */ /* 0x000fce0003f05070 */
[----:B-1----:R-:W1:Y:S02]  /*3220*/  MUFU.RCP R12, R12 ;  /* 0x0000000c000c7308 */ /* 0x002e640000001000 */
[----:B-1----:R-:W-:Y:S01]  /*3230*/  VIADD R14, R12, 0xffffffe ;  /* 0x0ffffffe0c0e7836 */ /* 0x002fe20000000000 */
[----:B------:R-:W-:-:S05]  /*3240*/  LOP3.LUT R12, RZ, R0, RZ, 0x33, !PT ;  /* 0x00000000ff0c7212 */ /* 0x000fca00078e33ff */
[----:B------:R-:W1:Y:S02]  /*3250*/  F2I.FTZ.U32.TRUNC.NTZ R23, R14 ;  /* 0x0000000e00177305 */ /* 0x000e64000021f000 */
[----:B-1----:R-:W-:-:S04]  /*3260*/  IMAD.MOV R15, RZ, RZ, -R23 ;  /* 0x000000ffff0f7224 */ /* 0x002fc800078e0a17 */
[----:B------:R-:W-:-:S04]  /*3270*/  IMAD R15, R15, R0, RZ ;  /* 0x000000000f0f7224 */ /* 0x000fc800078e02ff */
[----:B------:R-:W-:-:S04]  /*3280*/  IMAD.HI.U32 R22, R23, R15, R22 ;  /* 0x0000000f17167227 */ /* 0x000fc800078e0016 */
[----:B------:R-:W-:-:S07]  /*3290*/  IMAD.MOV.U32 R23, RZ, RZ, R9 ;  /* 0x000000ffff177224 */ /* 0x000fce00078e0009 */
.L_x_213:
[----:B-1----:R-:W-:Y:S02]  /*32a0*/  SHF.R.U32.HI R14, RZ, 0x2, R5 ;  /* 0x00000002ff0e7819 */ /* 0x002fe40000011605 */
[----:B------:R-:W-:Y:S02]  /*32b0*/  SHF.R.U32.HI R17, RZ, 0x2, R6 ;  /* 0x00000002ff117819 */ /* 0x000fe40000011606 */
[----:B------:R-:W-:Y:S01]  /*32c0*/  LOP3.LUT R14, R14, R5, RZ, 0x3c, !PT ;  /* 0x000000050e0e7212 */ /* 0x000fe200078e3cff */
[----:B0-----:R-:W-:Y:S01]  /*32d0*/  IMAD.SHL.U32 R5, R3, 0x10, RZ ;  /* 0x0000001003057824 */ /* 0x001fe200078e00ff */
[----:B------:R-:W-:-:S03]  /*32e0*/  LOP3.LUT R17, R17, R6, RZ, 0x3c, !PT ;  /* 0x0000000611117212 */ /* 0x000fc600078e3cff */
[----:B------:R-:W-:-:S05]  /*32f0*/  IMAD.SHL.U32 R15, R14, 0x2, RZ ;  /* 0x000000020e0f7824 */ /* 0x000fca00078e00ff */
[----:B------:R-:W-:Y:S01]  /*3300*/  LOP3.LUT R14, R14, R15, R5, 0x96, !PT ;  /* 0x0000000f0e0e7212 */ /* 0x000fe200078e9605 */
[----:B------:R-:W-:-:S03]  /*3310*/  IMAD.SHL.U32 R5, R17, 0x2, RZ ;  /* 0x0000000211057824 */ /* 0x000fc600078e00ff */
[----:B------:R-:W-:-:S05]  /*3320*/  LOP3.LUT R25, R14, R3, RZ, 0x3c, !PT ;  /* 0x000000030e197212 */ /* 0x000fca00078e3cff */
[----:B------:R-:W-:-:S05]  /*3330*/  IMAD.SHL.U32 R6, R25, 0x10, RZ ;  /* 0x0000001019067824 */ /* 0x000fca00078e00ff */
[----:B------:R-:W-:Y:S02]  /*3340*/  LOP3.LUT R6, R17, R5, R6, 0x96, !PT ;  /* 0x0000000511067212 */ /* 0x000fe400078e9606 */
[----:B------:R-:W-:Y:S02]  /*3350*/  IADD3 R5, PT, PT, R4, -0x10974f, R25 ;  /* 0xffef68b104057810 */ /* 0x000fe40007ffe019 */
[----:B------:R-:W-:-:S03]  /*3360*/  LOP3.LUT R27, R6, R25, RZ, 0x3c, !PT ;  /* 0x00000019061b7212 */ /* 0x000fc600078e3cff */
[----:B------:R-:W-:Y:S01]  /*3370*/  IMAD.HI.U32 R6, R22, R5, RZ ;  /* 0x0000000516067227 */ /* 0x000fe200078e00ff */
[----:B------:R-:W-:-:S03]  /*3380*/  IADD3 R15, PT, PT, R4, -0xb0f8a, R27 ;  /* 0xfff4f076040f7810 */ /* 0x000fc60007ffe01b */
[----:B------:R-:W-:Y:S02]  /*3390*/  IMAD.MOV R6, RZ, RZ, -R6 ;  /* 0x000000ffff067224 */ /* 0x000fe400078e0a06 */
[----:B------:R-:W-:-:S04]  /*33a0*/  IMAD.HI.U32 R14, R22, R15, RZ ;  /* 0x0000000f160e7227 */ /* 0x000fc800078e00ff */
[----:B------:R-:W-:Y:S02]  /*33b0*/  IMAD.MOV R14, RZ, RZ, -R14 ;  /* 0x000000ffff0e7224 */ /* 0x000fe400078e0a0e */
[C---:B------:R-:W-:Y:S02]  /*33c0*/  IMAD R5, R0.reuse, R6, R5 ;  /* 0x0000000600057224 */ /* 0x040fe400078e0205 */
[----:B------:R-:W-:Y:S02]  /*33d0*/  IMAD R17, R0, R14, R15 ;  /* 0x0000000e00117224 */ /* 0x000fe400078e020f */
[----:B------:R-:W0:Y:S01]  /*33e0*/  LDC.64 R14, c[0x0][0x388] ;  /* 0x0000e200ff0e7b82 */ /* 0x000e220000000a00 */
[-C--:B------:R-:W-:Y:S02]  /*33f0*/  ISETP.GE.U32.AND P1, PT, R5, R0.reuse, PT ;  /* 0x000000000500720c */ /* 0x080fe40003f26070 */
[----:B------:R-:W-:-:S11]  /*3400*/  ISETP.GE.U32.AND P2, PT, R17, R0, PT ;  /* 0x000000001100720c */ /* 0x000fd60003f46070 */
[--C-:B------:R-:W-:Y:S02]  /*3410*/  @P1 IMAD.IADD R5, R5, 0x1, -R0.reuse ;  /* 0x0000000105051824 */ /* 0x100fe400078e0a00 */
[----:B------:R-:W-:-:S03]  /*3420*/  @P2 IMAD.IADD R17, R17, 0x1, -R0 ;  /* 0x0000000111112824 */ /* 0x000fc600078e0a00 */
[-C--:B------:R-:W-:Y:S02]  /*3430*/  ISETP.GE.U32.AND P1, PT, R5, R0.reuse, PT ;  /* 0x000000000500720c */ /* 0x080fe40003f26070 */
[----:B------:R-:W-:-:S11]  /*3440*/  ISETP.GE.U32.AND P2, PT, R17, R0, PT ;  /* 0x000000001100720c */ /* 0x000fd60003f46070 */
[--C-:B------:R-:W-:Y:S02]  /*3450*/  @P1 IMAD.IADD R5, R5, 0x1, -R0.reuse ;  /* 0x0000000105051824 */ /* 0x100fe400078e0a00 */
[----:B------:R-:W-:-:S03]  /*3460*/  @P2 IMAD.IADD R17, R17, 0x1, -R0 ;  /* 0x0000000111112824 */ /* 0x000fc600078e0a00 */
[C---:B------:R-:W-:Y:S02]  /*3470*/  SEL R5, R12.reuse, R5, !P0 ;  /* 0x000000050c057207 */ /* 0x040fe40004000000 */
[----:B------:R-:W-:-:S03]  /*3480*/  SEL R17, R12, R17, !P0 ;  /* 0x000000110c117207 */ /* 0x000fc60004000000 */
[CC--:B------:R-:W-:Y:S02]  /*3490*/  IMAD R5, R13.reuse, R0.reuse, R5 ;  /* 0x000000000d057224 */ /* 0x0c0fe400078e0205 */
[----:B------:R-:W-:Y:S02]  /*34a0*/  IMAD R17, R13, R0, R17 ;  /* 0x000000000d117224 */ /* 0x000fe400078e0211 */
[----:B0-----:R-:W-:-:S04]  /*34b0*/  IMAD.WIDE R18, R5, 0x4, R14 ;  /* 0x0000000405127825 */ /* 0x001fc800078e020e */
[----:B------:R-:W-:Y:S01]  /*34c0*/  IMAD.WIDE R16, R17, 0x4, R14 ;  /* 0x0000000411107825 */ /* 0x000fe200078e020e */
[----:B------:R-:W2:Y:S04]  /*34d0*/  LDG.E R29, desc[UR6][R18.64] ;  /* 0x00000006121d7981 */ /* 0x000ea8000c1e1900 */
[----:B------:R-:W3:Y:S01]  /*34e0*/  LDG.E R26, desc[UR6][R16.64] ;  /* 0x00000006101a7981 */ /* 0x000ee2000c1e1900 */
[----:B------:R-:W-:-:S04]  /*34f0*/  SHF.R.U32.HI R6, RZ, 0x2, R7 ;  /* 0x00000002ff067819 */ /* 0x000fc80000011607 */
[----:B------:R-:W-:Y:S01]  /*3500*/  LOP3.LUT R6, R6, R7, RZ, 0x3c, !PT ;  /* 0x0000000706067212 */ /* 0x000fe200078e3cff */
[----:B------:R-:W-:-:S04]  /*3510*/  IMAD.SHL.U32 R5, R27, 0x10, RZ ;  /* 0x000000101b057824 */ /* 0x000fc800078e00ff */
[----:B------:R-:W-:-:S05]  /*3520*/  IMAD.SHL.U32 R7, R6, 0x2, RZ ;  /* 0x0000000206077824 */ /* 0x000fca00078e00ff */
[----:B------:R-:W-:Y:S02]  /*3530*/  LOP3.LUT R6, R6, R7, R5, 0x96, !PT ;  /* 0x0000000706067212 */ /* 0x000fe400078e9605 */
[----:B------:R-:W-:-:S04]  /*3540*/  SHF.R.U32.HI R5, RZ, 0x2, R2 ;  /* 0x00000002ff057819 */ /* 0x000fc80000011602 */
[----:B------:R-:W-:Y:S02]  /*3550*/  LOP3.LUT R5, R5, R2, RZ, 0x3c, !PT ;  /* 0x0000000205057212 */ /* 0x000fe400078e3cff */
[----:B------:R-:W-:-:S03]  /*3560*/  LOP3.LUT R2, R6, R27, RZ, 0x3c, !PT ;  /* 0x0000001b06027212 */ /* 0x000fc600078e3cff */
[----:B------:R-:W-:Y:S02]  /*3570*/  IMAD.SHL.U32 R20, R5, 0x2, RZ ;  /* 0x0000000205147824 */ /* 0x000fe400078e00ff */
[----:B------:R-:W-:Y:S01]  /*3580*/  IMAD.SHL.U32 R6, R2, 0x10, RZ ;  /* 0x0000001002067824 */ /* 0x000fe200078e00ff */
[----:B------:R-:W-:-:S04]  /*3590*/  IADD3 R7, PT, PT, R4, -0x587c5, R2 ;  /* 0xfffa783b04077810 */ /* 0x000fc80007ffe002 */
[----:B------:R-:W-:Y:S01]  /*35a0*/  LOP3.LUT R5, R5, R20, R6, 0x96, !PT ;  /* 0x0000001405057212 */ /* 0x000fe200078e9606 */
[----:B------:R-:W-:-:S03]  /*35b0*/  IMAD.HI.U32 R6, R22, R7, RZ ;  /* 0x0000000716067227 */ /* 0x000fc600078e00ff */
[----:B------:R-:W-:Y:S01]  /*35c0*/  LOP3.LUT R5, R5, R2, RZ, 0x3c, !PT ;  /* 0x0000000205057212 */ /* 0x000fe200078e3cff */
[----:B------:R-:W-:-:S04]  /*35d0*/  IMAD.MOV R6, RZ, RZ, -R6 ;  /* 0x000000ffff067224 */ /* 0x000fc800078e0a06 */
[----:B------:R-:W-:Y:S02]  /*35e0*/  IMAD.IADD R21, R5, 0x1, R4 ;  /* 0x0000000105157824 */ /* 0x000fe400078e0204 */
[----:B------:R-:W-:Y:S02]  /*35f0*/  IMAD R7, R0, R6, R7 ;  /* 0x0000000600077224 */ /* 0x000fe400078e0207 */
[----:B------:R-:W-:-:S04]  /*3600*/  IMAD.HI.U32 R6, R22, R21, RZ ;  /* 0x0000001516067227 */ /* 0x000fc800078e00ff */
[----:B------:R-:W-:-:S04]  /*3610*/  IMAD.MOV R6, RZ, RZ, -R6 ;  /* 0x000000ffff067224 */ /* 0x000fc800078e0a06 */
[----:B------:R-:W-:Y:S01]  /*3620*/  IMAD R21, R0, R6, R21 ;  /* 0x0000000600157224 */ /* 0x000fe200078e0215 */
[----:B------:R-:W-:-:S04]  /*3630*/  ISETP.GE.U32.AND P1, PT, R7, R0, PT ;  /* 0x000000000700720c */ /* 0x000fc80003f26070 */
[----:B------:R-:W-:-:S09]  /*3640*/  ISETP.GE.U32.AND P2, PT, R21, R0, PT ;  /* 0x000000001500720c */ /* 0x000fd20003f46070 */
[----:B------:R-:W-:-:S04]  /*3650*/  @P1 IMAD.IADD R7, R7, 0x1, -R0 ;  /* 0x0000000107071824 */ /* 0x000fc800078e0a00 */
[----:B------:R-:W-:Y:S01]  /*3660*/  @P2 IMAD.IADD R21, R21, 0x1, -R0 ;  /* 0x0000000115152824 */ /* 0x000fe200078e0a00 */
[----:B------:R-:W-:-:S04]  /*3670*/  ISETP.GE.U32.AND P1, PT, R7, R0, PT ;  /* 0x000000000700720c */ /* 0x000fc80003f26070 */
[----:B------:R-:W-:-:S09]  /*3680*/  ISETP.GE.U32.AND P2, PT, R21, R0, PT ;  /* 0x000000001500720c */ /* 0x000fd20003f46070 */
[----:B------:R-:W-:-:S04]  /*3690*/  @P1 IMAD.IADD R7, R7, 0x1, -R0 ;  /* 0x0000000107071824 */ /* 0x000fc800078e0a00 */
[----:B------:R-:W-:Y:S01]  /*36a0*/  @P2 IMAD.IADD R21, R21, 0x1, -R0 ;  /* 0x0000000115152824 */ /* 0x000fe200078e0a00 */
[----:B------:R-:W-:-:S04]  /*36b0*/  SEL R7, R12, R7, !P0 ;  /* 0x000000070c077207 */ /* 0x000fc80004000000 */
[----:B------:R-:W-:-:S05]  /*36c0*/  SEL R21, R12, R21, !P0 ;  /* 0x000000150c157207 */ /* 0x000fca0004000000 */
[CC--:B------:R-:W-:Y:S02]  /*36d0*/  IMAD R6, R13.reuse, R0.reuse, R21 ;  /* 0x000000000d067224 */ /* 0x0c0fe400078e0215 */
[----:B------:R-:W-:Y:S02]  /*36e0*/  IMAD R21, R13, R0, R7 ;  /* 0x000000000d157224 */ /* 0x000fe400078e0207 */
[----:B------:R-:W-:-:S04]  /*36f0*/  IMAD.WIDE R6, R6, 0x4, R14 ;  /* 0x0000000406067825 */ /* 0x000fc800078e020e */
[----:B------:R-:W-:Y:S01]  /*3700*/  IMAD.WIDE R20, R21, 0x4, R14 ;  /* 0x0000000415147825 */ /* 0x000fe200078e020e */
[----:B---3--:R-:W-:Y:S04]  /*3710*/  STG.E desc[UR6][R18.64], R26 ;  /* 0x0000001a12007986 */ /* 0x008fe8000c101906 */
[----:B--2---:R0:W-:Y:S04]  /*3720*/  STG.E desc[UR6][R16.64], R29 ;  /* 0x0000001d10007986 */ /* 0x0041e8000c101906 */
[----:B------:R-:W2:Y:S04]  /*3730*/  LDG.E R28, desc[UR6][R6.64] ;  /* 0x00000006061c7981 */ /* 0x000ea8000c1e1900 */
[----:B------:R-:W3:Y:S01]  /*3740*/  LDG.E R24, desc[UR6][R20.64] ;  /* 0x0000000614187981 */ /* 0x000ee2000c1e1900 */
[----:B0-----:R-:W-:-:S04]  /*3750*/  SHF.R.U32.HI R16, RZ, 0x2, R3 ;  /* 0x00000002ff107819 */ /* 0x001fc80000011603 */
[----:B------:R-:W-:Y:S01]  /*3760*/  LOP3.LUT R3, R16, R3, RZ, 0x3c, !PT ;  /* 0x0000000310037212 */ /* 0x000fe200078e3cff */
[----:B------:R-:W-:-:S04]  /*3770*/  IMAD.SHL.U32 R16, R5, 0x10, RZ ;  /* 0x0000001005107824 */ /* 0x000fc800078e00ff */
[----:B------:R-:W-:Y:S01]  /*3780*/  IMAD.SHL.U32 R17, R3, 0x2, RZ ;  /* 0x0000000203117824 */ /* 0x000fe200078e00ff */
[----:B------:R-:W-:-:S04]  /*3790*/  SHF.R.U32.HI R26, RZ, 0x2, R25 ;  /* 0x00000002ff1a7819 */ /* 0x000fc80000011619 */
[----:B------:R-:W-:Y:S02]  /*37a0*/  LOP3.LUT R18, R3, R17, R16, 0x96, !PT ;  /* 0x0000001103127212 */ /* 0x000fe400078e9610 */
[----:B------:R-:W-:Y:S02]  /*37b0*/  LOP3.LUT R26, R26, R25, RZ, 0x3c, !PT ;  /* 0x000000191a1a7212 */ /* 0x000fe400078e3cff */
[----:B------:R-:W-:-:S03]  /*37c0*/  LOP3.LUT R29, R18, R5, RZ, 0x3c, !PT ;  /* 0x00000005121d7212 */ /* 0x000fc600078e3cff */
[----:B------:R-:W-:Y:S02]  /*37d0*/  IMAD.SHL.U32 R16, R26, 0x2, RZ ;  /* 0x000000021a107824 */ /* 0x000fe400078e00ff */
[----:B------:R-:W-:Y:S01]  /*37e0*/  IMAD.SHL.U32 R17, R29, 0x10, RZ ;  /* 0x000000101d117824 */ /* 0x000fe200078e00ff */
[----:B------:R-:W-:-:S04]  /*37f0*/  IADD3 R3, PT, PT, R4, 0x587c5, R29 ;  /* 0x000587c504037810 */ /* 0x000fc80007ffe01d */
[----:B------:R-:W-:Y:S01]  /*3800*/  LOP3.LUT R16, R26, R16, R17, 0x96, !PT ;  /* 0x000000101a107212 */ /* 0x000fe200078e9611 */
[----:B------:R-:W-:-:S03]  /*3810*/  IMAD.HI.U32 R17, R22, R3, RZ ;  /* 0x0000000316117227 */ /* 0x000fc600078e00ff */
[----:B------:R-:W-:Y:S01]  /*3820*/  LOP3.LUT R25, R16, R29, RZ, 0x3c, !PT ;  /* 0x0000001d10197212 */ /* 0x000fe200078e3cff */
[----:B------:R-:W-:-:S03]  /*3830*/  IMAD.MOV R16, RZ, RZ, -R17 ;  /* 0x000000ffff107224 */ /* 0x000fc600078e0a11 */
[----:B------:R-:W-:Y:S01]  /*3840*/  IADD3 R17, PT, PT, R4, 0xb0f8a, R25 ;  /* 0x000b0f8a04117810 */ /* 0x000fe20007ffe019 */
[----:B------:R-:W-:-:S04]  /*3850*/  IMAD R3, R0, R16, R3 ;  /* 0x0000001000037224 */ /* 0x000fc800078e0203 */
        /* <DEDUP_REMOVED lines=12> */
[----:B------:R-:W-:Y:S01]  /*3920*/  SEL R17, R12, R17, !P0 ;  /* 0x000000110c117207 */ /* 0x000fe20004000000 */
[----:B------:R-:W-:-:S04]  /*3930*/  IMAD R3, R13, R0, R3 ;  /* 0x000000000d037224 */ /* 0x000fc800078e0203 */
[----:B------:R-:W-:-:S04]  /*3940*/  IMAD R17, R13, R0, R17 ;  /* 0x000000000d117224 */ /* 0x000fc800078e0211 */
[----:B------:R-:W-:-:S04]  /*3950*/  IMAD.WIDE R18, R17, 0x4, R14 ;  /* 0x0000000411127825 */ /* 0x000fc800078e020e */
[----:B------:R-:W-:Y:S01]  /*3960*/  IMAD.WIDE R16, R3, 0x4, R14 ;  /* 0x0000000403107825 */ /* 0x000fe200078e020e */
[----:B--2---:R0:W-:Y:S04]  /*3970*/  STG.E desc[UR6][R20.64], R28 ;  /* 0x0000001c14007986 */ /* 0x0041e8000c101906 */
[----:B---3--:R1:W-:Y:S04]  /*3980*/  STG.E desc[UR6][R6.64], R24 ;  /* 0x0000001806007986 */ /* 0x0083e8000c101906 */
[----:B------:R-:W2:Y:S04]  /*3990*/  LDG.E R26, desc[UR6][R16.64] ;  /* 0x00000006101a7981 */ /* 0x000ea8000c1e1900 */
[----:B0-----:R-:W3:Y:S01]  /*39a0*/  LDG.E R28, desc[UR6][R18.64] ;  /* 0x00000006121c7981 */ /* 0x001ee2000c1e1900 */
[----:B------:R-:W-:-:S04]  /*39b0*/  SHF.R.U32.HI R3, RZ, 0x2, R27 ;  /* 0x00000002ff037819 */ /* 0x000fc8000001161b */
[----:B------:R-:W-:Y:S01]  /*39c0*/  LOP3.LUT R3, R3, R27, RZ, 0x3c, !PT ;  /* 0x0000001b03037212 */ /* 0x000fe200078e3cff */
[----:B------:R-:W-:-:S04]  /*39d0*/  IMAD.SHL.U32 R27, R25, 0x10, RZ ;  /* 0x00000010191b7824 */ /* 0x000fc800078e00ff */
[----:B-1----:R-:W-:-:S05]  /*39e0*/  IMAD.SHL.U32 R6, R3, 0x2, RZ ;  /* 0x0000000203067824 */ /* 0x002fca00078e00ff */
[----:B------:R-:W-:Y:S02]  /*39f0*/  LOP3.LUT R27, R3, R6, R27, 0x96, !PT ;  /* 0x00000006031b7212 */ /* 0x000fe400078e961b */
[----:B------:R-:W-:-:S04]  /*3a00*/  SHF.R.U32.HI R3, RZ, 0x2, R2 ;  /* 0x00000002ff037819 */ /* 0x000fc80000011602 */
        /* <DEDUP_REMOVED lines=28> */
[----:B---3--:R1:W-:Y:S04]  /*3bd0*/  STG.E desc[UR6][R16.64], R28 ;  /* 0x0000001c10007986 */ /* 0x0083e8000c101906 */
[----:B--2---:R1:W-:Y:S04]  /*3be0*/  STG.E desc[UR6][R18.64], R26 ;  /* 0x0000001a12007986 */ /* 0x0043e8000c101906 */
[----:B------:R-:W2:Y:S04]  /*3bf0*/  LDG.E R24, desc[UR6][R20.64] ;  /* 0x0000000614187981 */ /* 0x000ea8000c1e1900 */
[----:B------:R-:W3:Y:S01]  /*3c00*/  LDG.E R27, desc[UR6][R14.64] ;  /* 0x000000060e1b7981 */ /* 0x000ee2000c1e1900 */
[----:B------:R-:W-:-:S05]  /*3c10*/  VIADD R23, R23, 0x4 ;  /* 0x0000000417177836 */ /* 0x000fca0000000000 */
[----:B------:R-:W-:Y:S01]  /*3c20*/  ISETP.NE.AND P1, PT, R23, RZ, PT ;  /* 0x000000ff1700720c */ /* 0x000fe20003f25270 */
[----:B------:R-:W-:Y:S02]  /*3c30*/  IMAD.MOV.U32 R6, RZ, RZ, R29 ;  /* 0x000000ffff067224 */ /* 0x000fe400078e001d */
[----:B------:R-:W-:Y:S02]  /*3c40*/  IMAD.MOV.U32 R7, RZ, RZ, R25 ;  /* 0x000000ffff077224 */ /* 0x000fe400078e0019 */
[----:B------:R-:W-:Y:S01]  /*3c50*/  VIADD R4, R4, 0x2c3e28 ;  /* 0x002c3e2804047836 */ /* 0x000fe20000000000 */
[----:B--2---:R1:W-:Y:S04]  /*3c60*/  STG.E desc[UR6][R14.64], R24 ;  /* 0x000000180e007986 */ /* 0x0043e8000c101906 */
[----:B---3--:R1:W-:Y:S03]  /*3c70*/  STG.E desc[UR6][R20.64], R27 ;  /* 0x0000001b14007986 */ /* 0x0083e6000c101906 */
[----:B------:R-:W-:Y:S05]  /*3c80*/  @P1 BRA `(.L_x_213) ;  /* 0xfffffff400841947 */ /* 0x000fea000383ffff */
[----:B------:R-:W-:-:S07]  /*3c90*/  VIADD R4, R4, 0xffe9e0ec ;  /* 0xffe9e0ec04047836 */ /* 0x000fce0000000000 */
.L_x_212:
[----:B------:R-:W-:-:S13]  /*3ca0*/  ISETP.NE.AND P0, PT, R10, RZ, PT ;  /* 0x000000ff0a00720c */ /* 0x000fda0003f05270 */
[----:B------:R-:W-:Y:S05]  /*3cb0*/  @!P0 BRA `(.L_x_214) ;  /* 0x0000000800788947 */ /* 0x000fea0003800000 */
[----:B------:R-:W-:Y:S01]  /*3cc0*/  ISETP.NE.AND P1, PT, R10, 0x1, PT ;  /* 0x000000010a00780c */ /* 0x000fe20003f25270 */
[----:B------:R-:W-:Y:S01]  /*3cd0*/  IMAD.MOV.U32 R12, RZ, RZ, R5 ;  /* 0x000000ffff0c7224 */ /* 0x000fe200078e0005 */
[----:B------:R-:W-:Y:S01]  /*3ce0*/  LOP3.LUT P0, RZ, R8, 0x1, RZ, 0xc0, !PT ;  /* 0x0000000108ff7812 */ /* 0x000fe2000780c0ff */
[----:B------:R-:W-:Y:S02]  /*3cf0*/  IMAD.MOV.U32 R25, RZ, RZ, R6 ;  /* 0x000000ffff197224 */ /* 0x000fe400078e0006 */
[----:B------:R-:W-:Y:S02]  /*3d00*/  IMAD.MOV.U32 R0, RZ, RZ, R7 ;  /* 0x000000ffff007224 */ /* 0x000fe400078e0007 */
[----:B------:R-:W-:Y:S02]  /*3d10*/  IMAD.MOV.U32 R8, RZ, RZ, R2 ;  /* 0x000000ffff087224 */ /* 0x000fe400078e0002 */
[----:B0-----:R-:W-:-:S04]  /*3d20*/  IMAD.MOV.U32 R5, RZ, RZ, R3 ;  /* 0x000000ffff057224 */ /* 0x001fc800078e0003 */
[----:B------:R-:W-:Y:S05]  /*3d30*/  @!P1 BRA `(.L_x_215) ;  /* 0x0000000400789947 */ /* 0x000fea0003800000 */
[----:B------:R-:W0:Y:S01]  /*3d40*/  LDCU UR4, c[0x0][0x380] ;  /* 0x00007000ff0477ac */ /* 0x000e220008000800 */
[----:B-1----:R-:W-:Y:S01]  /*3d50*/  SHF.R.U32.HI R15, RZ, 0x2, R12 ;  /* 0x00000002ff0f7819 */ /* 0x002fe2000001160c */
[----:B------:R-:W-:-:S03]  /*3d60*/  IMAD.SHL.U32 R2, R3, 0x10, RZ ;  /* 0x0000001003027824 */ /* 0x000fc600078e00ff */
[----:B------:R-:W-:Y:S02]  /*3d70*/  LOP3.LUT R15, R15, R12, RZ, 0x3c, !PT ;  /* 0x0000000c0f0f7212 */ /* 0x000fe400078e3cff */
[----:B------:R-:W-:-:S03]  /*3d80*/  SHF.R.U32.HI R12, RZ, 0x2, R25 ;  /* 0x00000002ff0c7819 */ /* 0x000fc60000011619 */
[----:B------:R-:W-:Y:S01]  /*3d90*/  IMAD.SHL.U32 R6, R15, 0x2, RZ ;  /* 0x000000020f067824 */ /* 0x000fe200078e00ff */
[----:B------:R-:W-:-:S04]  /*3da0*/  LOP3.LUT R12, R12, R25, RZ, 0x3c, !PT ;  /* 0x000000190c0c7212 */ /* 0x000fc800078e3cff */
[----:B------:R-:W-:Y:S01]  /*3db0*/  LOP3.LUT R2, R15, R6, R2, 0x96, !PT ;  /* 0x000000060f027212 */ /* 0x000fe200078e9602 */
[----:B0-----:R-:W0:Y:S03]  /*3dc0*/  I2F.U32.RP R14, UR4 ;  /* 0x00000004000e7d06 */ /* 0x001e260008209000 */
[----:B------:R-:W-:Y:S01]  /*3dd0*/  LOP3.LUT R25, R2, R3, RZ, 0x3c, !PT ;  /* 0x0000000302197212 */ /* 0x000fe200078e3cff */
[----:B------:R-:W-:-:S04]  /*3de0*/  IMAD.SHL.U32 R2, R12, 0x2, RZ ;  /* 0x000000020c027824 */ /* 0x000fc800078e00ff */
[----:B------:R-:W-:-:S05]  /*3df0*/  IMAD.SHL.U32 R3, R25, 0x10, RZ ;  /* 0x0000001019037824 */ /* 0x000fca00078e00ff */
[----:B------:R-:W-:Y:S01]  /*3e00*/  LOP3.LUT R2, R12, R2, R3, 0x96, !PT ;  /* 0x000000020c027212 */ /* 0x000fe200078e9603 */
[----:B0-----:R-:W0:Y:S03]  /*3e10*/  MUFU.RCP R14, R14 ;  /* 0x0000000e000e7308 */ /* 0x001e260000001000 */
[----:B------:R-:W-:Y:S01]  /*3e20*/  LOP3.LUT R23, R2, R25, RZ, 0x3c, !PT ;  /* 0x0000001902177212 */ /* 0x000fe200078e3cff */
[----:B0-----:R-:W-:-:S06]  /*3e30*/  VIADD R7, R14, 0xffffffe ;  /* 0x0ffffffe0e077836 */ /* 0x001fcc0000000000 */
[----:B------:R-:W0:Y:S02]  /*3e40*/  F2I.FTZ.U32.TRUNC.NTZ R7, R7 ;  /* 0x0000000700077305 */ /* 0x000e24000021f000 */
[----:B0-----:R-:W-:-:S04]  /*3e50*/  IMAD.MOV R6, RZ, RZ, -R7 ;  /* 0x000000ffff067224 */ /* 0x001fc800078e0a07 */
[----:B------:R-:W-:Y:S02]  /*3e60*/  IMAD R3, R6, UR4, RZ ;  /* 0x0000000406037c24 */ /* 0x000fe4000f8e02ff */
[----:B------:R-:W-:-:S04]  /*3e70*/  IMAD.MOV.U32 R6, RZ, RZ, RZ ;  /* 0x000000ffff067224 */ /* 0x000fc800078e00ff */
[----:B------:R-:W-:Y:S01]  /*3e80*/  IMAD.HI.U32 R2, R7, R3, R6 ;  /* 0x0000000307027227 */ /* 0x000fe200078e0006 */
[C---:B------:R-:W-:Y:S02]  /*3e90*/  IADD3 R7, PT, PT, R4.reuse, 0xb0f8a, R23 ;  /* 0x000b0f8a04077810 */ /* 0x040fe40007ffe017 */
[----:B------:R-:W-:-:S03]  /*3ea0*/  IADD3 R3, PT, PT, R4, 0x587c5, R25 ;  /* 0x000587c504037810 */ /* 0x000fc60007ffe019 */
[----:B------:R-:W-:-:S04]  /*3eb0*/  IMAD.HI.U32 R12, R2, R7, RZ ;  /* 0x00000007020c7227 */ /* 0x000fc800078e00ff */
[----:B------:R-:W-:-:S04]  /*3ec0*/  IMAD.HI.U32 R6, R2, R3, RZ ;  /* 0x0000000302067227 */ /* 0x000fc800078e00ff */
[----:B------:R-:W-:Y:S02]  /*3ed0*/  IMAD.MOV R12, RZ, RZ, -R12 ;  /* 0x000000ffff0c7224 */ /* 0x000fe400078e0a0c */
[----:B------:R-:W-:Y:S02]  /*3ee0*/  IMAD.MOV R6, RZ, RZ, -R6 ;  /* 0x000000ffff067224 */ /* 0x000fe400078e0a06 */
[----:B------:R-:W-:Y:S01]  /*3ef0*/  IMAD R15, R12, UR4, R7 ;  /* 0x000000040c0f7c24 */ /* 0x000fe2000f8e0207 */
[----:B------:R-:W-:Y:S01]  /*3f00*/  LOP3.LUT R12, RZ, UR4, RZ, 0x33, !PT ;  /* 0x00000004ff0c7c12 */ /* 0x000fe2000f8e33ff */
[----:B------:R-:W-:Y:S02]  /*3f10*/  IMAD R3, R6, UR4, R3 ;  /* 0x0000000406037c24 */ /* 0x000fe4000f8e0203 */
[----:B------:R-:W0:Y:S01]  /*3f20*/  LDC.64 R6, c[0x0][0x388] ;  /* 0x0000e200ff067b82 */ /* 0x000e220000000a00 */
[----:B------:R-:W-:Y:S02]  /*3f30*/  ISETP.GE.U32.AND P2, PT, R15, UR4, PT ;  /* 0x000000040f007c0c */ /* 0x000fe4000bf46070 */
[----:B------:R-:W-:-:S11]  /*3f40*/  ISETP.GE.U32.AND P1, PT, R3, UR4, PT ;  /* 0x0000000403007c0c */ /* 0x000fd6000bf26070 */
[----:B------:R-:W-:Y:S02]  /*3f50*/  @P2 VIADD R15, R15, -UR4 ;  /* 0x800000040f0f2c36 */ /* 0x000fe40008000000 */
[----:B------:R-:W-:Y:S01]  /*3f60*/  @P1 VIADD R3, R3, -UR4 ;  /* 0x8000000403031c36 */ /* 0x000fe20008000000 */
[----:B------:R-:W-:Y:S02]  /*3f70*/  ISETP.NE.U32.AND P1, PT, RZ, UR4, PT ;  /* 0x00000004ff007c0c */ /* 0x000fe4000bf25070 */
[----:B------:R-:W-:Y:S02]  /*3f80*/  ISETP.GE.U32.AND P3, PT, R15, UR4, PT ;  /* 0x000000040f007c0c */ /* 0x000fe4000bf66070 */
[----:B------:R-:W-:-:S11]  /*3f90*/  ISETP.GE.U32.AND P2, PT, R3, UR4, PT ;  /* 0x0000000403007c0c */ /* 0x000fd6000bf46070 */
[----:B------:R-:W-:Y:S02]  /*3fa0*/  @P3 VIADD R15, R15, -UR4 ;  /* 0x800000040f0f3c36 */ /* 0x000fe40008000000 */
[----:B------:R-:W-:-:S03]  /*3fb0*/  @P2 VIADD R3, R3, -UR4 ;  /* 0x8000000403032c36 */ /* 0x000fc60008000000 */
[C---:B------:R-:W-:Y:S02]  /*3fc0*/  SEL R16, R12.reuse, R15, !P1 ;  /* 0x0000000f0c107207 */ /* 0x040fe40004800000 */
[----:B------:R-:W-:-:S03]  /*3fd0*/  SEL R14, R12, R3, !P1 ;  /* 0x000000030c0e7207 */ /* 0x000fc60004800000 */
[C---:B------:R-:W-:Y:S02]  /*3fe0*/  IMAD R15, R13.reuse, UR4, R16 ;  /* 0x000000040d0f7c24 */ /* 0x040fe4000f8e0210 */
[----:B------:R-:W-:Y:S02]  /*3ff0*/  IMAD R17, R13, UR4, R14 ;  /* 0x000000040d117c24 */ /* 0x000fe4000f8e020e */
[----:B0-----:R-:W-:-:S04]  /*4000*/  IMAD.WIDE R14, R15, 0x4, R6 ;  /* 0x000000040f0e7825 */ /* 0x001fc800078e0206 */
[----:B------:R-:W-:Y:S01]  /*4010*/  IMAD.WIDE R16, R17, 0x4, R6 ;  /* 0x0000000411107825 */ /* 0x000fe200078e0206 */
[----:B------:R-:W2:Y:S04]  /*4020*/  LDG.E R29, desc[UR6][R14.64] ;  /* 0x000000060e1d7981 */ /* 0x000ea8000c1e1900 */
[----:B------:R-:W3:Y:S01]  /*4030*/  LDG.E R27, desc[UR6][R16.64] ;  /* 0x00000006101b7981 */ /* 0x000ee2000c1e1900 */
[----:B------:R-:W-:Y:S02]  /*4040*/  SHF.R.U32.HI R3, RZ, 0x2, R0 ;  /* 0x00000002ff037819 */ /* 0x000fe40000011600 */
[----:B------:R-:W-:Y:S02]  /*4050*/  SHF.R.U32.HI R19, RZ, 0x2, R8 ;  /* 0x00000002ff137819 */ /* 0x000fe40000011608 */
[----:B------:R-:W-:Y:S01]  /*4060*/  LOP3.LUT R3, R3, R0, RZ, 0x3c, !PT ;  /* 0x0000000003037212 */ /* 0x000fe200078e3cff */
[----:B------:R-:W-:Y:S01]  /*4070*/  IMAD.SHL.U32 R0, R23, 0x10, RZ ;  /* 0x0000001017007824 */ /* 0x000fe200078e00ff */
[----:B------:R-:W-:-:S03]  /*4080*/  LOP3.LUT R19, R19, R8, RZ, 0x3c, !PT ;  /* 0x0000000813137212 */ /* 0x000fc600078e3cff */
[----:B------:R-:W-:-:S05]  /*4090*/  IMAD.SHL.U32 R18, R3, 0x2, RZ ;  /* 0x0000000203127824 */ /* 0x000fca00078e00ff */
[----:B------:R-:W-:Y:S01]  /*40a0*/  LOP3.LUT R0, R3, R18, R0, 0x96, !PT ;  /* 0x0000001203007212 */ /* 0x000fe200078e9600 */
[----:B------:R-:W-:-:S03]  /*40b0*/  IMAD.SHL.U32 R3, R19, 0x2, RZ ;  /* 0x0000000213037824 */ /* 0x000fc600078e00ff */
[----:B------:R-:W-:-:S05]  /*40c0*/  LOP3.LUT R8, R0, R23, RZ, 0x3c, !PT ;  /* 0x0000001700087212 */ /* 0x000fca00078e3cff */
[----:B------:R-:W-:-:S05]  /*40d0*/  IMAD.SHL.U32 R0, R8, 0x10, RZ ;  /* 0x0000001008007824 */ /* 0x000fca00078e00ff */
[----:B------:R-:W-:Y:S02]  /*40e0*/  LOP3.LUT R3, R19, R3, R0, 0x96, !PT ;  /* 0x0000000313037212 */ /* 0x000fe400078e9600 */
[C---:B------:R-:W-:Y:S01]  /*40f0*/  IADD3 R19, PT, PT, R4.reuse, 0x10974f, R8 ;  /* 0x0010974f04137810 */ /* 0x040fe20007ffe008 */
[----:B------:R-:W-:Y:S01]  /*4100*/  VIADD R4, R4, 0x161f14 ;  /* 0x00161f1404047836 */ /* 0x000fe20000000000 */
[----:B------:R-:W-:-:S05]  /*4110*/  LOP3.LUT R3, R3, R8, RZ, 0x3c, !PT ;  /* 0x0000000803037212 */ /* 0x000fca00078e3cff */
[----:B------:R-:W-:-:S04]  /*4120*/  IMAD.IADD R21, R4, 0x1, R3 ;  /* 0x0000000104157824 */ /* 0x000fc800078e0203 */
[----:B------:R-:W-:-:S04]  /*4130*/  IMAD.HI.U32 R0, R2, R21, RZ ;  /* 0x0000001502007227 */ /* 0x000fc800078e00ff */
[----:B------:R-:W-:-:S04]  /*4140*/  IMAD.HI.U32 R2, R2, R19, RZ ;  /* 0x0000001302027227 */ /* 0x000fc800078e00ff */
[----:B------:R-:W-:Y:S02]  /*4150*/  IMAD.MOV R0, RZ, RZ, -R0 ;  /* 0x000000ffff007224 */ /* 0x000fe400078e0a00 */
[----:B------:R-:W-:Y:S02]  /*4160*/  IMAD.MOV R2, RZ, RZ, -R2 ;  /* 0x000000ffff027224 */ /* 0x000fe400078e0a02 */
[----:B------:R-:W-:Y:S02]  /*4170*/  IMAD R21, R0, UR4, R21 ;  /* 0x0000000400157c24 */ /* 0x000fe4000f8e0215 */
[----:B------:R-:W-:-:S03]  /*4180*/  IMAD R19, R2, UR4, R19 ;  /* 0x0000000402137c24 */ /* 0x000fc6000f8e0213 */
[----:B------:R-:W-:Y:S02]  /*4190*/  ISETP.GE.U32.AND P3, PT, R21, UR4, PT ;  /* 0x0000000415007c0c */ /* 0x000fe4000bf66070 */
[----:B------:R-:W-:-:S11]  /*41a0*/  ISETP.GE.U32.AND P2, PT, R19, UR4, PT ;  /* 0x0000000413007c0c */ /* 0x000fd6000bf46070 */
[----:B------:R-:W-:Y:S02]  /*41b0*/  @P3 VIADD R21, R21, -UR4 ;  /* 0x8000000415153c36 */ /* 0x000fe40008000000 */
[----:B------:R-:W-:-:S03]  /*41c0*/  @P2 VIADD R19, R19, -UR4 ;  /* 0x8000000413132c36 */ /* 0x000fc60008000000 */
        /* <DEDUP_REMOVED lines=8> */
[----:B------:R-:W-:-:S04]  /*4250*/  IMAD.WIDE R18, R19, 0x4, R6 ;  /* 0x0000000413127825 */ /* 0x000fc800078e0206 */
[----:B------:R-:W-:Y:S01]  /*4260*/  IMAD.WIDE R20, R21, 0x4, R6 ;  /* 0x0000000415147825 */ /* 0x000fe200078e0206 */
[----:B--2---:R0:W-:Y:S04]  /*4270*/  STG.E desc[UR6][R16.64], R29 ;  /* 0x0000001d10007986 */ /* 0x0041e8000c101906 */
[----:B---3--:R0:W-:Y:S04]  /*4280*/  STG.E desc[UR6][R14.64], R27 ;  /* 0x0000001b0e007986 */ /* 0x0081e8000c101906 */
[----:B------:R-:W2:Y:S04]  /*4290*/  LDG.E R24, desc[UR6][R18.64] ;  /* 0x0000000612187981 */ /* 0x000ea8000c1e1900 */
[----:B------:R-:W3:Y:S01]  /*42a0*/  LDG.E R22, desc[UR6][R20.64] ;  /* 0x0000000614167981 */ /* 0x000ee2000c1e1900 */
[----:B------:R-:W-:-:S02]  /*42b0*/  IMAD.MOV.U32 R12, RZ, RZ, R5 ;  /* 0x000000ffff0c7224 */ /* 0x000fc400078e0005 */
[----:B------:R-:W-:Y:S02]  /*42c0*/  IMAD.MOV.U32 R6, RZ, RZ, R25 ;  /* 0x000000ffff067224 */ /* 0x000fe400078e0019 */
[--C-:B------:R-:W-:Y:S02]  /*42d0*/  IMAD.MOV.U32 R0, RZ, RZ, R23.reuse ;  /* 0x000000ffff007224 */ /* 0x100fe400078e0017 */
[----:B------:R-:W-:Y:S02]  /*42e0*/  IMAD.MOV.U32 R7, RZ, RZ, R23 ;  /* 0x000000ffff077224 */ /* 0x000fe400078e0017 */
[----:B------:R-:W-:Y:S01]  /*42f0*/  IMAD.MOV.U32 R2, RZ, RZ, R8 ;  /* 0x000000ffff027224 */ /* 0x000fe200078e0008 */
[----:B--2---:R0:W-:Y:S04]  /*4300*/  STG.E desc[UR6][R20.64], R24 ;  /* 0x0000001814007986 */ /* 0x0041e8000c101906 */
[----:B---3--:R0:W-:Y:S02]  /*4310*/  STG.E desc[UR6][R18.64], R22 ;  /* 0x0000001612007986 */ /* 0x0081e4000c101906 */
.L_x_215:
[----:B------:R-:W-:Y:S05]  /*4320*/  @!P0 BRA `(.L_x_214) ;  /* 0x0000000000dc8947 */ /* 0x000fea0003800000 */
[----:B------:R-:W0:Y:S01]  /*4330*/  LDCU UR4, c[0x0][0x380] ;  /* 0x00007000ff0477ac */ /* 0x000e220008000800 */
[----:B------:R-:W-:Y:S01]  /*4340*/  SHF.R.U32.HI R5, RZ, 0x2, R12 ;  /* 0x00000002ff057819 */ /* 0x000fe2000001160c */
[----:B------:R-:W-:-:S03]  /*4350*/  IMAD.SHL.U32 R2, R3, 0x10, RZ ;  /* 0x0000001003027824 */ /* 0x000fc600078e00ff */
[----:B------:R-:W-:Y:S02]  /*4360*/  LOP3.LUT R5, R5, R12, RZ, 0x3c, !PT ;  /* 0x0000000c05057212 */ /* 0x000fe400078e3cff */
[----:B------:R-:W-:-:S03]  /*4370*/  SHF.R.U32.HI R12, RZ, 0x2, R25 ;  /* 0x00000002ff0c7819 */ /* 0x000fc60000011619 */
[----:B------:R-:W-:Y:S01]  /*4380*/  IMAD.SHL.U32 R6, R5, 0x2, RZ ;  /* 0x0000000205067824 */ /* 0x000fe200078e00ff */
[----:B------:R-:W-:-:S04]  /*4390*/  LOP3.LUT R12, R12, R25, RZ, 0x3c, !PT ;  /* 0x000000190c0c7212 */ /* 0x000fc800078e3cff */
[----:B------:R-:W-:Y:S01]  /*43a0*/  LOP3.LUT R2, R5, R6, R2, 0x96, !PT ;  /* 0x0000000605027212 */ /* 0x000fe200078e9602 */
[----:B------:R-:W-:Y:S01]  /*43b0*/  IMAD.SHL.U32 R6, R12, 0x2, RZ ;  /* 0x000000020c067824 */ /* 0x000fe200078e00ff */
[----:B01----:R-:W0:Y:S02]  /*43c0*/  I2F.U32.RP R14, UR4 ;  /* 0x00000004000e7d06 */ /* 0x003e240008209000 */
[----:B------:R-:W-:Y:S02]  /*43d0*/  LOP3.LUT R2, R2, R3, RZ, 0x3c, !PT ;  /* 0x0000000302027212 */ /* 0x000fe400078e3cff */
[----:B------:R-:W-:Y:S02]  /*43e0*/  ISETP.NE.U32.AND P2, PT, RZ, UR4, PT ;  /* 0x00000004ff007c0c */ /* 0x000fe4000bf45070 */
[----:B------:R-:W-:Y:S01]  /*43f0*/  LOP3.LUT R16, RZ, UR4, RZ, 0x33, !PT ;  /* 0x00000004ff107c12 */ /* 0x000fe2000f8e33ff */
[----:B------:R-:W-:-:S05]  /*4400*/  IMAD.SHL.U32 R5, R2, 0x10, RZ ;  /* 0x0000001002057824 */ /* 0x000fca00078e00ff */
[----:B------:R-:W-:Y:S01]  /*4410*/  LOP3.LUT R15, R12, R6, R5, 0x96, !PT ;  /* 0x000000060c0f7212 */ /* 0x000fe200078e9605 */
[----:B------:R-:W-:Y:S01]  /*4420*/  IMAD.MOV.U32 R6, RZ, RZ, RZ ;  /* 0x000000ffff067224 */ /* 0x000fe200078e00ff */
[C---:B------:R-:W-:Y:S01]  /*4430*/  IADD3 R5, PT, PT, R4.reuse, 0x587c5, R2 ;  /* 0x000587c504057810 */ /* 0x040fe20007ffe002 */
[----:B------:R-:W-:Y:S01]  /*4440*/  VIADD R4, R4, 0xb0f8a ;  /* 0x000b0f8a04047836 */ /* 0x000fe20000000000 */
[----:B0-----:R-:W0:Y:S01]  /*4450*/  MUFU.RCP R14, R14 ;  /* 0x0000000e000e7308 */ /* 0x001e220000001000 */
[----:B------:R-:W-:Y:S01]  /*4460*/  LOP3.LUT R15, R15, R2, RZ, 0x3c, !PT ;  /* 0x000000020f0f7212 */ /* 0x000fe200078e3cff */
[----:B0-----:R-:W-:-:S06]  /*4470*/  VIADD R7, R14, 0xffffffe ;  /* 0x0ffffffe0e077836 */ /* 0x001fcc0000000000 */
[----:B------:R-:W0:Y:S02]  /*4480*/  F2I.FTZ.U32.TRUNC.NTZ R7, R7 ;  /* 0x0000000700077305 */ /* 0x000e24000021f000 */
[----:B0-----:R-:W-:-:S04]  /*4490*/  IMAD.MOV R17, RZ, RZ, -R7 ;  /* 0x000000ffff117224 */ /* 0x001fc800078e0a07 */
[----:B------:R-:W-:-:S04]  /*44a0*/  IMAD R17, R17, UR4, RZ ;  /* 0x0000000411117c24 */ /* 0x000fc8000f8e02ff */
[----:B------:R-:W-:-:S04]  /*44b0*/  IMAD.HI.U32 R6, R7, R17, R6 ;  /* 0x0000001107067227 */ /* 0x000fc800078e0006 */
[----:B------:R-:W-:-:S04]  /*44c0*/  IMAD.IADD R7, R15, 0x1, R4 ;  /* 0x000000010f077824 */ /* 0x000fc800078e0204 */
[----:B------:R-:W-:-:S04]  /*44d0*/  IMAD.HI.U32 R12, R6, R7, RZ ;  /* 0x00000007060c7227 */ /* 0x000fc800078e00ff */
[----:B------:R-:W-:-:S04]  /*44e0*/  IMAD.HI.U32 R6, R6, R5, RZ ;  /* 0x0000000506067227 */ /* 0x000fc800078e00ff */
[----:B------:R-:W-:Y:S02]  /*44f0*/  IMAD.MOV R12, RZ, RZ, -R12 ;  /* 0x000000ffff0c7224 */ /* 0x000fe400078e0a0c */
[----:B------:R-:W-:Y:S02]  /*4500*/  IMAD.MOV R6, RZ, RZ, -R6 ;  /* 0x000000ffff067224 */ /* 0x000fe400078e0a06 */
[----:B------:R-:W-:Y:S02]  /*4510*/  IMAD R12, R12, UR4, R7 ;  /* 0x000000040c0c7c24 */ /* 0x000fe4000f8e0207 */
[----:B------:R-:W-:Y:S02]  /*4520*/  IMAD R5, R6, UR4, R5 ;  /* 0x0000000406057c24 */ /* 0x000fe4000f8e0205 */
[----:B------:R-:W0:Y:S01]  /*4530*/  LDC.64 R6, c[0x0][0x388] ;  /* 0x0000e200ff067b82 */ /* 0x000e220000000a00 */
        /* <DEDUP_REMOVED lines=16> */
[----:B------:R-:W-:Y:S02]  /*4640*/  IMAD.MOV.U32 R7, RZ, RZ, R3 ;  /* 0x000000ffff077224 */ /* 0x000fe400078e0003 */
[----:B------:R-:W-:Y:S02]  /*4650*/  IMAD.MOV.U32 R6, RZ, RZ, R8 ;  /* 0x000000ffff067224 */ /* 0x000fe400078e0008 */
[----:B------:R-:W-:-:S02]  /*4660*/  IMAD.MOV.U32 R5, RZ, RZ, R0 ;  /* 0x000000ffff057224 */ /* 0x000fc400078e0000 */
[----:B------:R-:W-:Y:S01]  /*4670*/  IMAD.MOV.U32 R3, RZ, RZ, R15 ;  /* 0x000000ffff037224 */ /* 0x000fe200078e000f */
[----:B--2---:R2:W-:Y:S04]  /*4680*/  STG.E desc[UR6][R18.64], R23 ;  /* 0x0000001712007986 */ /* 0x0045e8000c101906 */
[----:B---3--:R2:W-:Y:S02]  /*4690*/  STG.E desc[UR6][R16.64], R21 ;  /* 0x0000001510007986 */ /* 0x0085e4000c101906 */
.L_x_214:
[----:B------:R-:W3:Y:S01]  /*46a0*/  LDCU UR4, c[0x0][0x390] ;  /* 0x00007200ff0477ac */ /* 0x000ee20008000800 */
[----:B------:R-:W-:-:S05]  /*46b0*/  IMAD.IADD R13, R11, 0x1, R13 ;  /* 0x000000010b0d7824 */ /* 0x000fca00078e020d */
[----:B---3--:R-:W-:-:S13]  /*46c0*/  ISETP.GE.AND P0, PT, R13, UR4, PT ;  /* 0x000000040d007c0c */ /* 0x008fda000bf06270 */
[----:B------:R-:W-:Y:S05]  /*46d0*/  @!P0 BRA `(.L_x_216) ;  /* 0xffffffe800b08947 */ /* 0x000fea000383ffff */
[----:B------:R-:W-:Y:S05]  /*46e0*/  EXIT ;  /* 0x000000000000794d */ /* 0x000fea0003800000 */
.L_x_217:
        /* <DEDUP_REMOVED lines=9> */
.L_x_265:


//--------------------- .text._Z14GraphGeneratorPiS_S_iS_ --------------------------
	.section	.text._Z14GraphGeneratorPiS_S_iS_,"ax",@progbits
	.align	128
        .global         _Z14GraphGeneratorPiS_S_iS_
        .type           _Z14GraphGeneratorPiS_S_iS_,@function
        .size           _Z14GraphGeneratorPiS_S_iS_,(.L_x_266 - _Z14GraphGeneratorPiS_S_iS_)
        .other          _Z14GraphGeneratorPiS_S_iS_,@"STO_CUDA_ENTRY STV_DEFAULT"
_Z14GraphGeneratorPiS_S_iS_:
.text._Z14GraphGeneratorPiS_S_iS_:
[----:B------:R-:W-:Y:S01]  /*0000*/  LDC R1, c[0x0][0x37c] ;  /* 0x0000df00ff017b82 */ /* 0x000fe20000000800 */
[----:B------:R-:W0:Y:S01]  /*0010*/  S2R R0, SR_TID.X ;  /* 0x0000000000007919 */ /* 0x000e220000002100 */
[----:B------:R-:W0:Y:S01]  /*0020*/  LDCU UR4, c[0x0][0x360] ;  /* 0x00006c00ff0477ac */ /* 0x000e220008000800 */
[----:B------:R-:W-:Y:S01]  /*0030*/  BSSY.RECONVERGENT B0, `(.L_x_218) ;  /* 0x00000f1000007945 */ /* 0x000fe20003800200 */
[----:B------:R-:W0:Y:S01]  /*0040*/  S2R R3, SR_CTAID.X ;  /* 0x0000000000037919 */ /* 0x000e220000002500 */
[----:B------:R-:W1:Y:S01]  /*0050*/  LDCU UR10, c[0x0][0x398] ;  /* 0x00007300ff0a77ac */ /* 0x000e620008000800 */
[----:B------:R-:W2:Y:S01]  /*0060*/  LDCU UR5, c[0x0][0x370] ;  /* 0x00006e00ff0577ac */ /* 0x000ea20008000800 */
[----:B------:R-:W3:Y:S01]  /*0070*/  LDCU.64 UR8, c[0x0][0x388] ;  /* 0x00007100ff0877ac */ /* 0x000ee20008000a00 */
[----:B------:R-:W4:Y:S01]  /*0080*/  LDCU.64 UR6, c[0x0][0x358] ;  /* 0x00006b00ff0677ac */ /* 0x000f220008000a00 */
[----:B------:R-:W0:Y:S01]  /*0090*/  LDCU UR11, c[0x0][0x398] ;  /* 0x00007300ff0b77ac */ /* 0x000e220008000800 */
[----:B-1----:R-:W-:-:S02]  /*00a0*/  IMAD.U32 R4, RZ, RZ, UR10 ;  /* 0x0000000aff047e24 */ /* 0x002fc4000f8e00ff */
[----:B---3--:R-:W-:Y:S02]  /*00b0*/  IMAD.U32 R6, RZ, RZ, UR8 ;  /* 0x00000008ff067e24 */ /* 0x008fe4000f8e00ff */
[----:B------:R-:W-:Y:S02]  /*00c0*/  IMAD.U32 R5, RZ, RZ, UR9 ;  /* 0x00000009ff057e24 */ /* 0x000fe4000f8e00ff */
[----:B0-----:R-:W-:Y:S01]  /*00d0*/  IMAD R0, R3, UR4, R0 ;  /* 0x0000000403007c24 */ /* 0x001fe2000f8e0200 */
[----:B--2---:R-:W-:-:S04]  /*00e0*/  UIMAD UR4, UR4, UR5, URZ ;  /* 0x00000005040472a4 */ /* 0x004fc8000f8e02ff */
[----:B------:R-:W-:-:S04]  /*00f0*/  VIMNMX R3, PT, PT, RZ, R0, !PT ;  /* 0x00000000ff037248 */ /* 0x000fc80007fe0100 */
[CC--:B------:R-:W-:Y:S02]  /*0100*/  ISETP.GE.AND P0, PT, R3.reuse, R4.reuse, PT ;  /* 0x000000040300720c */ /* 0x0c0fe40003f06270 */
[----:B------:R-:W-:-:S11]  /*0110*/  ISETP.GE.AND P1, PT, R3, R4, PT ;  /* 0x000000040300720c */ /* 0x000fd60003f26270 */
[----:B----4-:R-:W-:Y:S05]  /*0120*/  @P0 BRA `(.L_x_219) ;  /* 0x0000000c00840947 */ /* 0x010fea0003800000 */
[C---:B------:R-:W-:Y:S01]  /*0130*/  LOP3.LUT R17, R4.reuse, 0x7, RZ, 0xc0, !PT ;  /* 0x0000000704117812 */ /* 0x040fe200078ec0ff */
[----:B------:R-:W-:Y:S01]  /*0140*/  IMAD.MOV.U32 R9, RZ, RZ, R0 ;  /* 0x000000ffff097224 */ /* 0x000fe200078e0000 */
[C---:B------:R-:W-:Y:S02]  /*0150*/  LOP3.LUT R16, R4.reuse, 0xf, RZ, 0xc0, !PT ;  /* 0x0000000f04107812 */ /* 0x040fe400078ec0ff */
[----:B------:R-:W-:Y:S01]  /*0160*/  LOP3.LUT R7, R4, 0x7ffffff0, RZ, 0xc0, !PT ;  /* 0x7ffffff004077812 */ /* 0x000fe200078ec0ff */
[----:B------:R-:W-:Y:S01]  /*0170*/  VIADD R3, R17, 0xffffffff ;  /* 0xffffffff11037836 */ /* 0x000fe20000000000 */
[----:B------:R-:W-:Y:S02]  /*0180*/  IADD3 R2, PT, PT, R16, -0x1, RZ ;  /* 0xffffffff10027810 */ /* 0x000fe40007ffe0ff */
[----:B------:R-:W-:Y:S02]  /*0190*/  LOP3.LUT R8, R4, 0x3, RZ, 0xc0, !PT ;  /* 0x0000000304087812 */ /* 0x000fe400078ec0ff */
[----:B------:R-:W-:-:S02]  /*01a0*/  ISETP.GE.U32.AND P0, PT, R2, 0x7, PT ;  /* 0x000000070200780c */ /* 0x000fc40003f06070 */
[----:B------:R-:W-:-:S13]  /*01b0*/  ISETP.GE.U32.AND P2, PT, R3, 0x3, PT ;  /* 0x000000030300780c */ /* 0x000fda0003f46070 */
.L_x_236:
[----:B0-----:R-:W0:Y:S01]  /*01c0*/  LDCU UR5, c[0x0][0x398] ;  /* 0x00007300ff0577ac */ /* 0x001e220008000800 */
[----:B-12---:R-:W1:Y:S01]  /*01d0*/  LDC.64 R2, c[0x0][0x388] ;  /* 0x0000e200ff027b82 */ /* 0x006e620000000a00 */
[----:B------:R-:W-:Y:S02]  /*01e0*/  IMAD.MOV.U32 R11, RZ, RZ, R9 ;  /* 0x000000ffff0b7224 */ /* 0x000fe400078e0009 */
[----:B------:R-:W-:Y:S01]  /*01f0*/  IMAD.MOV.U32 R10, RZ, RZ, RZ ;  /* 0x000000ffff0a7224 */ /* 0x000fe200078e00ff */
[----:B0-----:R-:W-:-:S04]  /*0200*/  MOV R4, UR5 ;  /* 0x0000000500047c02 */ /* 0x001fc80008000f00 */
[----:B------:R-:W-:Y:S01]  /*0210*/  ISETP.GE.U32.AND P4, PT, R4, 0x10, PT ;  /* 0x000000100400780c */ /* 0x000fe20003f86070 */
[----:B-1----:R-:W-:-:S04]  /*0220*/  IMAD.WIDE R2, R9, 0x4, R2 ;  /* 0x0000000409027825 */ /* 0x002fc800078e0202 */
[----:B------:R-:W-:-:S05]  /*0230*/  VIADD R9, R9, UR4 ;  /* 0x0000000409097c36 */ /* 0x000fca0008000000 */
[----:B------:R-:W-:-:S03]  /*0240*/  ISETP.GE.AND P3, PT, R9, R4, PT ;  /* 0x000000040900720c */ /* 0x000fc60003f66270 */
[----:B------:R-:W-:Y:S10]  /*0250*/  @!P4 BRA `(.L_x_220) ;  /* 0x000000040070c947 */ /* 0x000ff40003800000 */
[----:B------:R-:W0:Y:S01]  /*0260*/  LDC.64 R12, c[0x0][0x380] ;  /* 0x0000e000ff0c7b82 */ /* 0x000e220000000a00 */
[----:B------:R-:W-:-:S07]  /*0270*/  IMAD.MOV.U32 R10, RZ, RZ, RZ ;  /* 0x000000ffff0a7224 */ /* 0x000fce00078e00ff */
.L_x_223:
[----:B------:R-:W-:-:S05]  /*0280*/  MOV R4, UR11 ;  /* 0x0000000b00047c02 */ /* 0x000fca0008000f00 */
[----:B0-----:R-:W-:-:S04]  /*0290*/  IMAD R15, R11, R4, R10 ;  /* 0x000000040b0f7224 */ /* 0x001fc800078e020a */
[----:B0-----:R-:W-:-:S05]  /*02a0*/  IMAD.WIDE R14, R15, 0x4, R12 ;  /* 0x000000040f0e7825 */ /* 0x001fca00078e020c */
[----:B------:R-:W2:Y:S02]  /*02b0*/  LDG.E R18, desc[UR6][R14.64] ;  /* 0x000000060e127981 */ /* 0x000ea4000c1e1900 */
[----:B--2---:R-:W-:-:S13]  /*02c0*/  ISETP.NE.AND P4, PT, R18, RZ, PT ;  /* 0x000000ff1200720c */ /* 0x004fda0003f85270 */
[----:B------:R-:W2:Y:S02]  /*02d0*/  @P4 LDG.E R18, desc[UR6][R2.64] ;  /* 0x0000000602124981 */ /* 0x000ea4000c1e1900 */
[----:B--2---:R-:W-:-:S05]  /*02e0*/  @P4 VIADD R19, R18, 0x1 ;  /* 0x0000000112134836 */ /* 0x004fca0000000000 */
[----:B------:R0:W-:Y:S04]  /*02f0*/  @P4 STG.E desc[UR6][R2.64], R19 ;  /* 0x0000001302004986 */ /* 0x0001e8000c101906 */
        /* <DEDUP_REMOVED lines=10> */
[----:B------:R-:W3:Y:S02]  /*03a0*/  LDG.E R18, desc[UR6][R14.64+0xc] ;  /* 0x00000c060e127981 */ /* 0x000ee4000c1e1900 */
[----:B---3--:R-:W-:-:S13]  /*03b0*/  ISETP.NE.AND P4, PT, R18, RZ, PT ;  /* 0x000000ff1200720c */ /* 0x008fda0003f85270 */
[----:B0-----:R-:W3:Y:S02]  /*03c0*/  @P4 LDG.E R19, desc[UR6][R2.64] ;  /* 0x0000000602134981 */ /* 0x001ee4000c1e1900 */
[----:B---3--:R-:W-:-:S05]  /*03d0*/  @P4 IADD3 R19, PT, PT, R19, 0x1, RZ ;  /* 0x0000000113134810 */ /* 0x008fca0007ffe0ff */
[----:B------:R0:W-:Y:S04]  /*03e0*/  @P4 STG.E desc[UR6][R2.64], R19 ;  /* 0x0000001302004986 */ /* 0x0001e8000c101906 */
[----:B------:R-:W3:Y:S02]  /*03f0*/  LDG.E R18, desc[UR6][R14.64+0x10] ;  /* 0x000010060e127981 */ /* 0x000ee4000c1e1900 */
[----:B---3--:R-:W-:-:S13]  /*0400*/  ISETP.NE.AND P4, PT, R18, RZ, PT ;  /* 0x000000ff1200720c */ /* 0x008fda0003f85270 */
[----:B-1----:R-:W3:Y:S02]  /*0410*/  @P4 LDG.E R21, desc[UR6][R2.64] ;  /* 0x0000000602154981 */ /* 0x002ee4000c1e1900 */
[----:B---3--:R-:W-:-:S05]  /*0420*/  @P4 VIADD R21, R21, 0x1 ;  /* 0x0000000115154836 */ /* 0x008fca0000000000 */
[----:B------:R1:W-:Y:S04]  /*0430*/  @P4 STG.E desc[UR6][R2.64], R21 ;  /* 0x0000001502004986 */ /* 0x0003e8000c101906 */
[----:B------:R-:W3:Y:S02]  /*0440*/  LDG.E R18, desc[UR6][R14.64+0x14] ;  /* 0x000014060e127981 */ /* 0x000ee4000c1e1900 */
[----:B---3--:R-:W-:-:S13]  /*0450*/  ISETP.NE.AND P4, PT, R18, RZ, PT ;  /* 0x000000ff1200720c */ /* 0x008fda0003f85270 */
[----:B--2---:R-:W2:Y:S02]  /*0460*/  @P4 LDG.E R23, desc[UR6][R2.64] ;  /* 0x0000000602174981 */ /* 0x004ea4000c1e1900 */
[----:B--2---:R-:W-:-:S05]  /*0470*/  @P4 VIADD R23, R23, 0x1 ;  /* 0x0000000117174836 */ /* 0x004fca0000000000 */
[----:B------:R2:W-:Y:S04]  /*0480*/  @P4 STG.E desc[UR6][R2.64], R23 ;  /* 0x0000001702004986 */ /* 0x0005e8000c101906 */
[----:B------:R-:W3:Y:S02]  /*0490*/  LDG.E R18, desc[UR6][R14.64+0x18] ;  /* 0x000018060e127981 */ /* 0x000ee4000c1e1900 */
[----:B---3--:R-:W-:-:S13]  /*04a0*/  ISETP.NE.AND P4, PT, R18, RZ, PT ;  /* 0x000000ff1200720c */ /* 0x008fda0003f85270 */
[----:B0-----:R-:W3:Y:S02]  /*04b0*/  @P4 LDG.E R19, desc[UR6][R2.64] ;  /* 0x0000000602134981 */ /* 0x001ee4000c1e1900 */
[----:B---3--:R-:W-:-:S05]  /*04c0*/  @P4 VIADD R19, R19, 0x1 ;  /* 0x0000000113134836 */ /* 0x008fca0000000000 */
[----:B------:R0:W-:Y:S04]  /*04d0*/  @P4 STG.E desc[UR6][R2.64], R19 ;  /* 0x0000001302004986 */ /* 0x0001e8000c101906 */
[----:B------:R-:W3:Y:S02]  /*04e0*/  LDG.E R18, desc[UR6][R14.64+0x1c] ;  /* 0x00001c060e127981 */ /* 0x000ee4000c1e1900 */
[----:B---3--:R-:W-:-:S13]  /*04f0*/  ISETP.NE.AND P4, PT, R18, RZ, PT ;  /* 0x000000ff1200720c */ /* 0x008fda0003f85270 */
[----:B-1----:R-:W3:Y:S02]  /*0500*/  @P4 LDG.E R21, desc[UR6][R2.64] ;  /* 0x0000000602154981 */ /* 0x002ee4000c1e1900 */
[----:B---3--:R-:W-:-:S05]  /*0510*/  @P4 IADD3 R21, PT, PT, R21, 0x1, RZ ;  /* 0x0000000115154810 */ /* 0x008fca0007ffe0ff */
        /* <DEDUP_REMOVED lines=19> */
[----:B--2---:R-:W-:-:S05]  /*0650*/  @P4 IADD3 R23, PT, PT, R23, 0x1, RZ ;  /* 0x0000000117174810 */ /* 0x004fca0007ffe0ff */
        /* <DEDUP_REMOVED lines=16> */
[----:B------:R-:W2:Y:S01]  /*0760*/  LDG.E R18, desc[UR6][R14.64+0x3c] ;  /* 0x00003c060e127981 */ /* 0x000ea2000c1e1900 */
[----:B------:R-:W-:Y:S01]  /*0770*/  IADD3 R10, PT, PT, R10, 0x10, RZ ;  /* 0x000000100a0a7810 */ /* 0x000fe20007ffe0ff */
[----:B------:R-:W-:Y:S03]  /*0780*/  BSSY.RECONVERGENT B1, `(.L_x_221) ;  /* 0x0000007000017945 */ /* 0x000fe60003800200 */
[----:B------:R-:W-:Y:S02]  /*0790*/  ISETP.NE.AND P5, PT, R10, R7, PT ;  /* 0x000000070a00720c */ /* 0x000fe40003fa5270 */
[----:B--2---:R-:W-:-:S13]  /*07a0*/  ISETP.NE.AND P4, PT, R18, RZ, PT ;  /* 0x000000ff1200720c */ /* 0x004fda0003f85270 */
[----:B0-----:R-:W-:Y:S05]  /*07b0*/  @!P4 BRA `(.L_x_222) ;  /* 0x00000000000cc947 */ /* 0x001fea0003800000 */
[----:B------:R-:W2:Y:S02]  /*07c0*/  LDG.E R15, desc[UR6][R2.64] ;  /* 0x00000006020f7981 */ /* 0x000ea4000c1e1900 */
[----:B--2---:R-:W-:-:S05]  /*07d0*/  VIADD R15, R15, 0x1 ;  /* 0x000000010f0f7836 */ /* 0x004fca0000000000 */
[----:B------:R0:W-:Y:S02]  /*07e0*/  STG.E desc[UR6][R2.64], R15 ;  /* 0x0000000f02007986 */ /* 0x0001e4000c101906 */
.L_x_222:
[----:B------:R-:W-:Y:S05]  /*07f0*/  BSYNC.RECONVERGENT B1 ;  /* 0x0000000000017941 */ /* 0x000fea0003800200 */
.L_x_221:
[----:B------:R-:W-:Y:S05]  /*0800*/  @P5 BRA `(.L_x_223) ;  /* 0xfffffff8009c5947 */ /* 0x000fea000383ffff */
[----:B------:R-:W-:-:S07]  /*0810*/  IMAD.MOV.U32 R10, RZ, RZ, R7 ;  /* 0x000000ffff0a7224 */ /* 0x000fce00078e0007 */
.L_x_220:
[----:B------:R-:W-:-:S13]  /*0820*/  ISETP.NE.AND P4, PT, R16, RZ, PT ;  /* 0x000000ff1000720c */ /* 0x000fda0003f85270 */
[----:B------:R-:W-:Y:S05]  /*0830*/  @!P4 BRA `(.L_x_224) ;  /* 0x0000000400bcc947 */ /* 0x000fea0003800000 */
[----:B------:R-:W-:Y:S05]  /*0840*/  @!P0 BRA `(.L_x_225) ;  /* 0x0000000000bc8947 */ /* 0x000fea0003800000 */
[----:B------:R-:W1:Y:S01]  /*0850*/  LDC.64 R12, c[0x0][0x380] ;  /* 0x0000e000ff0c7b82 */ /* 0x000e620000000a00 */
[----:B0-----:R-:W-:-:S04]  /*0860*/  IMAD R15, R11, R4, R10 ;  /* 0x000000040b0f7224 */ /* 0x001fc800078e020a */
[----:B-1----:R-:W-:-:S05]  /*0870*/  IMAD.WIDE R12, R15, 0x4, R12 ;  /* 0x000000040f0c7825 */ /* 0x002fca00078e020c */
        /* <DEDUP_REMOVED lines=8> */
[----:B--2---:R-:W-:-:S05]  /*0900*/  @P4 IADD3 R19, PT, PT, R19, 0x1, RZ ;  /* 0x0000000113134810 */ /* 0x004fca0007ffe0ff */
        /* <DEDUP_REMOVED lines=21> */
[----:B------:R-:W2:Y:S02]  /*0a60*/  LDG.E R14, desc[UR6][R12.64+0x18] ;  /* 0x000018060c0e7981 */ /* 0x000ea4000c1e1900 */
[----:B--2---:R-:W-:-:S13]  /*0a70*/  ISETP.NE.AND P4, PT, R14, RZ, PT ;  /* 0x000000ff0e00720c */ /* 0x004fda0003f85270 */
[----:B0-----:R-:W2:Y:S02]  /*0a80*/  @P4 LDG.E R15, desc[UR6][R2.64] ;  /* 0x00000006020f4981 */ /* 0x001ea4000c1e1900 */
[----:B--2---:R-:W-:-:S05]  /*0a90*/  @P4 VIADD R15, R15, 0x1 ;  /* 0x000000010f0f4836 */ /* 0x004fca0000000000 */
[----:B------:R1:W-:Y:S04]  /*0aa0*/  @P4 STG.E desc[UR6][R2.64], R15 ;  /* 0x0000000f02004986 */ /* 0x0003e8000c101906 */
[----:B------:R-:W2:Y:S01]  /*0ab0*/  LDG.E R14, desc[UR6][R12.64+0x1c] ;  /* 0x00001c060c0e7981 */ /* 0x000ea2000c1e1900 */
[----:B------:R-:W-:Y:S01]  /*0ac0*/  BSSY.RECONVERGENT B1, `(.L_x_226) ;  /* 0x0000006000017945 */ /* 0x000fe20003800200 */
[----:B--2---:R-:W-:-:S13]  /*0ad0*/  ISETP.NE.AND P4, PT, R14, RZ, PT ;  /* 0x000000ff0e00720c */ /* 0x004fda0003f85270 */
[----:B-1----:R-:W-:Y:S05]  /*0ae0*/  @!P4 BRA `(.L_x_227) ;  /* 0x00000000000cc947 */ /* 0x002fea0003800000 */
[----:B------:R-:W2:Y:S02]  /*0af0*/  LDG.E R13, desc[UR6][R2.64] ;  /* 0x00000006020d7981 */ /* 0x000ea4000c1e1900 */
[----:B--2---:R-:W-:-:S05]  /*0b00*/  VIADD R13, R13, 0x1 ;  /* 0x000000010d0d7836 */ /* 0x004fca0000000000 */
[----:B------:R0:W-:Y:S02]  /*0b10*/  STG.E desc[UR6][R2.64], R13 ;  /* 0x0000000d02007986 */ /* 0x0001e4000c101906 */
.L_x_227:
[----:B------:R-:W-:Y:S05]  /*0b20*/  BSYNC.RECONVERGENT B1 ;  /* 0x0000000000017941 */ /* 0x000fea0003800200 */
.L_x_226:
[----:B------:R-:W-:-:S07]  /*0b30*/  VIADD R10, R10, 0x8 ;  /* 0x000000080a0a7836 */ /* 0x000fce0000000000 */
.L_x_225:
[----:B------:R-:W-:Y:S01]  /*0b40*/  ISETP.NE.AND P4, PT, R17, RZ, PT ;  /* 0x000000ff1100720c */ /* 0x000fe20003f85270 */
[----:B------:R-:W-:-:S12]  /*0b50*/  BSSY.RECONVERGENT B1, `(.L_x_224) ;  /* 0x000003d000017945 */ /* 0x000fd80003800200 */
[----:B------:R-:W-:Y:S05]  /*0b60*/  @!P4 BRA `(.L_x_228) ;  /* 0x0000000000ecc947 */ /* 0x000fea0003800000 */
[----:B------:R-:W-:Y:S05]  /*0b70*/  @!P2 BRA `(.L_x_229) ;  /* 0x00000000006ca947 */ /* 0x000fea0003800000 */
[----:B0-----:R-:W0:Y:S01]  /*0b80*/  LDC.64 R12, c[0x0][0x380] ;  /* 0x0000e000ff0c7b82 */ /* 0x001e220000000a00 */
[----:B------:R-:W-:-:S04]  /*0b90*/  IMAD R15, R11, R4, R10 ;  /* 0x000000040b0f7224 */ /* 0x000fc800078e020a */
[----:B0-----:R-:W-:-:S05]  /*0ba0*/  IMAD.WIDE R12, R15, 0x4, R12 ;  /* 0x000000040f0c7825 */ /* 0x001fca00078e020c */
        /* <DEDUP_REMOVED lines=15> */
[----:B------:R-:W2:Y:S01]  /*0ca0*/  LDG.E R14, desc[UR6][R12.64+0xc] ;  /* 0x00000c060c0e7981 */ /* 0x000ea2000c1e1900 */
[----:B------:R-:W-:Y:S01]  /*0cb0*/  BSSY.RECONVERGENT B2, `(.L_x_230) ;  /* 0x0000006000027945 */ /* 0x000fe20003800200 */
[----:B--2---:R-:W-:-:S13]  /*0cc0*/  ISETP.NE.AND P4, PT, R14, RZ, PT ;  /* 0x000000ff0e00720c */ /* 0x004fda0003f85270 */
[----:B0-----:R-:W-:Y:S05]  /*0cd0*/  @!P4 BRA `(.L_x_231) ;  /* 0x00000000000cc947 */ /* 0x001fea0003800000 */
[----:B------:R-:W2:Y:S02]  /*0ce0*/  LDG.E R13, desc[UR6][R2.64] ;  /* 0x00000006020d7981 */ /* 0x000ea4000c1e1900 */
[----:B--2---:R-:W-:-:S05]  /*0cf0*/  VIADD R13, R13, 0x1 ;  /* 0x000000010d0d7836 */ /* 0x004fca0000000000 */
[----:B------:R0:W-:Y:S02]  /*0d00*/  STG.E desc[UR6][R2.64], R13 ;  /* 0x0000000d02007986 */ /* 0x0001e4000c101906 */
.L_x_231:
[----:B------:R-:W-:Y:S05]  /*0d10*/  BSYNC.RECONVERGENT B2 ;  /* 0x0000000000027941 */ /* 0x000fea0003800200 */
.L_x_230:
[----:B------:R-:W-:-:S07]  /*0d20*/  IADD3 R10, PT, PT, R10, 0x4, RZ ;  /* 0x000000040a0a7810 */ /* 0x000fce0007ffe0ff */
.L_x_229:
[----:B------:R-:W-:-:S13]  /*0d30*/  ISETP.NE.AND P4, PT, R8, RZ, PT ;  /* 0x000000ff0800720c */ /* 0x000fda0003f85270 */
[----:B------:R-:W-:Y:S05]  /*0d40*/  @!P4 BRA `(.L_x_228) ;  /* 0x000000000074c947 */ /* 0x000fea0003800000 */
[----:B0-----:R-:W0:Y:S01]  /*0d50*/  LDC.64 R12, c[0x0][0x380] ;  /* 0x0000e000ff0c7b82 */ /* 0x001e220000000a00 */
[----:B------:R-:W-:-:S04]  /*0d60*/  IMAD R11, R11, R4, R10 ;  /* 0x000000040b0b7224 */ /* 0x000fc800078e020a */
[----:B0-----:R-:W-:-:S05]  /*0d70*/  IMAD.WIDE R10, R11, 0x4, R12 ;  /* 0x000000040b0a7825 */ /* 0x001fca00078e020c */
[----:B------:R-:W2:Y:S01]  /*0d80*/  LDG.E R12, desc[UR6][R10.64] ;  /* 0x000000060a0c7981 */ /* 0x000ea2000c1e1900 */
[----:B------:R-:W-:Y:S01]  /*0d90*/  BSSY.RECONVERGENT B2, `(.L_x_232) ;  /* 0x0000007000027945 */ /* 0x000fe20003800200 */
[----:B------:R-:W-:Y:S02]  /*0da0*/  ISETP.NE.AND P5, PT, R8, 0x1, PT ;  /* 0x000000010800780c */ /* 0x000fe40003fa5270 */
[----:B--2---:R-:W-:-:S13]  /*0db0*/  ISETP.NE.AND P4, PT, R12, RZ, PT ;  /* 0x000000ff0c00720c */ /* 0x004fda0003f85270 */
[----:B------:R-:W-:Y:S05]  /*0dc0*/  @!P4 BRA `(.L_x_233) ;  /* 0x00000000000cc947 */ /* 0x000fea0003800000 */
[----:B------:R-:W2:Y:S02]  /*0dd0*/  LDG.E R13, desc[UR6][R2.64] ;  /* 0x00000006020d7981 */ /* 0x000ea4000c1e1900 */
[----:B--2---:R-:W-:-:S05]  /*0de0*/  VIADD R13, R13, 0x1 ;  /* 0x000000010d0d7836 */ /* 0x004fca0000000000 */
[----:B------:R0:W-:Y:S02]  /*0df0*/  STG.E desc[UR6][R2.64], R13 ;  /* 0x0000000d02007986 */ /* 0x0001e4000c101906 */
.L_x_233:
[----:B------:R-:W-:Y:S05]  /*0e00*/  BSYNC.RECONVERGENT B2 ;  /* 0x0000000000027941 */ /* 0x000fea0003800200 */
.L_x_232:
[----:B------:R-:W-:Y:S05]  /*0e10*/  @!P5 BRA `(.L_x_228) ;  /* 0x000000000040d947 */ /* 0x000fea0003800000 */
[----:B------:R-:W2:Y:S01]  /*0e20*/  LDG.E R12, desc[UR6][R10.64+0x4] ;  /* 0x000004060a0c7981 */ /* 0x000ea2000c1e1900 */
[----:B------:R-:W-:Y:S01]  /*0e30*/  BSSY.RECONVERGENT B2, `(.L_x_234) ;  /* 0x0000007000027945 */ /* 0x000fe20003800200 */
[----:B------:R-:W-:Y:S02]  /*0e40*/  ISETP.NE.AND P5, PT, R8, 0x2, PT ;  /* 0x000000020800780c */ /* 0x000fe40003fa5270 */
[----:B--2---:R-:W-:-:S13]  /*0e50*/  ISETP.NE.AND P4, PT, R12, RZ, PT ;  /* 0x000000ff0c00720c */ /* 0x004fda0003f85270 */
[----:B------:R-:W-:Y:S05]  /*0e60*/  @!P4 BRA `(.L_x_235) ;  /* 0x00000000000cc947 */ /* 0x000fea0003800000 */
[----:B0-----:R-:W2:Y:S02]  /*0e70*/  LDG.E R13, desc[UR6][R2.64] ;  /* 0x00000006020d7981 */ /* 0x001ea4000c1e1900 */
[----:B--2---:R-:W-:-:S05]  /*0e80*/  VIADD R13, R13, 0x1 ;  /* 0x000000010d0d7836 */ /* 0x004fca0000000000 */
[----:B------:R1:W-:Y:S02]  /*0e90*/  STG.E desc[UR6][R2.64], R13 ;  /* 0x0000000d02007986 */ /* 0x0003e4000c101906 */
.L_x_235:
[----:B------:R-:W-:Y:S05]  /*0ea0*/  BSYNC.RECONVERGENT B2 ;  /* 0x0000000000027941 */ /* 0x000fea0003800200 */
.L_x_234:
[----:B------:R-:W-:Y:S05]  /*0eb0*/  @!P5 BRA `(.L_x_228) ;  /* 0x000000000018d947 */ /* 0x000fea0003800000 */
[----:B------:R-:W2:Y:S02]  /*0ec0*/  LDG.E R10, desc[UR6][R10.64+0x8] ;  /* 0x000008060a0a7981 */ /* 0x000ea4000c1e1900 */
[----:B--2---:R-:W-:-:S13]  /*0ed0*/  ISETP.NE.AND P4, PT, R10, RZ, PT ;  /* 0x000000ff0a00720c */ /* 0x004fda0003f85270 */
[----:B------:R-:W-:Y:S05]  /*0ee0*/  @!P4 BRA `(.L_x_228) ;  /* 0x00000000000cc947 */ /* 0x000fea0003800000 */
[----:B------:R-:W2:Y:S02]  /*0ef0*/  LDG.E R11, desc[UR6][R2.64] ;  /* 0x00000006020b7981 */ /* 0x000ea4000c1e1900 */
[----:B--2---:R-:W-:-:S05]  /*0f00*/  VIADD R11, R11, 0x1 ;  /* 0x000000010b0b7836 */ /* 0x004fca0000000000 */
[----:B------:R2:W-:Y:S02]  /*0f10*/  STG.E desc[UR6][R2.64], R11 ;  /* 0x0000000b02007986 */ /* 0x0005e4000c101906 */
.L_x_228:
[----:B------:R-:W-:Y:S05]  /*0f20*/  BSYNC.RECONVERGENT B1 ;  /* 0x0000000000017941 */ /* 0x000fea0003800200 */
.L_x_224:
[----:B------:R-:W-:Y:S05]  /*0f30*/  @!P3 BRA `(.L_x_236) ;  /* 0xfffffff000a0b947 */ /* 0x000fea000383ffff */
.L_x_219:
[----:B------:R-:W-:Y:S05]  /*0f40*/  BSYNC.RECONVERGENT B0 ;  /* 0x0000000000007941 */ /* 0x000fea0003800200 */
.L_x_218:
[----:B012---:R-:W-:Y:S01]  /*0f50*/  IMAD.WIDE R2, R4, 0x4, RZ ;  /* 0x0000000404027825 */ /* 0x007fe200078e02ff */
[----:B------:R-:W-:Y:S02]  /*0f60*/  BAR.SYNC.DEFER_BLOCKING 0x0 ;  /* 0x0000000000007b1d */ /* 0x000fe40000010000 */
[----:B------:R-:W-:-:S04]  /*0f70*/  ISETP.NE.U32.AND P0, PT, R2, RZ, PT ;  /* 0x000000ff0200720c */ /* 0x000fc80003f05070 */
[----:B------:R-:W-:Y:S01]  /*0f80*/  BSSY.RECONVERGENT B0, `(.L_x_237) ;  /* 0x0000052000007945 */ /* 0x000fe20003800200 */
[----:B------:R-:W-:-:S13]  /*0f90*/  ISETP.NE.AND.EX P0, PT, R3, RZ, PT, P0 ;  /* 0x000000ff0300720c */ /* 0x000fda0003f05300 */
[----:B------:R-:W-:Y:S05]  /*0fa0*/  @!P0 BRA `(.L_x_238) ;  /* 0x00000004003c8947 */ /* 0x000fea0003800000 */
[----:B------:R-:W0:Y:S01]  /*0fb0*/  LDC.64 R8, c[0x0][0x390] ;  /* 0x0000e400ff087b82 */ /* 0x000e220000000a00 */
[----:B------:R-:W-:-:S06]  /*0fc0*/  MOV R7, R5 ;  /* 0x0000000500077202 */ /* 0x000fcc0000000f00 */
[----:B------:R1:W5:Y:S01]  /*0fd0*/  LDG.E R7, desc[UR6][R6.64] ;  /* 0x0000000606077981 */ /* 0x000362000c1e1900 */
[----:B------:R-:W-:-:S03]  /*0fe0*/  ISETP.NE.AND P0, PT, R4, 0x1, PT ;  /* 0x000000010400780c */ /* 0x000fc60003f05270 */
[----:B0-----:R1:W-:Y:S10]  /*0ff0*/  STG.E desc[UR6][R8.64], RZ ;  /* 0x000000ff08007986 */ /* 0x0013f4000c101906 */
[----:B------:R-:W-:Y:S05]  /*1000*/  @!P0 BRA `(.L_x_238) ;  /* 0x0000000400248947 */ /* 0x000fea0003800000 */
[----:B-1----:R-:W-:Y:S01]  /*1010*/  IADD3 R8, P2, PT, R2, -0x8, RZ ;  /* 0xfffffff802087810 */ /* 0x002fe20007f5e0ff */
[----:B------:R-:W0:Y:S01]  /*1020*/  LDC R14, c[0x0][0x394] ;  /* 0x0000e500ff0e7b82 */ /* 0x000e220000000800 */
[----:B------:R-:W-:Y:S02]  /*1030*/  BSSY.RECONVERGENT B1, `(.L_x_239) ;  /* 0x0000027000017945 */ /* 0x000fe40003800200 */
[----:B------:R-:W-:Y:S02]  /*1040*/  LOP3.LUT R2, R8, 0xc, RZ, 0xc0, !PT ;  /* 0x0000000c08027812 */ /* 0x000fe400078ec0ff */
[----:B------:R-:W-:Y:S02]  /*1050*/  IADD3.X R9, PT, PT, R3, -0x1, RZ, P2, !PT ;  /* 0xffffffff03097810 */ /* 0x000fe400017fe4ff */
[----:B------:R-:W-:Y:S01]  /*1060*/  ISETP.NE.U32.AND P0, PT, R2, 0xc, PT ;  /* 0x0000000c0200780c */ /* 0x000fe20003f05070 */
[----:B------:R-:W1:Y:S03]  /*1070*/  LDC R12, c[0x0][0x388] ;  /* 0x0000e200ff0c7b82 */ /* 0x000e660000000800 */
[----:B------:R-:W-:-:S05]  /*1080*/  ISETP.NE.AND.EX P0, PT, RZ, RZ, PT, P0 ;  /* 0x000000ffff00720c */ /* 0x000fca0003f05300 */
[----:B------:R-:W2:Y:S08]  /*1090*/  LDC R11, c[0x0][0x38c] ;  /* 0x0000e300ff0b7b82 */ /* 0x000eb00000000800 */
[----:B------:R-:W3:Y:S01]  /*10a0*/  LDC R13, c[0x0][0x390] ;  /* 0x0000e400ff0d7b82 */ /* 0x000ee20000000800 */
[----:B0-----:R-:W-:Y:S01]  /*10b0*/  IMAD.MOV.U32 R16, RZ, RZ, R14 ;  /* 0x000000ffff107224 */ /* 0x001fe200078e000e */
[----:B------:R-:W-:Y:S06]  /*10c0*/  @!P0 BRA `(.L_x_240) ;  /* 0x0000000000748947 */ /* 0x000fec0003800000 */
[----:B------:R-:W-:Y:S01]  /*10d0*/  SHF.R.U64 R18, R8, 0x2, R9 ;  /* 0x0000000208127819 */ /* 0x000fe20000001209 */
[----:B------:R-:W-:Y:S01]  /*10e0*/  HFMA2 R16, -RZ, RZ, 0, 0 ;  /* 0x00000000ff107431 */ /* 0x000fe200000001ff */
[----:B------:R-:W-:Y:S01]  /*10f0*/  BSSY.RECONVERGENT B2, `(.L_x_241) ;  /* 0x0000018000027945 */ /* 0x000fe20003800200 */
[----:B------:R-:W-:Y:S02]  /*1100*/  IMAD.MOV.U32 R15, RZ, RZ, RZ ;  /* 0x000000ffff0f7224 */ /* 0x000fe400078e00ff */
[----:B------:R-:W-:-:S05]  /*1110*/  VIADD R18, R18, 0x1 ;  /* 0x0000000112127836 */ /* 0x000fca0000000000 */
[----:B------:R-:W-:-:S07]  /*1120*/  LOP3.LUT R18, R18, 0x3, RZ, 0xc0, !PT ;  /* 0x0000000312127812 */ /* 0x000fce00078ec0ff */
.L_x_242:
[----:B-1----:R-:W-:Y:S02]  /*1130*/  IMAD.MOV.U32 R2, RZ, RZ, R12 ;  /* 0x000000ffff027224 */ /* 0x002fe400078e000c */
[----:B--2---:R-:W-:-:S05]  /*1140*/  IMAD.MOV.U32 R3, RZ, RZ, R11 ;  /* 0x000000ffff037224 */ /* 0x004fca00078e000b */
[----:B------:R3:W2:Y:S01]  /*1150*/  LDG.E R10, desc[UR6][R2.64+0x4] ;  /* 0x00000406020a7981 */ /* 0x0006a2000c1e1900 */
[----:B------:R-:W-:Y:S02]  /*1160*/  IADD3 R15, P0, PT, R15, 0x1, RZ ;  /* 0x000000010f0f7810 */ /* 0x000fe40007f1e0ff */
[----:B------:R-:W-:Y:S02]  /*1170*/  IADD3 R6, P2, PT, R6, 0x4, RZ ;  /* 0x0000000406067810 */ /* 0x000fe40007f5e0ff */
[----:B------:R-:W-:Y:S01]  /*1180*/  IADD3 R12, P3, PT, R12, 0x4, RZ ;  /* 0x000000040c0c7810 */ /* 0x000fe20007f7e0ff */
[----:B------:R-:W-:Y:S01]  /*1190*/  IMAD.X R16, RZ, RZ, R16, P0 ;  /* 0x000000ffff107224 */ /* 0x000fe200000e0610 */
[----:B------:R-:W-:Y:S01]  /*11a0*/  ISETP.NE.U32.AND P0, PT, R15, R18, PT ;  /* 0x000000120f00720c */ /* 0x000fe20003f05070 */
[----:B------:R-:W-:Y:S01]  /*11b0*/  IMAD.X R5, RZ, RZ, R5, P2 ;  /* 0x000000ffff057224 */ /* 0x000fe200010e0605 */
[----:B------:R-:W-:Y:S01]  /*11c0*/  IADD3.X R11, PT, PT, RZ, R11, RZ, P3, !PT ;  /* 0x0000000bff0b7210 */ /* 0x000fe20001ffe4ff */
[----:B---3--:R-:W-:Y:S01]  /*11d0*/  IMAD.MOV.U32 R2, RZ, RZ, R13 ;  /* 0x000000ffff027224 */ /* 0x008fe200078e000d */
[----:B------:R-:W-:-:S02]  /*11e0*/  MOV R3, R14 ;  /* 0x0000000e00037202 */ /* 0x000fc40000000f00 */
[----:B------:R-:W-:-:S03]  /*11f0*/  ISETP.NE.AND.EX P0, PT, R16, RZ, PT, P0 ;  /* 0x000000ff1000720c */ /* 0x000fc60003f05300 */
[----:B-----5:R2:W-:Y:S02]  /*1200*/  STG.E desc[UR6][R2.64+0x4], R7 ;  /* 0x0000040702007986 */ /* 0x0205e4000c101906 */
[----:B--2---:R-:W-:Y:S01]  /*1210*/  IMAD.IADD R7, R10, 0x1, R7 ;  /* 0x000000010a077824 */ /* 0x004fe200078e0207 */
[----:B------:R-:W-:-:S05]  /*1220*/  IADD3 R10, P4, PT, R13, 0x4, RZ ;  /* 0x000000040d0a7810 */ /* 0x000fca0007f9e0ff */
[----:B------:R-:W-:Y:S02]  /*1230*/  IMAD.X R2, RZ, RZ, R14, P4 ;  /* 0x000000ffff027224 */ /* 0x000fe400020e060e */
[----:B------:R-:W-:Y:S02]  /*1240*/  IMAD.MOV.U32 R13, RZ, RZ, R10 ;  /* 0x000000ffff0d7224 */ /* 0x000fe400078e000a */
[----:B------:R-:W-:Y:S01]  /*1250*/  IMAD.MOV.U32 R14, RZ, RZ, R2 ;  /* 0x000000ffff0e7224 */ /* 0x000fe200078e0002 */
[----:B------:R-:W-:Y:S06]  /*1260*/  @P0 BRA `(.L_x_242) ;  /* 0xfffffffc00b00947 */ /* 0x000fec000383ffff */
[----:B------:R-:W-:Y:S05]  /*1270*/  BSYNC.RECONVERGENT B2 ;  /* 0x0000000000027941 */ /* 0x000fea0003800200 */
.L_x_241:
[----:B------:R-:W-:Y:S01]  /*1280*/  MOV R13, R10 ;  /* 0x0000000a000d7202 */ /* 0x000fe20000000f00 */
[----:B------:R-:W-:-:S07]  /*1290*/  IMAD.MOV.U32 R16, RZ, RZ, R2 ;  /* 0x000000ffff107224 */ /* 0x000fce00078e0002 */
.L_x_240:
[----:B------:R-:W-:Y:S05]  /*12a0*/  BSYNC.RECONVERGENT B1 ;  /* 0x0000000000017941 */ /* 0x000fea0003800200 */
.L_x_239:
[----:B------:R-:W-:-:S04]  /*12b0*/  ISETP.GE.U32.AND P0, PT, R8, 0xc, PT ;  /* 0x0000000c0800780c */ /* 0x000fc80003f06070 */
[----:B------:R-:W-:-:S13]  /*12c0*/  ISETP.GE.U32.AND.EX P0, PT, R9, RZ, PT, P0 ;  /* 0x000000ff0900720c */ /* 0x000fda0003f06100 */
[----:B------:R-:W-:Y:S05]  /*12d0*/  @!P0 BRA `(.L_x_238) ;  /* 0x0000000000708947 */ /* 0x000fea0003800000 */
[----:B------:R-:W0:Y:S02]  /*12e0*/  LDC.64 R8, c[0x0][0x388] ;  /* 0x0000e200ff087b82 */ /* 0x000e240000000a00 */
[----:B0-----:R-:W-:-:S07]  /*12f0*/  IMAD.WIDE R8, R4, 0x4, R8 ;  /* 0x0000000404087825 */ /* 0x001fce00078e0208 */
.L_x_243:
[----:B-1----:R-:W-:-:S05]  /*1300*/  IMAD.MOV.U32 R10, RZ, RZ, R12 ;  /* 0x000000ffff0a7224 */ /* 0x002fca00078e000c */
[----:B--2---:R-:W2:Y:S01]  /*1310*/  LDG.E R12, desc[UR6][R10.64+0x4] ;  /* 0x000004060a0c7981 */ /* 0x004ea2000c1e1900 */
[----:B---34-:R-:W-:Y:S01]  /*1320*/  IMAD.MOV.U32 R2, RZ, RZ, R13 ;  /* 0x000000ffff027224 */ /* 0x018fe200078e000d */
[----:B------:R-:W-:-:S05]  /*1330*/  MOV R3, R16 ;  /* 0x0000001000037202 */ /* 0x000fca0000000f00 */
[----:B-----5:R-:W-:Y:S04]  /*1340*/  STG.E desc[UR6][R2.64+0x4], R7 ;  /* 0x0000040702007986 */ /* 0x020fe8000c101906 */
[----:B------:R-:W3:Y:S01]  /*1350*/  LDG.E R14, desc[UR6][R10.64+0x8] ;  /* 0x000008060a0e7981 */ /* 0x000ee2000c1e1900 */
[----:B--2---:R-:W-:-:S05]  /*1360*/  IMAD.IADD R13, R12, 0x1, R7 ;  /* 0x000000010c0d7824 */ /* 0x004fca00078e0207 */
[----:B------:R0:W-:Y:S04]  /*1370*/  STG.E desc[UR6][R2.64+0x8], R13 ;  /* 0x0000080d02007986 */ /* 0x0001e8000c101906 */
[----:B------:R-:W2:Y:S01]  /*1380*/  LDG.E R12, desc[UR6][R10.64+0xc] ;  /* 0x00000c060a0c7981 */ /* 0x000ea2000c1e1900 */
[----:B---3--:R-:W-:-:S05]  /*1390*/  IMAD.IADD R15, R13, 0x1, R14 ;  /* 0x000000010d0f7824 */ /* 0x008fca00078e020e */
[----:B------:R4:W-:Y:S04]  /*13a0*/  STG.E desc[UR6][R2.64+0xc], R15 ;  /* 0x00000c0f02007986 */ /* 0x0009e8000c101906 */
[----:B------:R1:W3:Y:S01]  /*13b0*/  LDG.E R14, desc[UR6][R10.64+0x10] ;  /* 0x000010060a0e7981 */ /* 0x0002e2000c1e1900 */
[----:B------:R-:W-:Y:S02]  /*13c0*/  IADD3 R19, P2, PT, R6, 0x14, RZ ;  /* 0x0000001406137810 */ /* 0x000fe40007f5e0ff */
[----:B0-----:R-:W-:Y:S02]  /*13d0*/  IADD3 R13, P4, PT, R2, 0x10, RZ ;  /* 0x00000010020d7810 */ /* 0x001fe40007f9e0ff */
[----:B------:R-:W-:Y:S02]  /*13e0*/  ISETP.NE.U32.AND P0, PT, R19, R8, PT ;  /* 0x000000081300720c */ /* 0x000fe40003f05070 */
[----:B------:R-:W-:Y:S01]  /*13f0*/  IADD3.X R7, PT, PT, RZ, R5, RZ, P2, !PT ;  /* 0x00000005ff077210 */ /* 0x000fe200017fe4ff */
[----:B------:R-:W-:Y:S01]  /*1400*/  IMAD.X R16, RZ, RZ, R3, P4 ;  /* 0x000000ffff107224 */ /* 0x000fe200020e0603 */
[----:B------:R-:W-:-:S02]  /*1410*/  IADD3 R6, P2, PT, R6, 0x10, RZ ;  /* 0x0000001006067810 */ /* 0x000fc40007f5e0ff */
[----:B------:R-:W-:-:S03]  /*1420*/  ISETP.NE.AND.EX P0, PT, R7, R9, PT, P0 ;  /* 0x000000090700720c */ /* 0x000fc60003f05300 */
[----:B------:R-:W-:Y:S02]  /*1430*/  IMAD.X R5, RZ, RZ, R5, P2 ;  /* 0x000000ffff057224 */ /* 0x000fe400010e0605 */
[----:B--2---:R-:W-:Y:S01]  /*1440*/  IMAD.IADD R17, R15, 0x1, R12 ;  /* 0x000000010f117824 */ /* 0x004fe200078e020c */
[----:B------:R-:W-:-:S04]  /*1450*/  IADD3 R12, P3, PT, R10, 0x10, RZ ;  /* 0x000000100a0c7810 */ /* 0x000fc80007f7e0ff */
[----:B------:R4:W-:Y:S01]  /*1460*/  STG.E desc[UR6][R2.64+0x10], R17 ;  /* 0x0000101102007986 */ /* 0x0009e2000c101906 */
[----:B-1----:R-:W-:Y:S01]  /*1470*/  IMAD.X R11, RZ, RZ, R11, P3 ;  /* 0x000000ffff0b7224 */ /* 0x002fe200018e060b */
[----:B---3--:R-:W-:Y:S01]  /*1480*/  IADD3 R7, PT, PT, R17, R14, RZ ;  /* 0x0000000e11077210 */ /* 0x008fe20007ffe0ff */
[----:B------:R-:W-:Y:S06]  /*1490*/  @P0 BRA `(.L_x_243) ;  /* 0xfffffffc00980947 */ /* 0x000fec000383ffff */
.L_x_238:
[----:B------:R-:W-:Y:S05]  /*14a0*/  BSYNC.RECONVERGENT B0 ;  /* 0x0000000000007941 */ /* 0x000fea0003800200 */
.L_x_237:
[----:B------:R-:W-:Y:S05]  /*14b0*/  @P1 EXIT ;  /* 0x000000000000194d */ /* 0x000fea0003800000 */
[C---:B------:R-:W-:Y:S01]  /*14c0*/  LOP3.LUT R14, R4.reuse, 0x7, RZ, 0xc0, !PT ;  /* 0x00000007040e7812 */ /* 0x040fe200078ec0ff */
[----:B------:R-:W0:Y:S01]  /*14d0*/  LDCU UR8, c[0x0][0x398] ;  /* 0x00007300ff0877ac */ /* 0x000e220008000800 */
[C---:B----4-:R-:W-:Y:S02]  /*14e0*/  LOP3.LUT R15, R4.reuse, 0x3, RZ, 0xc0, !PT ;  /* 0x00000003040f7812 */ /* 0x050fe400078ec0ff */
[----:B------:R-:W-:Y:S01]  /*14f0*/  LOP3.LUT R4, R4, 0x7ffffff8, RZ, 0xc0, !PT ;  /* 0x7ffffff804047812 */ /* 0x000fe200078ec0ff */
[----:B------:R-:W-:-:S05]  /*1500*/  VIADD R2, R14, 0xffffffff ;  /* 0xffffffff0e027836 */ /* 0x000fca0000000000 */
[----:B------:R-:W-:-:S13]  /*1510*/  ISETP.GE.U32.AND P0, PT, R2, 0x3, PT ;  /* 0x000000030200780c */ /* 0x000fda0003f06070 */
.L_x_253:
[----:B----4-:R-:W4:Y:S01]  /*1520*/  LDC.64 R2, c[0x0][0x390] ;  /* 0x0000e400ff027b82 */ /* 0x010f220000000a00 */
[----:B0-----:R-:W0:Y:S01]  /*1530*/  LDCU UR5, c[0x0][0x398] ;  /* 0x00007300ff0577ac */ /* 0x001e220008000800 */
[----:B----4-:R-:W-:-:S05]  /*1540*/  IMAD.WIDE R2, R0, 0x4, R2 ;  /* 0x0000000400027825 */ /* 0x010fca00078e0202 */
[----:B-----5:R4:W5:Y:S01]  /*1550*/  LDG.E R5, desc[UR6][R2.64] ;  /* 0x0000000602057981 */ /* 0x020962000c1e1900 */
[----:B0-----:R-:W-:Y:S02]  /*1560*/  IMAD.U32 R10, RZ, RZ, UR5 ;  /* 0x00000005ff0a7e24 */ /* 0x001fe4000f8e00ff */
[----:B-1----:R-:W-:Y:S01]  /*1570*/  IMAD.MOV.U32 R9, RZ, RZ, R0 ;  /* 0x000000ffff097224 */ /* 0x002fe200078e0000 */
[----:B------:R-:W-:Y:S01]  /*1580*/  IADD3 R0, PT, PT, R0, UR4, RZ ;  /* 0x0000000400007c10 */ /* 0x000fe2000fffe0ff */
[----:B------:R-:W-:Y:S01]  /*1590*/  IMAD.MOV.U32 R6, RZ, RZ, RZ ;  /* 0x000000ffff067224 */ /* 0x000fe200078e00ff */
[----:B------:R-:W-:Y:S01]  /*15a0*/  ISETP.GE.U32.AND P2, PT, R10, 0x8, PT ;  /* 0x000000080a00780c */ /* 0x000fe20003f46070 */
[----:B------:R-:W-:Y:S01]  /*15b0*/  IMAD.MOV.U32 R8, RZ, RZ, RZ ;  /* 0x000000ffff087224 */ /* 0x000fe200078e00ff */
[----:B------:R-:W-:-:S11]  /*15c0*/  ISETP.GE.AND P1, PT, R0, R10, PT ;  /* 0x0000000a0000720c */ /* 0x000fd60003f26270 */
[----:B--2-4-:R-:W-:Y:S05]  /*15d0*/  @!P2 BRA `(.L_x_244) ;  /* 0x00000004002ca947 */ /* 0x014fea0003800000 */
[----:B------:R-:W0:Y:S01]  /*15e0*/  LDC.64 R2, c[0x0][0x380] ;  /* 0x0000e000ff027b82 */ /* 0x000e220000000a00 */
[----:B------:R-:W-:Y:S01]  /*15f0*/  HFMA2 R8, -RZ, RZ, 0, 0 ;  /* 0x00000000ff087431 */ /* 0x000fe200000001ff */
[----:B------:R-:W-:Y:S01]  /*1600*/  BSSY.RECONVERGENT B0, `(.L_x_245) ;  /* 0x0000047000007945 */ /* 0x000fe20003800200 */
[----:B--2---:R-:W-:-:S07]  /*1610*/  IMAD.MOV.U32 R11, RZ, RZ, RZ ;  /* 0x000000ffff0b7224 */ /* 0x004fce00078e00ff */
.L_x_246:
[----:B------:R-:W-:-:S04]  /*1620*/  IMAD.U32 R10, RZ, RZ, UR8 ;  /* 0x00000008ff0a7e24 */ /* 0x000fc8000f8e00ff */
[----:B------:R-:W-:-:S04]  /*1630*/  IMAD R7, R9, R10, R11 ;  /* 0x0000000a09077224 */ /* 0x000fc800078e020b */
[----:B0-----:R-:W-:-:S05]  /*1640*/  IMAD.WIDE R6, R7, 0x4, R2 ;  /* 0x0000000407067825 */ /* 0x001fca00078e0202 */
[----:B--2---:R-:W2:Y:S02]  /*1650*/  LDG.E R12, desc[UR6][R6.64] ;  /* 0x00000006060c7981 */ /* 0x004ea4000c1e1900 */
[----:B--2---:R-:W-:-:S13]  /*1660*/  ISETP.NE.AND P2, PT, R12, RZ, PT ;  /* 0x000000ff0c00720c */ /* 0x004fda0003f45270 */
[----:B---3--:R-:W0:Y:S01]  /*1670*/  @P2 LDC.64 R12, c[0x0][0x3a0] ;  /* 0x0000e800ff0c2b82 */ /* 0x008e220000000a00 */
[----:B-----5:R-:W-:-:S04]  /*1680*/  @P2 IMAD.IADD R17, R5, 0x1, R8 ;  /* 0x0000000105112824 */ /* 0x020fc800078e0208 */
[----:B0-----:R-:W-:-:S05]  /*1690*/  @P2 IMAD.WIDE R12, R17, 0x4, R12 ;  /* 0x00000004110c2825 */ /* 0x001fca00078e020c */
[----:B------:R0:W-:Y:S04]  /*16a0*/  @P2 STG.E desc[UR6][R12.64], R11 ;  /* 0x0000000b0c002986 */ /* 0x0001e8000c101906 */
[----:B------:R-:W2:Y:S01]  /*16b0*/  LDG.E R16, desc[UR6][R6.64+0x4] ;  /* 0x0000040606107981 */ /* 0x000ea2000c1e1900 */
[----:B------:R-:W-:Y:S01]  /*16c0*/  @P2 VIADD R8, R8, 0x1 ;  /* 0x0000000108082836 */ /* 0x000fe20000000000 */
[----:B--2---:R-:W-:-:S13]  /*16d0*/  ISETP.NE.AND P3, PT, R16, RZ, PT ;  /* 0x000000ff1000720c */ /* 0x004fda0003f65270 */
[----:B------:R-:W1:Y:S01]  /*16e0*/  @P3 LDC.64 R16, c[0x0][0x3a0] ;  /* 0x0000e800ff103b82 */ /* 0x000e620000000a00 */
[----:B------:R-:W-:Y:S01]  /*16f0*/  @P3 IADD3 R21, PT, PT, R5, R8, RZ ;  /* 0x0000000805153210 */ /* 0x000fe20007ffe0ff */
[----:B------:R-:W-:-:S04]  /*1700*/  @P3 VIADD R19, R11, 0x1 ;  /* 0x000000010b133836 */ /* 0x000fc80000000000 */
[----:B-1----:R-:W-:-:S05]  /*1710*/  @P3 IMAD.WIDE R16, R21, 0x4, R16 ;  /* 0x0000000415103825 */ /* 0x002fca00078e0210 */
[----:B------:R1:W-:Y:S04]  /*1720*/  @P3 STG.E desc[UR6][R16.64], R19 ;  /* 0x0000001310003986 */ /* 0x0003e8000c101906 */
[----:B------:R-:W2:Y:S01]  /*1730*/  LDG.E R18, desc[UR6][R6.64+0x8] ;  /* 0x0000080606127981 */ /* 0x000ea2000c1e1900 */
[----:B------:R-:W-:Y:S01]  /*1740*/  @P3 VIADD R8, R8, 0x1 ;  /* 0x0000000108083836 */ /* 0x000fe20000000000 */
[----:B--2---:R-:W-:-:S13]  /*1750*/  ISETP.NE.AND P2, PT, R18, RZ, PT ;  /* 0x000000ff1200720c */ /* 0x004fda0003f45270 */
[----:B0-----:R-:W0:Y:S01]  /*1760*/  @P2 LDC.64 R12, c[0x0][0x3a0] ;  /* 0x0000e800ff0c2b82 */ /* 0x001e220000000a00 */
[----:B------:R-:W-:Y:S01]  /*1770*/  @P2 IMAD.IADD R23, R5, 0x1, R8 ;  /* 0x0000000105172824 */ /* 0x000fe200078e0208 */
[----:B------:R-:W-:-:S03]  /*1780*/  @P2 IADD3 R21, PT, PT, R11, 0x2, RZ ;  /* 0x000000020b152810 */ /* 0x000fc60007ffe0ff */
[----:B0-----:R-:W-:-:S05]  /*1790*/  @P2 IMAD.WIDE R12, R23, 0x4, R12 ;  /* 0x00000004170c2825 */ /* 0x001fca00078e020c */
[----:B------:R0:W-:Y:S04]  /*17a0*/  @P2 STG.E desc[UR6][R12.64], R21 ;  /* 0x000000150c002986 */ /* 0x0001e8000c101906 */
[----:B------:R-:W2:Y:S01]  /*17b0*/  LDG.E R18, desc[UR6][R6.64+0xc] ;  /* 0x00000c0606127981 */ /* 0x000ea2000c1e1900 */
[----:B------:R-:W-:Y:S01]  /*17c0*/  @P2 VIADD R8, R8, 0x1 ;  /* 0x0000000108082836 */ /* 0x000fe20000000000 */
[----:B--2---:R-:W-:-:S13]  /*17d0*/  ISETP.NE.AND P3, PT, R18, RZ, PT ;  /* 0x000000ff1200720c */ /* 0x004fda0003f65270 */
[----:B-1----:R-:W1:Y:S01]  /*17e0*/  @P3 LDC.64 R16, c[0x0][0x3a0] ;  /* 0x0000e800ff103b82 */ /* 0x002e620000000a00 */
[----:B------:R-:W-:Y:S01]  /*17f0*/  @P3 IMAD.IADD R23, R5, 0x1, R8 ;  /* 0x0000000105173824 */ /* 0x000fe200078e0208 */
[----:B------:R-:W-:-:S03]  /*1800*/  @P3 IADD3 R19, PT, PT, R11, 0x3, RZ ;  /* 0x000000030b133810 */ /* 0x000fc60007ffe0ff */
        /* <DEDUP_REMOVED lines=26> */
[----:B------:R-:W3:Y:S01]  /*19b0*/  LDG.E R18, desc[UR6][R6.64+0x1c] ;  /* 0x00001c0606127981 */ /* 0x000ee2000c1e1900 */
[----:B------:R-:W-:Y:S01]  /*19c0*/  @P2 VIADD R8, R8, 0x1 ;  /* 0x0000000108082836 */ /* 0x000fe20000000000 */
[----:B---3--:R-:W-:-:S13]  /*19d0*/  ISETP.NE.AND P3, PT, R18, RZ, PT ;  /* 0x000000ff1200720c */ /* 0x008fda0003f65270 */
[----:B-1----:R-:W0:Y:S01]  /*19e0*/  @P3 LDC.64 R16, c[0x0][0x3a0] ;  /* 0x0000e800ff103b82 */ /* 0x002e220000000a00 */
[----:B------:R-:W-:Y:S01]  /*19f0*/  @P3 IMAD.IADD R23, R5, 0x1, R8 ;  /* 0x0000000105173824 */ /* 0x000fe200078e0208 */
[C---:B------:R-:W-:Y:S01]  /*1a00*/  @P3 IADD3 R19, PT, PT, R11.reuse, 0x7, RZ ;  /* 0x000000070b133810 */ /* 0x040fe20007ffe0ff */
[----:B------:R-:W-:Y:S02]  /*1a10*/  VIADD R11, R11, 0x8 ;  /* 0x000000080b0b7836 */ /* 0x000fe40000000000 */
[----:B------:R-:W-:-:S03]  /*1a20*/  @P3 VIADD R8, R8, 0x1 ;  /* 0x0000000108083836 */ /* 0x000fc60000000000 */
[----:B------:R-:W-:Y:S01]  /*1a30*/  ISETP.NE.AND P2, PT, R11, R4, PT ;  /* 0x000000040b00720c */ /* 0x000fe20003f45270 */
[----:B0-----:R-:W-:-:S05]  /*1a40*/  @P3 IMAD.WIDE R16, R23, 0x4, R16 ;  /* 0x0000000417103825 */ /* 0x001fca00078e0210 */
[----:B------:R2:W-:Y:S07]  /*1a50*/  @P3 STG.E desc[UR6][R16.64], R19 ;  /* 0x0000001310003986 */ /* 0x0005ee000c101906 */
[----:B------:R-:W-:Y:S05]  /*1a60*/  @P2 BRA `(.L_x_246) ;  /* 0xfffffff800ec2947 */ /* 0x000fea000383ffff */
[----:B------:R-:W-:Y:S05]  /*1a70*/  BSYNC.RECONVERGENT B0 ;  /* 0x0000000000007941 */ /* 0x000fea0003800200 */
.L_x_245:
[----:B------:R-:W-:-:S07]  /*1a80*/  MOV R6, R4 ;  /* 0x0000000400067202 */ /* 0x000fce0000000f00 */
.L_x_244:
[----:B------:R-:W-:Y:S01]  /*1a90*/  ISETP.NE.AND P2, PT, R14, RZ, PT ;  /* 0x000000ff0e00720c */ /* 0x000fe20003f45270 */
[----:B------:R-:W-:-:S12]  /*1aa0*/  BSSY.RECONVERGENT B0, `(.L_x_247) ;  /* 0x000004c000007945 */ /* 0x000fd80003800200 */
[----:B------:R-:W-:Y:S05]  /*1ab0*/  @!P2 BRA `(.L_x_248) ;  /* 0x000000040028a947 */ /* 0x000fea0003800000 */
[----:B------:R-:W-:Y:S01]  /*1ac0*/  BSSY.RECONVERGENT B1, `(.L_x_249) ;  /* 0x0000026000017945 */ /* 0x000fe20003800200 */
[----:B------:R-:W-:-:S03]  /*1ad0*/  ISETP.NE.AND P2, PT, R15, RZ, PT ;  /* 0x000000ff0f00720c */ /* 0x000fc60003f45270 */
[----:B------:R-:W-:Y:S10]  /*1ae0*/  @!P0 BRA `(.L_x_250) ;  /* 0x00000000008c8947 */ /* 0x000ff40003800000 */
[----:B------:R-:W0:Y:S01]  /*1af0*/  LDC.64 R2, c[0x0][0x380] ;  /* 0x0000e000ff027b82 */ /* 0x000e220000000a00 */
[----:B------:R-:W-:-:S04]  /*1b00*/  IMAD R7, R9, R10, R6 ;  /* 0x0000000a09077224 */ /* 0x000fc800078e0206 */
[----:B0-----:R-:W-:-:S05]  /*1b10*/  IMAD.WIDE R2, R7, 0x4, R2 ;  /* 0x0000000407027825 */ /* 0x001fca00078e0202 */
[----:B------:R-:W4:Y:S02]  /*1b20*/  LDG.E R7, desc[UR6][R2.64] ;  /* 0x0000000602077981 */ /* 0x000f24000c1e1900 */
[----:B----4-:R-:W-:-:S13]  /*1b30*/  ISETP.NE.AND P3, PT, R7, RZ, PT ;  /* 0x000000ff0700720c */ /* 0x010fda0003f65270 */
[----:B--23--:R-:W0:Y:S01]  /*1b40*/  @P3 LDC.64 R12, c[0x0][0x3a0] ;  /* 0x0000e800ff0c3b82 */ /* 0x00ce220000000a00 */
        /* <DEDUP_REMOVED lines=15> */
[----:B------:R-:W-:Y:S01]  /*1c40*/  @P3 IADD3 R19, PT, PT, R5, R8, RZ ;  /* 0x0000000805133210 */ /* 0x000fe20007ffe0ff */
[----:B------:R-:W-:-:S04]  /*1c50*/  @P3 VIADD R11, R6, 0x2 ;  /* 0x00000002060b3836 */ /* 0x000fc80000000000 */
[----:B0-----:R-:W-:-:S05]  /*1c60*/  @P3 IMAD.WIDE R12, R19, 0x4, R12 ;  /* 0x00000004130c3825 */ /* 0x001fca00078e020c */
[----:B------:R0:W-:Y:S04]  /*1c70*/  @P3 STG.E desc[UR6][R12.64], R11 ;  /* 0x0000000b0c003986 */ /* 0x0001e8000c101906 */
[----:B------:R-:W2:Y:S01]  /*1c80*/  LDG.E R18, desc[UR6][R2.64+0xc] ;  /* 0x00000c0602127981 */ /* 0x000ea2000c1e1900 */
[----:B------:R-:W-:Y:S01]  /*1c90*/  @P3 VIADD R8, R8, 0x1 ;  /* 0x0000000108083836 */ /* 0x000fe20000000000 */
[----:B--2---:R-:W-:-:S13]  /*1ca0*/  ISETP.NE.AND P4, PT, R18, RZ, PT ;  /* 0x000000ff1200720c */ /* 0x004fda0003f85270 */
[----:B-1----:R-:W1:Y:S01]  /*1cb0*/  @P4 LDC.64 R16, c[0x0][0x3a0] ;  /* 0x0000e800ff104b82 */ /* 0x002e620000000a00 */
[----:B------:R-:W-:Y:S01]  /*1cc0*/  @P4 IADD3 R19, PT, PT, R5, R8, RZ ;  /* 0x0000000805134210 */ /* 0x000fe20007ffe0ff */
[C---:B------:R-:W-:Y:S01]  /*1cd0*/  @P4 VIADD R7, R6.reuse, 0x3 ;  /* 0x0000000306074836 */ /* 0x040fe20000000000 */
[----:B------:R-:W-:Y:S01]  /*1ce0*/  IADD3 R6, PT, PT, R6, 0x4, RZ ;  /* 0x0000000406067810 */ /* 0x000fe20007ffe0ff */
[----:B------:R-:W-:Y:S02]  /*1cf0*/  @P4 VIADD R8, R8, 0x1 ;  /* 0x0000000108084836 */ /* 0x000fe40000000000 */
[----:B-1----:R-:W-:-:S05]  /*1d00*/  @P4 IMAD.WIDE R16, R19, 0x4, R16 ;  /* 0x0000000413104825 */ /* 0x002fca00078e0210 */
[----:B------:R0:W-:Y:S02]  /*1d10*/  @P4 STG.E desc[UR6][R16.64], R7 ;  /* 0x0000000710004986 */ /* 0x0001e4000c101906 */
.L_x_250:
[----:B------:R-:W-:Y:S05]  /*1d20*/  BSYNC.RECONVERGENT B1 ;  /* 0x0000000000017941 */ /* 0x000fea0003800200 */
.L_x_249:
[----:B------:R-:W-:Y:S05]  /*1d30*/  @!P2 BRA `(.L_x_248) ;  /* 0x000000000088a947 */ /* 0x000fea0003800000 */
[----:B------:R-:W-:Y:S01]  /*1d40*/  ISETP.NE.AND P2, PT, R15, 0x1, PT ;  /* 0x000000010f00780c */ /* 0x000fe20003f45270 */
[----:B------:R-:W-:Y:S01]  /*1d50*/  BSSY.RECONVERGENT B1, `(.L_x_251) ;  /* 0x0000016000017945 */ /* 0x000fe20003800200 */
[----:B------:R-:W-:-:S11]  /*1d60*/  LOP3.LUT P4, RZ, R10, 0x1, RZ, 0xc0, !PT ;  /* 0x000000010aff7812 */ /* 0x000fd6000788c0ff */
[----:B------:R-:W-:Y:S05]  /*1d70*/  @!P2 BRA `(.L_x_252) ;  /* 0x00000000004ca947 */ /* 0x000fea0003800000 */
[----:B------:R-:W1:Y:S01]  /*1d80*/  LDC.64 R2, c[0x0][0x380] ;  /* 0x0000e000ff027b82 */ /* 0x000e620000000a00 */
[----:B0-----:R-:W-:-:S04]  /*1d90*/  IMAD R7, R9, R10, R6 ;  /* 0x0000000a09077224 */ /* 0x001fc800078e0206 */
[----:B-1----:R-:W-:-:S05]  /*1da0*/  IMAD.WIDE R2, R7, 0x4, R2 ;  /* 0x0000000407027825 */ /* 0x002fca00078e0202 */
        /* <DEDUP_REMOVED lines=11> */
[C---:B------:R-:W-:Y:S01]  /*1e60*/  @P3 VIADD R7, R6.reuse, 0x1 ;  /* 0x0000000106073836 */ /* 0x040fe20000000000 */
[----:B0-----:R-:W-:Y:S01]  /*1e70*/  IADD3 R6, PT, PT, R6, 0x2, RZ ;  /* 0x0000000206067810 */ /* 0x001fe20007ffe0ff */
[----:B------:R-:W-:Y:S02]  /*1e80*/  @P3 VIADD R8, R8, 0x1 ;  /* 0x0000000108083836 */ /* 0x000fe40000000000 */
[----:B-1----:R-:W-:-:S05]  /*1e90*/  @P3 IMAD.WIDE R16, R11, 0x4, R16 ;  /* 0x000000040b103825 */ /* 0x002fca00078e0210 */
[----:B------:R1:W-:Y:S02]  /*1ea0*/  @P3 STG.E desc[UR6][R16.64], R7 ;  /* 0x0000000710003986 */ /* 0x0003e4000c101906 */
.L_x_252:
[----:B------:R-:W-:Y:S05]  /*1eb0*/  BSYNC.RECONVERGENT B1 ;  /* 0x0000000000017941 */ /* 0x000fea0003800200 */
.L_x_251:
[----:B------:R-:W-:Y:S05]  /*1ec0*/  @!P4 BRA `(.L_x_248) ;  /* 0x000000000024c947 */ /* 0x000fea0003800000 */
[----:B------:R-:W4:Y:S01]  /*1ed0*/  LDC.64 R2, c[0x0][0x380] ;  /* 0x0000e000ff027b82 */ /* 0x000f220000000a00 */
[----:B01----:R-:W-:-:S04]  /*1ee0*/  IMAD R7, R9, R10, R6 ;  /* 0x0000000a09077224 */ /* 0x003fc800078e0206 */
[----:B----4-:R-:W-:-:S06]  /*1ef0*/  IMAD.WIDE R2, R7, 0x4, R2 ;  /* 0x0000000407027825 */ /* 0x010fcc00078e0202 */
[----:B------:R-:W4:Y:S02]  /*1f00*/  LDG.E R2, desc[UR6][R2.64] ;  /* 0x0000000602027981 */ /* 0x000f24000c1e1900 */
[----:B----4-:R-:W-:-:S13]  /*1f10*/  ISETP.NE.AND P2, PT, R2, RZ, PT ;  /* 0x000000ff0200720c */ /* 0x010fda0003f45270 */
[----:B--2---:R-:W0:Y:S01]  /*1f20*/  @P2 LDC.64 R10, c[0x0][0x3a0] ;  /* 0x0000e800ff0a2b82 */ /* 0x004e220000000a00 */
[----:B-----5:R-:W-:-:S04]  /*1f30*/  @P2 IMAD.IADD R9, R5, 0x1, R8 ;  /* 0x0000000105092824 */ /* 0x020fc800078e0208 */
[----:B0-----:R-:W-:-:S05]  /*1f40*/  @P2 IMAD.WIDE R8, R9, 0x4, R10 ;  /* 0x0000000409082825 */ /* 0x001fca00078e020a */
[----:B------:R4:W-:Y:S02]  /*1f50*/  @P2 STG.E desc[UR6][R8.64], R6 ;  /* 0x0000000608002986 */ /* 0x0009e4000c101906 */
.L_x_248:
[----:B------:R-:W-:Y:S05]  /*1f60*/  BSYNC.RECONVERGENT B0 ;  /* 0x0000000000007941 */ /* 0x000fea0003800200 */
.L_x_247:
[----:B------:R-:W-:Y:S05]  /*1f70*/  @!P1 BRA `(.L_x_253) ;  /* 0xfffffff400689947 */ /* 0x000fea000383ffff */
[----:B------:R-:W-:Y:S05]  /*1f80*/  EXIT ;  /* 0x000000000000794d */ /* 0x000fea0003800000 */
.L_x_254:
        /* <DEDUP_REMOVED lines=15> */
.L_x_266:


//--------------------- .text._Z9CopyGraphPiS_i   --------------------------
	.section	.text._Z9CopyGraphPiS_i,"ax",@progbits
	.align	128
        .global         _Z9CopyGraphPiS_i
        .type           _Z9CopyGraphPiS_i,@function
        .size           _Z9CopyGraphPiS_i,(.L_x_267 - _Z9CopyGraphPiS_i)
        .other          _Z9CopyGraphPiS_i,@"STO_CUDA_ENTRY STV_DEFAULT"
_Z9CopyGraphPiS_i:
.text._Z9CopyGraphPiS_i:
[----:B------:R-:W-:Y:S01]  /*0000*/  LDC R1, c[0x0][0x37c] ;  /* 0x0000df00ff017b82 */ /* 0x000fe20000000800 */
[----:B------:R-:W0:Y:S01]  /*0010*/  S2R R7, SR_TID.X ;  /* 0x0000000000077919 */ /* 0x000e220000002100 */
[----:B------:R-:W0:Y:S06]  /*0020*/  LDCU UR4, c[0x0][0x360] ;  /* 0x00006c00ff0477ac */ /* 0x000e2c0008000800 */
[----:B------:R-:W1:Y:S01]  /*0030*/  LDC R2, c[0x0][0x370] ;  /* 0x0000dc00ff027b82 */ /* 0x000e620000000800 */
[----:B------:R-:W0:Y:S01]  /*0040*/  S2R R0, SR_CTAID.X ;  /* 0x0000000000007919 */ /* 0x000e220000002500 */
[----:B------:R-:W2:Y:S01]  /*0050*/  LDCU UR6, c[0x0][0x390] ;  /* 0x00007200ff0677ac */ /* 0x000ea20008000800 */
[----:B0-----:R-:W-:-:S02]  /*0060*/  IMAD R7, R0, UR4, R7 ;  /* 0x0000000400077c24 */ /* 0x001fc4000f8e0207 */
[----:B-1----:R-:W-:-:S03]  /*0070*/  IMAD R0, R2, UR4, RZ ;  /* 0x0000000402007c24 */ /* 0x002fc6000f8e02ff */
[----:B--2---:R-:W-:-:S13]  /*0080*/  ISETP.GE.AND P0, PT, R7, UR6, PT ;  /* 0x0000000607007c0c */ /* 0x004fda000bf06270 */
[----:B------:R-:W-:Y:S05]  /*0090*/  @P0 EXIT ;  /* 0x000000000000094d */ /* 0x000fea0003800000 */
[----:B------:R-:W0:Y:S01]  /*00a0*/  I2F.U32.RP R8, R0 ;  /* 0x0000000000087306 */ /* 0x000e220000209000 */
[C---:B------:R-:W-:Y:S01]  /*00b0*/  IADD3 R4, PT, PT, R0.reuse, R7, RZ ;  /* 0x0000000700047210 */ /* 0x040fe20007ffe0ff */
[----:B------:R-:W-:Y:S01]  /*00c0*/  IMAD.MOV R9, RZ, RZ, -R0 ;  /* 0x000000ffff097224 */ /* 0x000fe200078e0a00 */
[----:B------:R-:W-:Y:S01]  /*00d0*/  ISETP.NE.U32.AND P2, PT, R0, RZ, PT ;  /* 0x000000ff0000720c */ /* 0x000fe20003f45070 */
[----:B------:R-:W1:Y:S01]  /*00e0*/  LDCU.64 UR4, c[0x0][0x358] ;  /* 0x00006b00ff0477ac */ /* 0x000e620008000a00 */
[C---:B------:R-:W-:Y:S01]  /*00f0*/  ISETP.GE.AND P0, PT, R4.reuse, UR6, PT ;  /* 0x0000000604007c0c */ /* 0x040fe2000bf06270 */
[----:B------:R-:W-:Y:S01]  /*0100*/  BSSY.RECONVERGENT B0, `(.L_x_255) ;  /* 0x0000027000007945 */ /* 0x000fe20003800200 */
[----:B------:R-:W-:Y:S02]  /*0110*/  VIMNMX R5, PT, PT, R4, UR6, !PT ;  /* 0x0000000604057c48 */ /* 0x000fe4000ffe0100 */
[----:B------:R-:W-:-:S04]  /*0120*/  SEL R6, RZ, 0x1, P0 ;  /* 0x00000001ff067807 */ /* 0x000fc80000000000 */
[----:B------:R-:W-:Y:S01]  /*0130*/  IADD3 R5, PT, PT, R5, -R4, -R6 ;  /* 0x8000000405057210 */ /* 0x000fe20007ffe806 */
[----:B0-----:R-:W0:Y:S02]  /*0140*/  MUFU.RCP R8, R8 ;  /* 0x0000000800087308 */ /* 0x001e240000001000 */
[----:B0-----:R-:W-:-:S06]  /*0150*/  IADD3 R2, PT, PT, R8, 0xffffffe, RZ ;  /* 0x0ffffffe08027810 */ /* 0x001fcc0007ffe0ff */
[----:B------:R0:W2:Y:S02]  /*0160*/  F2I.FTZ.U32.TRUNC.NTZ R3, R2 ;  /* 0x0000000200037305 */ /* 0x0000a4000021f000 */
[----:B0-----:R-:W-:Y:S02]  /*0170*/  IMAD.MOV.U32 R2, RZ, RZ, RZ ;  /* 0x000000ffff027224 */ /* 0x001fe400078e00ff */
[----:B--2---:R-:W-:-:S04]  /*0180*/  IMAD R9, R9, R3, RZ ;  /* 0x0000000309097224 */ /* 0x004fc800078e02ff */
[----:B------:R-:W-:-:S06]  /*0190*/  IMAD.HI.U32 R8, R3, R9, R2 ;  /* 0x0000000903087227 */ /* 0x000fcc00078e0002 */
[----:B------:R-:W-:-:S05]  /*01a0*/  IMAD.HI.U32 R9, R8, R5, RZ ;  /* 0x0000000508097227 */ /* 0x000fca00078e00ff */
[----:B------:R-:W-:-:S05]  /*01b0*/  IADD3 R2, PT, PT, -R9, RZ, RZ ;  /* 0x000000ff09027210 */ /* 0x000fca0007ffe1ff */
[----:B------:R-:W-:Y:S02]  /*01c0*/  IMAD R5, R0, R2, R5 ;  /* 0x0000000200057224 */ /* 0x000fe400078e0205 */
[----:B------:R-:W0:Y:S03]  /*01d0*/  LDC.64 R2, c[0x0][0x388] ;  /* 0x0000e200ff027b82 */ /* 0x000e260000000a00 */
[----:B------:R-:W-:-:S13]  /*01e0*/  ISETP.GE.U32.AND P0, PT, R5, R0, PT ;  /* 0x000000000500720c */ /* 0x000fda0003f06070 */
[----:B------:R-:W-:Y:S01]  /*01f0*/  @P0 IMAD.IADD R5, R5, 0x1, -R0 ;  /* 0x0000000105050824 */ /* 0x000fe200078e0a00 */
[----:B------:R-:W-:-:S04]  /*0200*/  @P0 IADD3 R9, PT, PT, R9, 0x1, RZ ;  /* 0x0000000109090810 */ /* 0x000fc80007ffe0ff */
[-C--:B------:R-:W-:Y:S02]  /*0210*/  ISETP.GE.U32.AND P1, PT, R5, R0.reuse, PT ;  /* 0x000000000500720c */ /* 0x080fe40003f26070 */
[----:B------:R-:W2:Y:S11]  /*0220*/  LDC.64 R4, c[0x0][0x380] ;  /* 0x0000e000ff047b82 */ /* 0x000eb60000000a00 */
[----:B------:R-:W-:Y:S01]  /*0230*/  @P1 VIADD R9, R9, 0x1 ;  /* 0x0000000109091836 */ /* 0x000fe20000000000 */
[----:B------:R-:W-:-:S04]  /*0240*/  @!P2 LOP3.LUT R9, RZ, R0, RZ, 0x33, !PT ;  /* 0x00000000ff09a212 */ /* 0x000fc800078e33ff */
[----:B------:R-:W-:-:S04]  /*0250*/  IADD3 R6, PT, PT, R6, R9, RZ ;  /* 0x0000000906067210 */ /* 0x000fc80007ffe0ff */
[C---:B------:R-:W-:Y:S02]  /*0260*/  LOP3.LUT R8, R6.reuse, 0x3, RZ, 0xc0, !PT ;  /* 0x0000000306087812 */ /* 0x040fe400078ec0ff */
[----:B------:R-:W-:Y:S02]  /*0270*/  ISETP.GE.U32.AND P1, PT, R6, 0x3, PT ;  /* 0x000000030600780c */ /* 0x000fe40003f26070 */
[----:B------:R-:W-:-:S13]  /*0280*/  ISETP.NE.AND P0, PT, R8, 0x3, PT ;  /* 0x000000030800780c */ /* 0x000fda0003f05270 */
[----:B01----:R-:W-:Y:S05]  /*0290*/  @!P0 BRA `(.L_x_256) ;  /* 0x0000000000348947 */ /* 0x003fea0003800000 */
[----:B------:R-:W0:Y:S01]  /*02a0*/  LDC.64 R12, c[0x0][0x380] ;  /* 0x0000e000ff0c7b82 */ /* 0x000e220000000a00 */
[----:B------:R-:W-:-:S05]  /*02b0*/  VIADD R6, R6, 0x1 ;  /* 0x0000000106067836 */ /* 0x000fca0000000000 */
[----:B------:R-:W-:Y:S02]  /*02c0*/  LOP3.LUT R6, R6, 0x3, RZ, 0xc0, !PT ;  /* 0x0000000306067812 */ /* 0x000fe400078ec0ff */
[----:B------:R-:W1:Y:S02]  /*02d0*/  LDC.64 R14, c[0x0][0x388] ;  /* 0x0000e200ff0e7b82 */ /* 0x000e640000000a00 */
[----:B------:R-:W-:-:S07]  /*02e0*/  IADD3 R6, PT, PT, -R6, RZ, RZ ;  /* 0x000000ff06067210 */ /* 0x000fce0007ffe1ff */
.L_x_257:
[----:B-1-3--:R-:W-:-:S06]  /*02f0*/  IMAD.WIDE R10, R7, 0x4, R14 ;  /* 0x00000004070a7825 */ /* 0x00afcc00078e020e */
[----:B------:R-:W3:Y:S01]  /*0300*/  LDG.E R11, desc[UR4][R10.64] ;  /* 0x000000040a0b7981 */ /* 0x000ee2000c1e1900 */
[----:B0-----:R-:W-:Y:S01]  /*0310*/  IMAD.WIDE R8, R7, 0x4, R12 ;  /* 0x0000000407087825 */ /* 0x001fe200078e020c */
[----:B------:R-:W-:-:S03]  /*0320*/  IADD3 R7, PT, PT, R0, R7, RZ ;  /* 0x0000000700077210 */ /* 0x000fc60007ffe0ff */
[----:B------:R-:W-:-:S05]  /*0330*/  VIADD R6, R6, 0x1 ;  /* 0x0000000106067836 */ /* 0x000fca0000000000 */
[----:B------:R-:W-:Y:S01]  /*0340*/  ISETP.NE.AND P0, PT, R6, RZ, PT ;  /* 0x000000ff0600720c */ /* 0x000fe20003f05270 */
[----:B---3--:R3:W-:-:S12]  /*0350*/  STG.E desc[UR4][R8.64], R11 ;  /* 0x0000000b08007986 */ /* 0x0087d8000c101904 */
[----:B------:R-:W-:Y:S05]  /*0360*/  @P0 BRA `(.L_x_257) ;  /* 0xfffffffc00e00947 */ /* 0x000fea000383ffff */
.L_x_256:
[----:B------:R-:W-:Y:S05]  /*0370*/  BSYNC.RECONVERGENT B0 ;  /* 0x0000000000007941 */ /* 0x000fea0003800200 */
.L_x_255:
[----:B------:R-:W-:Y:S05]  /*0380*/  @!P1 EXIT ;  /* 0x000000000000994d */ /* 0x000fea0003800000 */
.L_x_258:
[----:B0-----:R-:W-:-:S05]  /*0390*/  IMAD.WIDE R18, R7, 0x4, R2 ;  /* 0x0000000407127825 */ /* 0x001fca00078e0202 */
[----:B------:R-:W4:Y:S01]  /*03a0*/  LDG.E R23, desc[UR4][R18.64] ;  /* 0x0000000412177981 */ /* 0x000f22000c1e1900 */
[----:B--2---:R-:W-:-:S04]  /*03b0*/  IMAD.WIDE R20, R7, 0x4, R4 ;  /* 0x0000000407147825 */ /* 0x004fc800078e0204 */
[C---:B---3--:R-:W-:Y:S01]  /*03c0*/  IMAD.WIDE R8, R0.reuse, 0x4, R18 ;  /* 0x0000000400087825 */ /* 0x048fe200078e0212 */
[----:B----4-:R0:W-:Y:S04]  /*03d0*/  STG.E desc[UR4][R20.64], R23 ;  /* 0x0000001714007986 */ /* 0x0101e8000c101904 */
[----:B------:R-:W2:Y:S01]  /*03e0*/  LDG.E R25, desc[UR4][R8.64] ;  /* 0x0000000408197981 */ /* 0x000ea2000c1e1900 */
[----:B------:R-:W-:-:S04]  /*03f0*/  IMAD.WIDE R10, R0, 0x4, R20 ;  /* 0x00000004000a7825 */ /* 0x000fc800078e0214 */
[C---:B------:R-:W-:Y:S01]  /*0400*/  IMAD.WIDE R12, R0.reuse, 0x4, R8 ;  /* 0x00000004000c7825 */ /* 0x040fe200078e0208 */
[----:B--2---:R0:W-:Y:S04]  /*0410*/  STG.E desc[UR4][R10.64], R25 ;  /* 0x000000190a007986 */ /* 0x0041e8000c101904 */
[----:B------:R-:W2:Y:S01]  /*0420*/  LDG.E R27, desc[UR4][R12.64] ;  /* 0x000000040c1b7981 */ /* 0x000ea2000c1e1900 */
[----:B------:R-:W-:-:S04]  /*0430*/  IMAD.WIDE R14, R0, 0x4, R10 ;  /* 0x00000004000e7825 */ /* 0x000fc800078e020a */
[C---:B------:R-:W-:Y:S01]  /*0440*/  IMAD.WIDE R16, R0.reuse, 0x4, R12 ;  /* 0x0000000400107825 */ /* 0x040fe200078e020c */
[----:B--2---:R0:W-:Y:S05]  /*0450*/  STG.E desc[UR4][R14.64], R27 ;  /* 0x0000001b0e007986 */ /* 0x0041ea000c101904 */
[----:B------:R-:W2:Y:S01]  /*0460*/  LDG.E R17, desc[UR4][R16.64] ;  /* 0x0000000410117981 */ /* 0x000ea2000c1e1900 */
[C---:B------:R-:W-:Y:S01]  /*0470*/  IMAD.WIDE R18, R0.reuse, 0x4, R14 ;  /* 0x0000000400127825 */ /* 0x040fe200078e020e */
[----:B------:R-:W-:-:S04]  /*0480*/  LEA R7, R0, R7, 0x2 ;  /* 0x0000000700077211 */ /* 0x000fc800078e10ff */
[----:B------:R-:W-:Y:S01]  /*0490*/  ISETP.GE.AND P0, PT, R7, UR6, PT ;  /* 0x0000000607007c0c */ /* 0x000fe2000bf06270 */
[----:B--2---:R0:W-:-:S12]  /*04a0*/  STG.E desc[UR4][R18.64], R17 ;  /* 0x0000001112007986 */ /* 0x0041d8000c101904 */
[----:B------:R-:W-:Y:S05]  /*04b0*/  @!P0 BRA `(.L_x_258) ;  /* 0xfffffffc00b48947 */ /* 0x000fea000383ffff */
[----:B------:R-:W-:Y:S05]  /*04c0*/  EXIT ;  /* 0x000000000000794d */ /* 0x000fea0003800000 */
.L_x_259:
        /* <DEDUP_REMOVED lines=11> */
.L_x_267:


//--------------------- .nv.global.init           --------------------------
	.section	.nv.global.init,"aw",@progbits
	.align	4
.nv.global.init:
	.type		mrg32k3aM1SubSeq,@object
	.size		mrg32k3aM1SubSeq,(mrg32k3aM2SubSeq - mrg32k3aM1SubSeq)
mrg32k3aM1SubSeq:
        /*0000*/ 	.byte	0x0b, 0xcc, 0xee, 0x04, 0x73, 0x29, 0x8b, 0x6f, 0xf6, 0x53, 0x03, 0xf6, 0x23, 0xf6, 0xea, 0xda
        /* <DEDUP_REMOVED lines=125> */
	.type		mrg32k3aM2SubSeq,@object
	.size		mrg32k3aM2SubSeq,(mrg32k3aM1 - mrg32k3aM2SubSeq)
mrg32k3aM2SubSeq:
        /* <DEDUP_REMOVED lines=126> */
	.type		mrg32k3aM1,@object
	.size		mrg32k3aM1,(mrg32k3aM1Seq - mrg32k3aM1)
mrg32k3aM1:
        /* <DEDUP_REMOVED lines=144> */
	.type		mrg32k3aM1Seq,@object
	.size		mrg32k3aM1Seq,(mrg32k3aM2 - mrg32k3aM1Seq)
mrg32k3aM1Seq:
        /* <DEDUP_REMOVED lines=144> */
	.type		mrg32k3aM2,@object
	.size		mrg32k3aM2,(mrg32k3aM2Seq - mrg32k3aM2)
mrg32k3aM2:
        /* <DEDUP_REMOVED lines=144> */
	.type		mrg32k3aM2Seq,@object
	.size		mrg32k3aM2Seq,(precalc_xorwow_matrix - mrg32k3aM2Seq)
mrg32k3aM2Seq:
        /* <DEDUP_REMOVED lines=144> */
	.type		precalc_xorwow_matrix,@object
	.size		precalc_xorwow_matrix,(precalc_xorwow_offset_matrix - precalc_xorwow_matrix)
precalc_xorwow_matrix:
        /* <DEDUP_REMOVED lines=6400> */
	.type		precalc_xorwow_offset_matrix,@object
	.size		precalc_xorwow_offset_matrix,(.L_1 - precalc_xorwow_offset_matrix)
precalc_xorwow_offset_matrix:
        /* <DEDUP_REMOVED lines=6400> */
.L_1:


//--------------------- .nv.shared._ZN3cub18CUB_300001_SM_10006detail4scan16DeviceScanKernelINS2_10policy_hubIiiimN4cuda3std3__44plusIvEEE10Policy1000EPiSC_NS0_13ScanTileStateIiLb1EEES9_NS1_10InputValueIiSC_EEmiLb0EiEEvT0_T1_T2_iT3_T4_T5_ --------------------------
	.section	.nv.shared._ZN3cub18CUB_300001_SM_10006detail4scan16DeviceScanKernelINS2_10policy_hubIiiimN4cuda3std3__44plusIvEEE10Policy1000EPiSC_NS0_13ScanTileStateIiLb1EEES9_NS1_10InputValueIiSC_EEmiLb0EiEEvT0_T1_T2_iT3_T4_T5_,"aw",@nobits
	.sectionflags	@""
	.align	16
.nv.shared._ZN3cub18CUB_300001_SM_10006detail4scan16DeviceScanKernelINS2_10policy_hubIiiimN4cuda3std3__44plusIvEEE10Policy1000EPiSC_NS0_13ScanTileStateIiLb1EEES9_NS1_10InputValueIiSC_EEmiLb0EiEEvT0_T1_T2_iT3_T4_T5_:
	.zero		32656


//--------------------- .nv.shared.reserved.0     --------------------------
	.section	.nv.shared.reserved.0,"aw",@nobits
	.weak		__nv_reservedSMEM_offset_0_alias
	.size		__nv_reservedSMEM_offset_0_alias, 0, 64
	.other		__nv_reservedSMEM_offset_0_alias,@"STO_CUDA_RESERVED_SHARED STV_DEFAULT"
__nv_reservedSMEM_offset_0_alias:
	.zero		0
	.zero		64


//--------------------- .nv.global                --------------------------
	.section	.nv.global,"aw",@nobits
.nv.global:
	.type		_ZN34_INTERNAL_3450945c_4_k_cu_d90cbfab6thrust24THRUST_300001_SM_1000_NS12placeholders2_8E,@object
	.size		_ZN34_INTERNAL_3450945c_4_k_cu_d90cbfab6thrust24THRUST_300001_SM_1000_NS12placeholders2_8E,(_ZN34_INTERNAL_3450945c_4_k_cu_d90cbfab4cuda3std3__436_GLOBAL__N__3450945c_4_k_cu_d90cbfab6ignoreE - _ZN34_INTERNAL_3450945c_4_k_cu_d90cbfab6thrust24THRUST_300001_SM_1000_NS12placeholders2_8E)
_ZN34_INTERNAL_3450945c_4_k_cu_d90cbfab6thrust24THRUST_300001_SM_1000_NS12placeholders2_8E:
	.zero		1
	.type		_ZN34_INTERNAL_3450945c_4_k_cu_d90cbfab4cuda3std3__436_GLOBAL__N__3450945c_4_k_cu_d90cbfab6ignoreE,@object
	.size		_ZN34_INTERNAL_3450945c_4_k_cu_d90cbfab4cuda3std3__436_GLOBAL__N__3450945c_4_k_cu_d90cbfab6ignoreE,(_ZN34_INTERNAL_3450945c_4_k_cu_d90cbfab4cuda3std6ranges3__45__cpo4dataE - _ZN34_INTERNAL_3450945c_4_k_cu_d90cbfab4cuda3std3__436_GLOBAL__N__3450945c_4_k_cu_d90cbfab6ignoreE)
_ZN34_INTERNAL_3450945c_4_k_cu_d90cbfab4cuda3std3__436_GLOBAL__N__3450945c_4_k_cu_d90cbfab6ignoreE:
	.zero		1
	.type		_ZN34_INTERNAL_3450945c_4_k_cu_d90cbfab4cuda3std6ranges3__45__cpo4dataE,@object
	.size		_ZN34_INTERNAL_3450945c_4_k_cu_d90cbfab4cuda3std6ranges3__45__cpo4dataE,(_ZN34_INTERNAL_3450945c_4_k_cu_d90cbfab6thrust24THRUST_300001_SM_1000_NS6system3cpp3parE - _ZN34_INTERNAL_3450945c_4_k_cu_d90cbfab4cuda3std6ranges3__45__cpo4dataE)
_ZN34_INTERNAL_3450945c_4_k_cu_d90cbfab4cuda3std6ranges3__45__cpo4dataE:
	.zero		1
	.type		_ZN34_INTERNAL_3450945c_4_k_cu_d90cbfab6thrust24THRUST_300001_SM_1000_NS6system3cpp3parE,@object
	.size		_ZN34_INTERNAL_3450945c_4_k_cu_d90cbfab6thrust24THRUST_300001_SM_1000_NS6system3cpp3parE,(_ZN34_INTERNAL_3450945c_4_k_cu_d90cbfab4cuda3std3__45__cpo5beginE - _ZN34_INTERNAL_3450945c_4_k_cu_d90cbfab6thrust24THRUST_300001_SM_1000_NS6system3cpp3parE)
_ZN34_INTERNAL_3450945c_4_k_cu_d90cbfab6thrust24THRUST_300001_SM_1000_NS6system3cpp3parE:
	.zero		1
	.type		_ZN34_INTERNAL_3450945c_4_k_cu_d90cbfab4cuda3std3__45__cpo5beginE,@object
	.size		_ZN34_INTERNAL_3450945c_4_k_cu_d90cbfab4cuda3std3__45__cpo5beginE,(_ZN34_INTERNAL_3450945c_4_k_cu_d90cbfab4cuda3std6ranges3__45__cpo5beginE - _ZN34_INTERNAL_3450945c_4_k_cu_d90cbfab4cuda3std3__45__cpo5beginE)
_ZN34_INTERNAL_3450945c_4_k_cu_d90cbfab4cuda3std3__45__cpo5beginE:
	.zero		1
	.type		_ZN34_INTERNAL_3450945c_4_k_cu_d90cbfab4cuda3std6ranges3__45__cpo5beginE,@object
	.size		_ZN34_INTERNAL_3450945c_4_k_cu_d90cbfab4cuda3std6ranges3__45__cpo5beginE,(_ZN34_INTERNAL_3450945c_4_k_cu_d90cbfab6thrust24THRUST_300001_SM_1000_NS6deviceE - _ZN34_INTERNAL_3450945c_4_k_cu_d90cbfab4cuda3std6ranges3__45__cpo5beginE)
_ZN34_INTERNAL_3450945c_4_k_cu_d90cbfab4cuda3std6ranges3__45__cpo5beginE:
	.zero		1
	.type		_ZN34_INTERNAL_3450945c_4_k_cu_d90cbfab6thrust24THRUST_300001_SM_1000_NS6deviceE,@object
	.size		_ZN34_INTERNAL_3450945c_4_k_cu_d90cbfab6thrust24THRUST_300001_SM_1000_NS6deviceE,(_ZN34_INTERNAL_3450945c_4_k_cu_d90cbfab4cuda3std3__47nulloptE - _ZN34_INTERNAL_3450945c_4_k_cu_d90cbfab6thrust24THRUST_300001_SM_1000_NS6deviceE)
_ZN34_INTERNAL_3450945c_4_k_cu_d90cbfab6thrust24THRUST_300001_SM_1000_NS6deviceE:
	.zero		1
	.type		_ZN34_INTERNAL_3450945c_4_k_cu_d90cbfab4cuda3std3__47nulloptE,@object
	.size		_ZN34_INTERNAL_3450945c_4_k_cu_d90cbfab4cuda3std3__47nulloptE,(_ZN34_INTERNAL_3450945c_4_k_cu_d90cbfab4cuda3std6ranges3__45__cpo8distanceE - _ZN34_INTERNAL_3450945c_4_k_cu_d90cbfab4cuda3std3__47nulloptE)
_ZN34_INTERNAL_3450945c_4_k_cu_d90cbfab4cuda3std3__47nulloptE:
	.zero		1
	.type		_ZN34_INTERNAL_3450945c_4_k_cu_d90cbfab4cuda3std6ranges3__45__cpo8distanceE,@object
	.size		_ZN34_INTERNAL_3450945c_4_k_cu_d90cbfab4cuda3std6ranges3__45__cpo8distanceE,(_ZN34_INTERNAL_3450945c_4_k_cu_d90cbfab6thrust24THRUST_300001_SM_1000_NS12placeholders2_4E - _ZN34_INTERNAL_3450945c_4_k_cu_d90cbfab4cuda3std6ranges3__45__cpo8distanceE)
_ZN34_INTERNAL_3450945c_4_k_cu_d90cbfab4cuda3std6ranges3__45__cpo8distanceE:
	.zero		1
	.type		_ZN34_INTERNAL_3450945c_4_k_cu_d90cbfab6thrust24THRUST_300001_SM_1000_NS12placeholders2_4E,@object
	.size		_ZN34_INTERNAL_3450945c_4_k_cu_d90cbfab6thrust24THRUST_300001_SM_1000_NS12placeholders2_4E,(_ZN34_INTERNAL_3450945c_4_k_cu_d90cbfab4cuda3std3__45__cpo6rbeginE - _ZN34_INTERNAL_3450945c_4_k_cu_d90cbfab6thrust24THRUST_300001_SM_1000_NS12placeholders2_4E)
_ZN34_INTERNAL_3450945c_4_k_cu_d90cbfab6thrust24THRUST_300001_SM_1000_NS12placeholders2_4E:
	.zero		1
	.type		_ZN34_INTERNAL_3450945c_4_k_cu_d90cbfab4cuda3std3__45__cpo6rbeginE,@object
	.size		_ZN34_INTERNAL_3450945c_4_k_cu_d90cbfab4cuda3std3__45__cpo6rbeginE,(_ZN34_INTERNAL_3450945c_4_k_cu_d90cbfab4cuda3std6ranges3__45__cpo7advanceE - _ZN34_INTERNAL_3450945c_4_k_cu_d90cbfab4cuda3std3__45__cpo6rbeginE)
_ZN34_INTERNAL_3450945c_4_k_cu_d90cbfab4cuda3std3__45__cpo6rbeginE:
	.zero		1
	.type		_ZN34_INTERNAL_3450945c_4_k_cu_d90cbfab4cuda3std6ranges3__45__cpo7advanceE,@object
	.size		_ZN34_INTERNAL_3450945c_4_k_cu_d90cbfab4cuda3std6ranges3__45__cpo7advanceE,(_ZN34_INTERNAL_3450945c_4_k_cu_d90cbfab6thrust24THRUST_300001_SM_1000_NS12placeholders3_10E - _ZN34_INTERNAL_3450945c_4_k_cu_d90cbfab4cuda3std6ranges3__45__cpo7advanceE)
_ZN34_INTERNAL_3450945c_4_k_cu_d90cbfab4cuda3std6ranges3__45__cpo7advanceE:
	.zero		1
	.type		_ZN34_INTERNAL_3450945c_4_k_cu_d90cbfab6thrust24THRUST_300001_SM_1000_NS12placeholders3_10E,@object
	.size		_ZN34_INTERNAL_3450945c_4_k_cu_d90cbfab6thrust24THRUST_300001_SM_1000_NS12placeholders3_10E,(_ZN34_INTERNAL_3450945c_4_k_cu_d90cbfab4cuda3std3__48in_placeE - _ZN34_INTERNAL_3450945c_4_k_cu_d90cbfab6thrust24THRUST_300001_SM_1000_NS12placeholders3_10E)
_ZN34_INTERNAL_3450945c_4_k_cu_d90cbfab6thrust24THRUST_300001_SM_1000_NS12placeholders3_10E:
	.zero		1
	.type		_ZN34_INTERNAL_3450945c_4_k_cu_d90cbfab4cuda3std3__48in_placeE,@object
	.size		_ZN34_INTERNAL_3450945c_4_k_cu_d90cbfab4cuda3std3__48in_placeE,(_ZN34_INTERNAL_3450945c_4_k_cu_d90cbfab4cuda3std6ranges3__45__cpo4sizeE - _ZN34_INTERNAL_3450945c_4_k_cu_d90cbfab4cuda3std3__48in_placeE)
_ZN34_INTERNAL_3450945c_4_k_cu_d90cbfab4cuda3std3__48in_placeE:
	.zero		1
	.type		_ZN34_INTERNAL_3450945c_4_k_cu_d90cbfab4cuda3std6ranges3__45__cpo4sizeE,@object
	.size		_ZN34_INTERNAL_3450945c_4_k_cu_d90cbfab4cuda3std6ranges3__45__cpo4sizeE,(_ZN34_INTERNAL_3450945c_4_k_cu_d90cbfab6thrust24THRUST_300001_SM_1000_NS12placeholders2_2E - _ZN34_INTERNAL_3450945c_4_k_cu_d90cbfab4cuda3std6ranges3__45__cpo4sizeE)
_ZN34_INTERNAL_3450945c_4_k_cu_d90cbfab4cuda3std6ranges3__45__cpo4sizeE:
	.zero		1
	.type		_ZN34_INTERNAL_3450945c_4_k_cu_d90cbfab6thrust24THRUST_300001_SM_1000_NS12placeholders2_2E,@object
	.size		_ZN34_INTERNAL_3450945c_4_k_cu_d90cbfab6thrust24THRUST_300001_SM_1000_NS12placeholders2_2E,(_ZN34_INTERNAL_3450945c_4_k_cu_d90cbfab4cuda3std3__45__cpo6cbeginE - _ZN34_INTERNAL_3450945c_4_k_cu_d90cbfab6thrust24THRUST_300001_SM_1000_NS12placeholders2_2E)
_ZN34_INTERNAL_3450945c_4_k_cu_d90cbfab6thrust24THRUST_300001_SM_1000_NS12placeholders2_2E:
	.zero		1
	.type		_ZN34_INTERNAL_3450945c_4_k_cu_d90cbfab4cuda3std3__45__cpo6cbeginE,@object
	.size		_ZN34_INTERNAL_3450945c_4_k_cu_d90cbfab4cuda3std3__45__cpo6cbeginE,(_ZN34_INTERNAL_3450945c_4_k_cu_d90cbfab4cuda3std6ranges3__45__cpo6cbeginE - _ZN34_INTERNAL_3450945c_4_k_cu_d90cbfab4cuda3std3__45__cpo6cbeginE)
_ZN34_INTERNAL_3450945c_4_k_cu_d90cbfab4cuda3std3__45__cpo6cbeginE:
	.zero		1
	.type		_ZN34_INTERNAL_3450945c_4_k_cu_d90cbfab4cuda3std6ranges3__45__cpo6cbeginE,@object
	.size		_ZN34_INTERNAL_3450945c_4_k_cu_d90cbfab4cuda3std6ranges3__45__cpo6cbeginE,(_ZN34_INTERNAL_3450945c_4_k_cu_d90cbfab6thrust24THRUST_300001_SM_1000_NS12placeholders2_6E - _ZN34_INTERNAL_3450945c_4_k_cu_d90cbfab4cuda3std6ranges3__45__cpo6cbeginE)
_ZN34_INTERNAL_3450945c_4_k_cu_d90cbfab4cuda3std6ranges3__45__cpo6cbeginE:
	.zero		1
	.type		_ZN34_INTERNAL_3450945c_4_k_cu_d90cbfab6thrust24THRUST_300001_SM_1000_NS12placeholders2_6E,@object
	.size		_ZN34_INTERNAL_3450945c_4_k_cu_d90cbfab6thrust24THRUST_300001_SM_1000_NS12placeholders2_6E,(_ZN34_INTERNAL_3450945c_4_k_cu_d90cbfab4cuda3std3__45__cpo7crbeginE - _ZN34_INTERNAL_3450945c_4_k_cu_d90cbfab6thrust24THRUST_300001_SM_1000_NS12placeholders2_6E)
_ZN34_INTERNAL_3450945c_4_k_cu_d90cbfab6thrust24THRUST_300001_SM_1000_NS12placeholders2_6E:
	.zero		1
	.type		_ZN34_INTERNAL_3450945c_4_k_cu_d90cbfab4cuda3std3__45__cpo7crbeginE,@object
	.size		_ZN34_INTERNAL_3450945c_4_k_cu_d90cbfab4cuda3std3__45__cpo7crbeginE,(_ZN34_INTERNAL_3450945c_4_k_cu_d90cbfab4cuda3std6ranges3__45__cpo4nextE - _ZN34_INTERNAL_3450945c_4_k_cu_d90cbfab4cuda3std3__45__cpo7crbeginE)
_ZN34_INTERNAL_3450945c_4_k_cu_d90cbfab4cuda3std3__45__cpo7crbeginE:
	.zero		1
	.type		_ZN34_INTERNAL_3450945c_4_k_cu_d90cbfab4cuda3std6ranges3__45__cpo4nextE,@object
	.size		_ZN34_INTERNAL_3450945c_4_k_cu_d90cbfab4cuda3std6ranges3__45__cpo4nextE,(_ZN34_INTERNAL_3450945c_4_k_cu_d90cbfab4cuda3std6ranges3__45__cpo4swapE - _ZN34_INTERNAL_3450945c_4_k_cu_d90cbfab4cuda3std6ranges3__45__cpo4nextE)
_ZN34_INTERNAL_3450945c_4_k_cu_d90cbfab4cuda3std6ranges3__45__cpo4nextE:
	.zero		1
	.type		_ZN34_INTERNAL_3450945c_4_k_cu_d90cbfab4cuda3std6ranges3__45__cpo4swapE,@object
	.size		_ZN34_INTERNAL_3450945c_4_k_cu_d90cbfab4cuda3std6ranges3__45__cpo4swapE,(_ZN34_INTERNAL_3450945c_4_k_cu_d90cbfab6thrust24THRUST_300001_SM_1000_NS8cuda_cub10par_nosyncE - _ZN34_INTERNAL_3450945c_4_k_cu_d90cbfab4cuda3std6ranges3__45__cpo4swapE)
_ZN34_INTERNAL_3450945c_4_k_cu_d90cbfab4cuda3std6ranges3__45__cpo4swapE:
	.zero		1
	.type		_ZN34_INTERNAL_3450945c_4_k_cu_d90cbfab6thrust24THRUST_300001_SM_1000_NS8cuda_cub10par_nosyncE,@object
	.size		_ZN34_INTERNAL_3450945c_4_k_cu_d90cbfab6thrust24THRUST_300001_SM_1000_NS8cuda_cub10par_nosyncE,(_ZN34_INTERNAL_3450945c_4_k_cu_d90cbfab6thrust24THRUST_300001_SM_1000_NS3seqE - _ZN34_INTERNAL_3450945c_4_k_cu_d90cbfab6thrust24THRUST_300001_SM_1000_NS8cuda_cub10par_nosyncE)
_ZN34_INTERNAL_3450945c_4_k_cu_d90cbfab6thrust24THRUST_300001_SM_1000_NS8cuda_cub10par_nosyncE:
	.zero		1
	.type		_ZN34_INTERNAL_3450945c_4_k_cu_d90cbfab6thrust24THRUST_300001_SM_1000_NS3seqE,@object
	.size		_ZN34_INTERNAL_3450945c_4_k_cu_d90cbfab6thrust24THRUST_300001_SM_1000_NS3seqE,(_ZN34_INTERNAL_3450945c_4_k_cu_d90cbfab4cuda3std3__420unreachable_sentinelE - _ZN34_INTERNAL_3450945c_4_k_cu_d90cbfab6thrust24THRUST_300001_SM_1000_NS3seqE)
_ZN34_INTERNAL_3450945c_4_k_cu_d90cbfab6thrust24THRUST_300001_SM_1000_NS3seqE:
	.zero		1
	.type		_ZN34_INTERNAL_3450945c_4_k_cu_d90cbfab4cuda3std3__420unreachable_sentinelE,@object
	.size		_ZN34_INTERNAL_3450945c_4_k_cu_d90cbfab4cuda3std3__420unreachable_sentinelE,(_ZN34_INTERNAL_3450945c_4_k_cu_d90cbfab4cuda3std6ranges3__45__cpo5ssizeE - _ZN34_INTERNAL_3450945c_4_k_cu_d90cbfab4cuda3std3__420unreachable_sentinelE)
_ZN34_INTERNAL_3450945c_4_k_cu_d90cbfab4cuda3std3__420unreachable_sentinelE:
	.zero		1
	.type		_ZN34_INTERNAL_3450945c_4_k_cu_d90cbfab4cuda3std6ranges3__45__cpo5ssizeE,@object
	.size		_ZN34_INTERNAL_3450945c_4_k_cu_d90cbfab4cuda3std6ranges3__45__cpo5ssizeE,(_ZN34_INTERNAL_3450945c_4_k_cu_d90cbfab6thrust24THRUST_300001_SM_1000_NS12placeholders2_3E - _ZN34_INTERNAL_3450945c_4_k_cu_d90cbfab4cuda3std6ranges3__45__cpo5ssizeE)
_ZN34_INTERNAL_3450945c_4_k_cu_d90cbfab4cuda3std6ranges3__45__cpo5ssizeE:
	.zero		1
	.type		_ZN34_INTERNAL_3450945c_4_k_cu_d90cbfab6thrust24THRUST_300001_SM_1000_NS12placeholders2_3E,@object
	.size		_ZN34_INTERNAL_3450945c_4_k_cu_d90cbfab6thrust24THRUST_300001_SM_1000_NS12placeholders2_3E,(_ZN34_INTERNAL_3450945c_4_k_cu_d90cbfab4cuda3std3__45__cpo4cendE - _ZN34_INTERNAL_3450945c_4_k_cu_d90cbfab6thrust24THRUST_300001_SM_1000_NS12placeholders2_3E)
_ZN34_INTERNAL_3450945c_4_k_cu_d90cbfab6thrust24THRUST_300001_SM_1000_NS12placeholders2_3E:
	.zero		1
	.type		_ZN34_INTERNAL_3450945c_4_k_cu_d90cbfab4cuda3std3__45__cpo4cendE,@object
	.size		_ZN34_INTERNAL_3450945c_4_k_cu_d90cbfab4cuda3std3__45__cpo4cendE,(_ZN34_INTERNAL_3450945c_4_k_cu_d90cbfab4cuda3std6ranges3__45__cpo4cendE - _ZN34_INTERNAL_3450945c_4_k_cu_d90cbfab4cuda3std3__45__cpo4cendE)
_ZN34_INTERNAL_3450945c_4_k_cu_d90cbfab4cuda3std3__45__cpo4cendE:
	.zero		1
	.type		_ZN34_INTERNAL_3450945c_4_k_cu_d90cbfab4cuda3std6ranges3__45__cpo4cendE,@object
	.size		_ZN34_INTERNAL_3450945c_4_k_cu_d90cbfab4cuda3std6ranges3__45__cpo4cendE,(_ZN34_INTERNAL_3450945c_4_k_cu_d90cbfab6thrust24THRUST_300001_SM_1000_NS12placeholders2_7E - _ZN34_INTERNAL_3450945c_4_k_cu_d90cbfab4cuda3std6ranges3__45__cpo4cendE)
_ZN34_INTERNAL_3450945c_4_k_cu_d90cbfab4cuda3std6ranges3__45__cpo4cendE:
	.zero		1
	.type		_ZN34_INTERNAL_3450945c_4_k_cu_d90cbfab6thrust24THRUST_300001_SM_1000_NS12placeholders2_7E,@object
	.size		_ZN34_INTERNAL_3450945c_4_k_cu_d90cbfab6thrust24THRUST_300001_SM_1000_NS12placeholders2_7E,(_ZN34_INTERNAL_3450945c_4_k_cu_d90cbfab4cuda3std3__45__cpo5crendE - _ZN34_INTERNAL_3450945c_4_k_cu_d90cbfab6thrust24THRUST_300001_SM_1000_NS12placeholders2_7E)
_ZN34_INTERNAL_3450945c_4_k_cu_d90cbfab6thrust24THRUST_300001_SM_1000_NS12placeholders2_7E:
	.zero		1
	.type		_ZN34_INTERNAL_3450945c_4_k_cu_d90cbfab4cuda3std3__45__cpo5crendE,@object
	.size		_ZN34_INTERNAL_3450945c_4_k_cu_d90cbfab4cuda3std3__45__cpo5crendE,(_ZN34_INTERNAL_3450945c_4_k_cu_d90cbfab4cuda3std6ranges3__45__cpo4prevE - _ZN34_INTERNAL_3450945c_4_k_cu_d90cbfab4cuda3std3__45__cpo5crendE)
_ZN34_INTERNAL_3450945c_4_k_cu_d90cbfab4cuda3std3__45__cpo5crendE:
	.zero		1
	.type		_ZN34_INTERNAL_3450945c_4_k_cu_d90cbfab4cuda3std6ranges3__45__cpo4prevE,@object
	.size		_ZN34_INTERNAL_3450945c_4_k_cu_d90cbfab4cuda3std6ranges3__45__cpo4prevE,(_ZN34_INTERNAL_3450945c_4_k_cu_d90cbfab4cuda3std6ranges3__45__cpo9iter_moveE - _ZN34_INTERNAL_3450945c_4_k_cu_d90cbfab4cuda3std6ranges3__45__cpo4prevE)
_ZN34_INTERNAL_3450945c_4_k_cu_d90cbfab4cuda3std6ranges3__45__cpo4prevE:
	.zero		1
	.type		_ZN34_INTERNAL_3450945c_4_k_cu_d90cbfab4cuda3std6ranges3__45__cpo9iter_moveE,@object
	.size		_ZN34_INTERNAL_3450945c_4_k_cu_d90cbfab4cuda3std6ranges3__45__cpo9iter_moveE,(_ZN34_INTERNAL_3450945c_4_k_cu_d90cbfab6thrust24THRUST_300001_SM_1000_NS6system6detail10sequential3seqE - _ZN34_INTERNAL_3450945c_4_k_cu_d90cbfab4cuda3std6ranges3__45__cpo9iter_moveE)
_ZN34_INTERNAL_3450945c_4_k_cu_d90cbfab4cuda3std6ranges3__45__cpo9iter_moveE:
	.zero		1
	.type		_ZN34_INTERNAL_3450945c_4_k_cu_d90cbfab6thrust24THRUST_300001_SM_1000_NS6system6detail10sequential3seqE,@object
	.size		_ZN34_INTERNAL_3450945c_4_k_cu_d90cbfab6thrust24THRUST_300001_SM_1000_NS6system6detail10sequential3seqE,(_ZN34_INTERNAL_3450945c_4_k_cu_d90cbfab6thrust24THRUST_300001_SM_1000_NS12placeholders2_9E - _ZN34_INTERNAL_3450945c_4_k_cu_d90cbfab6thrust24THRUST_300001_SM_1000_NS6system6detail10sequential3seqE)
_ZN34_INTERNAL_3450945c_4_k_cu_d90cbfab6thrust24THRUST_300001_SM_1000_NS6system6detail10sequential3seqE:
	.zero		1
	.type		_ZN34_INTERNAL_3450945c_4_k_cu_d90cbfab6thrust24THRUST_300001_SM_1000_NS12placeholders2_9E,@object
	.size		_ZN34_INTERNAL_3450945c_4_k_cu_d90cbfab6thrust24THRUST_300001_SM_1000_NS12placeholders2_9E,(_ZN34_INTERNAL_3450945c_4_k_cu_d90cbfab4cuda3std3__419piecewise_constructE - _ZN34_INTERNAL_3450945c_4_k_cu_d90cbfab6thrust24THRUST_300001_SM_1000_NS12placeholders2_9E)
_ZN34_INTERNAL_3450945c_4_k_cu_d90cbfab6thrust24THRUST_300001_SM_1000_NS12placeholders2_9E:
	.zero		1
	.type		_ZN34_INTERNAL_3450945c_4_k_cu_d90cbfab4cuda3std3__419piecewise_constructE,@object
	.size		_ZN34_INTERNAL_3450945c_4_k_cu_d90cbfab4cuda3std3__419piecewise_constructE,(_ZN34_INTERNAL_3450945c_4_k_cu_d90cbfab4cuda3std6ranges3__45__cpo5cdataE - _ZN34_INTERNAL_3450945c_4_k_cu_d90cbfab4cuda3std3__419piecewise_constructE)
_ZN34_INTERNAL_3450945c_4_k_cu_d90cbfab4cuda3std3__419piecewise_constructE:
	.zero		1
	.type		_ZN34_INTERNAL_3450945c_4_k_cu_d90cbfab4cuda3std6ranges3__45__cpo5cdataE,@object
	.size		_ZN34_INTERNAL_3450945c_4_k_cu_d90cbfab4cuda3std6ranges3__45__cpo5cdataE,(_ZN34_INTERNAL_3450945c_4_k_cu_d90cbfab6thrust24THRUST_300001_SM_1000_NS12placeholders2_1E - _ZN34_INTERNAL_3450945c_4_k_cu_d90cbfab4cuda3std6ranges3__45__cpo5cdataE)
_ZN34_INTERNAL_3450945c_4_k_cu_d90cbfab4cuda3std6ranges3__45__cpo5cdataE:
	.zero		1
	.type		_ZN34_INTERNAL_3450945c_4_k_cu_d90cbfab6thrust24THRUST_300001_SM_1000_NS12placeholders2_1E,@object
	.size		_ZN34_INTERNAL_3450945c_4_k_cu_d90cbfab6thrust24THRUST_300001_SM_1000_NS12placeholders2_1E,(_ZN34_INTERNAL_3450945c_4_k_cu_d90cbfab4cuda3std3__45__cpo3endE - _ZN34_INTERNAL_3450945c_4_k_cu_d90cbfab6thrust24THRUST_300001_SM_1000_NS12placeholders2_1E)
_ZN34_INTERNAL_3450945c_4_k_cu_d90cbfab6thrust24THRUST_300001_SM_1000_NS12placeholders2_1E:
	.zero		1
	.type		_ZN34_INTERNAL_3450945c_4_k_cu_d90cbfab4cuda3std3__45__cpo3endE,@object
	.size		_ZN34_INTERNAL_3450945c_4_k_cu_d90cbfab4cuda3std3__45__cpo3endE,(_ZN34_INTERNAL_3450945c_4_k_cu_d90cbfab4cuda3std6ranges3__45__cpo3endE - _ZN34_INTERNAL_3450945c_4_k_cu_d90cbfab4cuda3std3__45__cpo3endE)
_ZN34_INTERNAL_3450945c_4_k_cu_d90cbfab4cuda3std3__45__cpo3endE:
	.zero		1
	.type		_ZN34_INTERNAL_3450945c_4_k_cu_d90cbfab4cuda3std6ranges3__45__cpo3endE,@object
	.size		_ZN34_INTERNAL_3450945c_4_k_cu_d90cbfab4cuda3std6ranges3__45__cpo3endE,(_ZN34_INTERNAL_3450945c_4_k_cu_d90cbfab6thrust24THRUST_300001_SM_1000_NS12placeholders2_5E - _ZN34_INTERNAL_3450945c_4_k_cu_d90cbfab4cuda3std6ranges3__45__cpo3endE)
_ZN34_INTERNAL_3450945c_4_k_cu_d90cbfab4cuda3std6ranges3__45__cpo3endE:
	.zero		1
	.type		_ZN34_INTERNAL_3450945c_4_k_cu_d90cbfab6thrust24THRUST_300001_SM_1000_NS12placeholders2_5E,@object
	.size		_ZN34_INTERNAL_3450945c_4_k_cu_d90cbfab6thrust24THRUST_300001_SM_1000_NS12placeholders2_5E,(_ZN34_INTERNAL_3450945c_4_k_cu_d90cbfab4cuda3std3__45__cpo4rendE - _ZN34_INTERNAL_3450945c_4_k_cu_d90cbfab6thrust24THRUST_300001_SM_1000_NS12placeholders2_5E)
_ZN34_INTERNAL_3450945c_4_k_cu_d90cbfab6thrust24THRUST_300001_SM_1000_NS12placeholders2_5E:
	.zero		1
	.type		_ZN34_INTERNAL_3450945c_4_k_cu_d90cbfab4cuda3std3__45__cpo4rendE,@object
	.size		_ZN34_INTERNAL_3450945c_4_k_cu_d90cbfab4cuda3std3__45__cpo4rendE,(_ZN34_INTERNAL_3450945c_4_k_cu_d90cbfab4cuda3std6ranges3__45__cpo9iter_swapE - _ZN34_INTERNAL_3450945c_4_k_cu_d90cbfab4cuda3std3__45__cpo4rendE)
_ZN34_INTERNAL_3450945c_4_k_cu_d90cbfab4cuda3std3__45__cpo4rendE:
	.zero		1
	.type		_ZN34_INTERNAL_3450945c_4_k_cu_d90cbfab4cuda3std6ranges3__45__cpo9iter_swapE,@object
	.size		_ZN34_INTERNAL_3450945c_4_k_cu_d90cbfab4cuda3std6ranges3__45__cpo9iter_swapE,(_ZN34_INTERNAL_3450945c_4_k_cu_d90cbfab4cuda3std3__48unexpectE - _ZN34_INTERNAL_3450945c_4_k_cu_d90cbfab4cuda3std6ranges3__45__cpo9iter_swapE)
_ZN34_INTERNAL_3450945c_4_k_cu_d90cbfab4cuda3std6ranges3__45__cpo9iter_swapE:
	.zero		1
	.type		_ZN34_INTERNAL_3450945c_4_k_cu_d90cbfab4cuda3std3__48unexpectE,@object
	.size		_ZN34_INTERNAL_3450945c_4_k_cu_d90cbfab4cuda3std3__48unexpectE,(_ZN34_INTERNAL_3450945c_4_k_cu_d90cbfab6thrust24THRUST_300001_SM_1000_NS8cuda_cub3parE - _ZN34_INTERNAL_3450945c_4_k_cu_d90cbfab4cuda3std3__48unexpectE)
_ZN34_INTERNAL_3450945c_4_k_cu_d90cbfab4cuda3std3__48unexpectE:
	.zero		1
	.type		_ZN34_INTERNAL_3450945c_4_k_cu_d90cbfab6thrust24THRUST_300001_SM_1000_NS8cuda_cub3parE,@object
	.size		_ZN34_INTERNAL_3450945c_4_k_cu_d90cbfab6thrust24THRUST_300001_SM_1000_NS8cuda_cub3parE,(.L_38 - _ZN34_INTERNAL_3450945c_4_k_cu_d90cbfab6thrust24THRUST_300001_SM_1000_NS8cuda_cub3parE)
_ZN34_INTERNAL_3450945c_4_k_cu_d90cbfab6thrust24THRUST_300001_SM_1000_NS8cuda_cub3parE:
	.zero		1
.L_38:


//--------------------- .nv.shared._ZN3cub18CUB_300001_SM_10006detail4scan16DeviceScanKernelINS2_10policy_hubIiiijN4cuda3std3__44plusIvEEE10Policy1000EPiSC_NS0_13ScanTileStateIiLb1EEES9_NS1_10InputValueIiSC_EEjiLb0EiEEvT0_T1_T2_iT3_T4_T5_ --------------------------
	.section	.nv.shared._ZN3cub18CUB_300001_SM_10006detail4scan16DeviceScanKernelINS2_10policy_hubIiiijN4cuda3std3__44plusIvEEE10Policy1000EPiSC_NS0_13ScanTileStateIiLb1EEES9_NS1_10InputValueIiSC_EEjiLb0EiEEvT0_T1_T2_iT3_T4_T5_,"aw",@nobits
	.sectionflags	@""
	.align	16
.nv.shared._ZN3cub18CUB_300001_SM_10006detail4scan16DeviceScanKernelINS2_10policy_hubIiiijN4cuda3std3__44plusIvEEE10Policy1000EPiSC_NS0_13ScanTileStateIiLb1EEES9_NS1_10InputValueIiSC_EEjiLb0EiEEvT0_T1_T2_iT3_T4_T5_:
	.zero		34832


//--------------------- .nv.constant0._ZN3cub18CUB_300001_SM_10006detail4scan16DeviceScanKernelINS2_10policy_hubIiiimN4cuda3std3__44plusIvEEE10Policy1000EPiSC_NS0_13ScanTileStateIiLb1EEES9_NS1_10InputValueIiSC_EEmiLb0EiEEvT0_T1_T2_iT3_T4_T5_ --------------------------
	.section	.nv.constant0._ZN3cub18CUB_300001_SM_10006detail4scan16DeviceScanKernelINS2_10policy_hubIiiimN4cuda3std3__44plusIvEEE10Policy1000EPiSC_NS0_13ScanTileStateIiLb1EEES9_NS1_10InputValueIiSC_EEmiLb0EiEEvT0_T1_T2_iT3_T4_T5_,"a",@progbits
	.sectionflags	@""
	.align	4
.nv.constant0._ZN3cub18CUB_300001_SM_10006detail4scan16DeviceScanKernelINS2_10policy_hubIiiimN4cuda3std3__44plusIvEEE10Policy1000EPiSC_NS0_13ScanTileStateIiLb1EEES9_NS1_10InputValueIiSC_EEmiLb0EiEEvT0_T1_T2_iT3_T4_T5_:
	.zero		952


//--------------------- .nv.constant0._ZN3cub18CUB_300001_SM_10006detail4scan16DeviceScanKernelINS2_10policy_hubIiiijN4cuda3std3__44plusIvEEE10Policy1000EPiSC_NS0_13ScanTileStateIiLb1EEES9_NS1_10InputValueIiSC_EEjiLb0EiEEvT0_T1_T2_iT3_T4_T5_ --------------------------
	.section	.nv.constant0._ZN3cub18CUB_300001_SM_10006detail4scan16DeviceScanKernelINS2_10policy_hubIiiijN4cuda3std3__44plusIvEEE10Policy1000EPiSC_NS0_13ScanTileStateIiLb1EEES9_NS1_10InputValueIiSC_EEjiLb0EiEEvT0_T1_T2_iT3_T4_T5_,"a",@progbits
	.sectionflags	@""
	.align	4
.nv.constant0._ZN3cub18CUB_300001_SM_10006detail4scan16DeviceScanKernelINS2_10policy_hubIiiijN4cuda3std3__44plusIvEEE10Policy1000EPiSC_NS0_13ScanTileStateIiLb1EEES9_NS1_10InputValueIiSC_EEjiLb0EiEEvT0_T1_T2_iT3_T4_T5_:
	.zero		948


//--------------------- .nv.constant0._ZN3cub18CUB_300001_SM_10006detail4scan20DeviceScanInitKernelINS0_13ScanTileStateIiLb1EEEEEvT_i --------------------------
	.section	.nv.constant0._ZN3cub18CUB_300001_SM_10006detail4scan20DeviceScanInitKernelINS0_13ScanTileStateIiLb1EEEEEvT_i,"a",@progbits
	.sectionflags	@""
	.align	4
.nv.constant0._ZN3cub18CUB_300001_SM_10006detail4scan20DeviceScanInitKernelINS0_13ScanTileStateIiLb1EEEEEvT_i:
	.zero		908


//--------------------- .nv.constant0._ZN3cub18CUB_300001_SM_10006detail11EmptyKernelIvEEvv --------------------------
	.section	.nv.constant0._ZN3cub18CUB_300001_SM_10006detail11EmptyKernelIvEEvv,"a",@progbits
	.sectionflags	@""
	.align	4
.nv.constant0._ZN3cub18CUB_300001_SM_10006detail11EmptyKernelIvEEvv:
	.zero		896


//--------------------- .nv.constant0._Z24RandomizedParallelGreedyPiS_S_S_iiS_ --------------------------
	.section	.nv.constant0._Z24RandomizedParallelGreedyPiS_S_S_iiS_,"a",@progbits
	.sectionflags	@""
	.align	4
.nv.constant0._Z24RandomizedParallelGreedyPiS_S_S_iiS_:
	.zero		944


//--------------------- .nv.constant0._Z20PermutationGeneratoriPiii --------------------------
	.section	.nv.constant0._Z20PermutationGeneratoriPiii,"a",@progbits
	.sectionflags	@""
	.align	4
.nv.constant0._Z20PermutationGeneratoriPiii:
	.zero		920


//--------------------- .nv.constant0._Z14GraphGeneratorPiS_S_iS_ --------------------------
	.section	.nv.constant0._Z14GraphGeneratorPiS_S_iS_,"a",@progbits
	.sectionflags	@""
	.align	4
.nv.constant0._Z14GraphGeneratorPiS_S_iS_:
	.zero		936


//--------------------- .nv.constant0._Z9CopyGraphPiS_i --------------------------
	.section	.nv.constant0._Z9CopyGraphPiS_i,"a",@progbits
	.sectionflags	@""
	.align	4
.nv.constant0._Z9CopyGraphPiS_i:
	.zero		916


//--------------------- SYMBOLS --------------------------

	.type		.nv.reservedSmem.offset0,@object
	.size		.nv.reservedSmem.offset0,0x4
	.type		.nv.reservedSmem.cap,@object
	.size		.nv.reservedSmem.cap,0x4
